	.target	sm_103a

	.elftype	@"ET_EXEC"


//--------------------- .note.nv.tkinfo           --------------------------
	.section	.note.nv.tkinfo,"",@"SHT_NOTE"
	.sectionflags	@"SHF_NOTE_NV_TKINFO"
	.tkinfo
        /*0018*/ 	.word	0x00000002
        /*0030*/ 	.string	""
        /*0030*/ 	.string	"ptxas"
        /*0030*/ 	.string	"Cuda compilation tools, release 13.0, V13.0.88"
        /*0030*/ 	.string	"Build cuda_13.0.r13.0/compiler.36424714_0"
        /*0030*/ 	.string	"-arch sm_103a -m 64 "



//--------------------- .note.nv.cuinfo           --------------------------
	.section	.note.nv.cuinfo,"",@"SHT_NOTE"
	.sectionflags	@"SHF_NOTE_NV_CUINFO"
        /*0018*/ 	.short	0x0002
        /*001a*/ 	.short	0x0067
        /*001c*/ 	.short	0x0082
	.zero		2


//--------------------- .nv.info                  --------------------------
	.section	.nv.info,"",@"SHT_CUDA_INFO"
	.align	4


	//----- nvinfo : EIATTR_REGCOUNT
	.align		4
        /*0000*/ 	.byte	0x04, 0x2f
        /*0002*/ 	.short	(.L_29 - .L_28)
	.align		4
.L_28:
        /*0004*/ 	.word	index@(_ZN2at6native13vol2im_kernelIddEEvlPKT_jjjjjjjjjjjjjjjjjjjPS2_)
        /*0008*/ 	.word	0x00000023


	//----- nvinfo : EIATTR_FRAME_SIZE
	.align		4
.L_29:
        /*000c*/ 	.byte	0x04, 0x11
        /*000e*/ 	.short	(.L_31 - .L_30)
	.align		4
.L_30:
        /*0010*/ 	.word	index@(_ZN2at6native13vol2im_kernelIddEEvlPKT_jjjjjjjjjjjjjjjjjjjPS2_)
        /*0014*/ 	.word	0x00000000


	//----- nvinfo : EIATTR_REGCOUNT
	.align		4
.L_31:
        /*0018*/ 	.byte	0x04, 0x2f
        /*001a*/ 	.short	(.L_33 - .L_32)
	.align		4
.L_32:
        /*001c*/ 	.word	index@(_ZN2at6native13vol2im_kernelIffEEvlPKT_jjjjjjjjjjjjjjjjjjjPS2_)
        /*0020*/ 	.word	0x00000022


	//----- nvinfo : EIATTR_FRAME_SIZE
	.align		4
.L_33:
        /*0024*/ 	.byte	0x04, 0x11
        /*0026*/ 	.short	(.L_35 - .L_34)
	.align		4
.L_34:
        /*0028*/ 	.word	index@(_ZN2at6native13vol2im_kernelIffEEvlPKT_jjjjjjjjjjjjjjjjjjjPS2_)
        /*002c*/ 	.word	0x00000000


	//----- nvinfo : EIATTR_REGCOUNT
	.align		4
.L_35:
        /*0030*/ 	.byte	0x04, 0x2f
        /*0032*/ 	.short	(.L_37 - .L_36)
	.align		4
.L_36:
        /*0034*/ 	.word	index@(_ZN2at6native13vol2im_kernelIN3c104HalfEfEEvlPKT_jjjjjjjjjjjjjjjjjjjPS4_)
        /*0038*/ 	.word	0x00000022


	//----- nvinfo : EIATTR_FRAME_SIZE
	.align		4
.L_37:
        /*003c*/ 	.byte	0x04, 0x11
        /*003e*/ 	.short	(.L_39 - .L_38)
	.align		4
.L_38:
        /*0040*/ 	.word	index@(_ZN2at6native13vol2im_kernelIN3c104HalfEfEEvlPKT_jjjjjjjjjjjjjjjjjjjPS4_)
        /*0044*/ 	.word	0x00000000


	//----- nvinfo : EIATTR_REGCOUNT
	.align		4
.L_39:
        /*0048*/ 	.byte	0x04, 0x2f
        /*004a*/ 	.short	(.L_41 - .L_40)
	.align		4
.L_40:
        /*004c*/ 	.word	index@(_ZN2at6native13vol2im_kernelIN3c108BFloat16EfEEvlPKT_jjjjjjjjjjjjjjjjjjjPS4_)
        /*0050*/ 	.word	0x00000022


	//----- nvinfo : EIATTR_FRAME_SIZE
	.align		4
.L_41:
        /*0054*/ 	.byte	0x04, 0x11
        /*0056*/ 	.short	(.L_43 - .L_42)
	.align		4
.L_42:
        /*0058*/ 	.word	index@(_ZN2at6native13vol2im_kernelIN3c108BFloat16EfEEvlPKT_jjjjjjjjjjjjjjjjjjjPS4_)
        /*005c*/ 	.word	0x00000000


	//----- nvinfo : EIATTR_REGCOUNT
	.align		4
.L_43:
        /*0060*/ 	.byte	0x04, 0x2f
        /*0062*/ 	.short	(.L_45 - .L_44)
	.align		4
.L_44:
        /*0064*/ 	.word	index@(_ZN2at6native14vol2col_kernelIdEEvlPKT_iiiiiiiiiiiiiiiiiiPS2_)
        /*0068*/ 	.word	0x00000040


	//----- nvinfo : EIATTR_FRAME_SIZE
	.align		4
.L_45:
        /*006c*/ 	.byte	0x04, 0x11
        /*006e*/ 	.short	(.L_47 - .L_46)
	.align		4
.L_46:
        /*0070*/ 	.word	index@($__internal_3_$__cuda_sm20_div_s64)
        /*0074*/ 	.word	0x00000000


	//----- nvinfo : EIATTR_FRAME_SIZE
	.align		4
.L_47:
        /*0078*/ 	.byte	0x04, 0x11
        /*007a*/ 	.short	(.L_49 - .L_48)
	.align		4
.L_48:
        /*007c*/ 	.word	index@(_ZN2at6native14vol2col_kernelIdEEvlPKT_iiiiiiiiiiiiiiiiiiPS2_)
        /*0080*/ 	.word	0x00000000


	//----- nvinfo : EIATTR_REGCOUNT
	.align		4
.L_49:
        /*0084*/ 	.byte	0x04, 0x2f
        /*0086*/ 	.short	(.L_51 - .L_50)
	.align		4
.L_50:
        /*0088*/ 	.word	index@(_ZN2at6native14vol2col_kernelIfEEvlPKT_iiiiiiiiiiiiiiiiiiPS2_)
        /*008c*/ 	.word	0x00000040


	//----- nvinfo : EIATTR_FRAME_SIZE
	.align		4
.L_51:
        /*0090*/ 	.byte	0x04, 0x11
        /*0092*/ 	.short	(.L_53 - .L_52)
	.align		4
.L_52:
        /*0094*/ 	.word	index@($__internal_2_$__cuda_sm20_div_s64)
        /*0098*/ 	.word	0x00000000


	//----- nvinfo : EIATTR_FRAME_SIZE
	.align		4
.L_53:
        /*009c*/ 	.byte	0x04, 0x11
        /*009e*/ 	.short	(.L_55 - .L_54)
	.align		4
.L_54:
        /*00a0*/ 	.word	index@(_ZN2at6native14vol2col_kernelIfEEvlPKT_iiiiiiiiiiiiiiiiiiPS2_)
        /*00a4*/ 	.word	0x00000000


	//----- nvinfo : EIATTR_REGCOUNT
	.align		4
.L_55:
        /*00a8*/ 	.byte	0x04, 0x2f
        /*00aa*/ 	.short	(.L_57 - .L_56)
	.align		4
.L_56:
        /*00ac*/ 	.word	index@(_ZN2at6native14vol2col_kernelIN3c104HalfEEEvlPKT_iiiiiiiiiiiiiiiiiiPS4_)
        /*00b0*/ 	.word	0x00000040


	//----- nvinfo : EIATTR_FRAME_SIZE
	.align		4
.L_57:
        /*00b4*/ 	.byte	0x04, 0x11
        /*00b6*/ 	.short	(.L_59 - .L_58)
	.align		4
.L_58:
        /*00b8*/ 	.word	index@($__internal_1_$__cuda_sm20_div_s64)
        /*00bc*/ 	.word	0x00000000


	//----- nvinfo : EIATTR_FRAME_SIZE
	.align		4
.L_59:
        /*00c0*/ 	.byte	0x04, 0x11
        /*00c2*/ 	.short	(.L_61 - .L_60)
	.align		4
.L_60:
        /*00c4*/ 	.word	index@(_ZN2at6native14vol2col_kernelIN3c104HalfEEEvlPKT_iiiiiiiiiiiiiiiiiiPS4_)
        /*00c8*/ 	.word	0x00000000


	//----- nvinfo : EIATTR_REGCOUNT
	.align		4
.L_61:
        /*00cc*/ 	.byte	0x04, 0x2f
        /*00ce*/ 	.short	(.L_63 - .L_62)
	.align		4
.L_62:
        /*00d0*/ 	.word	index@(_ZN2at6native14vol2col_kernelIN3c108BFloat16EEEvlPKT_iiiiiiiiiiiiiiiiiiPS4_)
        /*00d4*/ 	.word	0x00000040


	//----- nvinfo : EIATTR_FRAME_SIZE
	.align		4
.L_63:
        /*00d8*/ 	.byte	0x04, 0x11
        /*00da*/ 	.short	(.L_65 - .L_64)
	.align		4
.L_64:
        /*00dc*/ 	.word	index@($__internal_0_$__cuda_sm20_div_s64)
        /*00e0*/ 	.word	0x00000000


	//----- nvinfo : EIATTR_FRAME_SIZE
	.align		4
.L_65:
        /*00e4*/ 	.byte	0x04, 0x11
        /*00e6*/ 	.short	(.L_67 - .L_66)
	.align		4
.L_66:
        /*00e8*/ 	.word	index@(_ZN2at6native14vol2col_kernelIN3c108BFloat16EEEvlPKT_iiiiiiiiiiiiiiiiiiPS4_)
        /*00ec*/ 	.word	0x00000000


	//----- nvinfo : EIATTR_MIN_STACK_SIZE
	.align		4
.L_67:
        /*00f0*/ 	.byte	0x04, 0x12
        /*00f2*/ 	.short	(.L_69 - .L_68)
	.align		4
.L_68:
        /*00f4*/ 	.word	index@(_ZN2at6native14vol2col_kernelIN3c108BFloat16EEEvlPKT_iiiiiiiiiiiiiiiiiiPS4_)
        /*00f8*/ 	.word	0x00000000


	//----- nvinfo : EIATTR_MIN_STACK_SIZE
	.align		4
.L_69:
        /*00fc*/ 	.byte	0x04, 0x12
        /*00fe*/ 	.short	(.L_71 - .L_70)
	.align		4
.L_70:
        /*0100*/ 	.word	index@(_ZN2at6native14vol2col_kernelIN3c104HalfEEEvlPKT_iiiiiiiiiiiiiiiiiiPS4_)
        /*0104*/ 	.word	0x00000000


	//----- nvinfo : EIATTR_MIN_STACK_SIZE
	.align		4
.L_71:
        /*0108*/ 	.byte	0x04, 0x12
        /*010a*/ 	.short	(.L_73 - .L_72)
	.align		4
.L_72:
        /*010c*/ 	.word	index@(_ZN2at6native14vol2col_kernelIfEEvlPKT_iiiiiiiiiiiiiiiiiiPS2_)
        /*0110*/ 	.word	0x00000000


	//----- nvinfo : EIATTR_MIN_STACK_SIZE
	.align		4
.L_73:
        /*0114*/ 	.byte	0x04, 0x12
        /*0116*/ 	.short	(.L_75 - .L_74)
	.align		4
.L_74:
        /*0118*/ 	.word	index@(_ZN2at6native14vol2col_kernelIdEEvlPKT_iiiiiiiiiiiiiiiiiiPS2_)
        /*011c*/ 	.word	0x00000000


	//----- nvinfo : EIATTR_MIN_STACK_SIZE
	.align		4
.L_75:
        /*0120*/ 	.byte	0x04, 0x12
        /*0122*/ 	.short	(.L_77 - .L_76)
	.align		4
.L_76:
        /*0124*/ 	.word	index@(_ZN2at6native13vol2im_kernelIN3c108BFloat16EfEEvlPKT_jjjjjjjjjjjjjjjjjjjPS4_)
        /*0128*/ 	.word	0x00000000


	//----- nvinfo : EIATTR_MIN_STACK_SIZE
	.align		4
.L_77:
        /*012c*/ 	.byte	0x04, 0x12
        /*012e*/ 	.short	(.L_79 - .L_78)
	.align		4
.L_78:
        /*0130*/ 	.word	index@(_ZN2at6native13vol2im_kernelIN3c104HalfEfEEvlPKT_jjjjjjjjjjjjjjjjjjjPS4_)
        /*0134*/ 	.word	0x00000000


	//----- nvinfo : EIATTR_MIN_STACK_SIZE
	.align		4
.L_79:
        /*0138*/ 	.byte	0x04, 0x12
        /*013a*/ 	.short	(.L_81 - .L_80)
	.align		4
.L_80:
        /*013c*/ 	.word	index@(_ZN2at6native13vol2im_kernelIffEEvlPKT_jjjjjjjjjjjjjjjjjjjPS2_)
        /*0140*/ 	.word	0x00000000


	//----- nvinfo : EIATTR_MIN_STACK_SIZE
	.align		4
.L_81:
        /*0144*/ 	.byte	0x04, 0x12
        /*0146*/ 	.short	(.L_83 - .L_82)
	.align		4
.L_82:
        /*0148*/ 	.word	index@(_ZN2at6native13vol2im_kernelIddEEvlPKT_jjjjjjjjjjjjjjjjjjjPS2_)
        /*014c*/ 	.word	0x00000000
.L_83:


//--------------------- .nv.compat                --------------------------
	.section	.nv.compat,"",@"SHT_CUDA_COMPAT_INFO"
	.align	4
        /*0000*/ 	.byte	0x02, 0x09, 0x01, 0x00, 0x02, 0x02, 0x01, 0x00, 0x02, 0x05, 0x05, 0x00, 0x03, 0x07, 0x01, 0x01
        /*0010*/ 	.byte	0x02, 0x03, 0x00, 0x00, 0x02, 0x06, 0x01, 0x00, 0x04, 0x0b, 0x08, 0x00, 0x00, 0x00, 0x00, 0x00
        /*0020*/ 	.byte	0x00, 0x00, 0x00, 0x00


//--------------------- .nv.info._ZN2at6native14vol2col_kernelIN3c108BFloat16EEEvlPKT_iiiiiiiiiiiiiiiiiiPS4_ --------------------------
	.section	.nv.info._ZN2at6native14vol2col_kernelIN3c108BFloat16EEEvlPKT_iiiiiiiiiiiiiiiiiiPS4_,"",@"SHT_CUDA_INFO"
	.sectionflags	@""
	.align	4


	//----- nvinfo : EIATTR_CUDA_API_VERSION
	.align		4
        /*0000*/ 	.byte	0x04, 0x37
        /*0002*/ 	.short	(.L_85 - .L_84)
.L_84:
        /*0004*/ 	.word	0x00000082


	//----- nvinfo : EIATTR_KPARAM_INFO
	.align		4
.L_85:
        /*0008*/ 	.byte	0x04, 0x17
        /*000a*/ 	.short	(.L_87 - .L_86)
.L_86:
        /*000c*/ 	.word	0x00000000
        /*0010*/ 	.short	0x0014
        /*0012*/ 	.short	0x0058
        /*0014*/ 	.byte	0x00, 0xf5, 0x21, 0x00


	//----- nvinfo : EIATTR_KPARAM_INFO
	.align		4
.L_87:
        /*0018*/ 	.byte	0x04, 0x17
        /*001a*/ 	.short	(.L_89 - .L_88)
.L_88:
        /*001c*/ 	.word	0x00000000
        /*0020*/ 	.short	0x0013
        /*0022*/ 	.short	0x0054
        /*0024*/ 	.byte	0x00, 0xf0, 0x11, 0x00


	//----- nvinfo : EIATTR_KPARAM_INFO
	.align		4
.L_89:
        /*0028*/ 	.byte	0x04, 0x17
        /*002a*/ 	.short	(.L_91 - .L_90)
.L_90:
        /*002c*/ 	.word	0x00000000
        /*0030*/ 	.short	0x0012
        /*0032*/ 	.short	0x0050
        /*0034*/ 	.byte	0x00, 0xf0, 0x11, 0x00


	//----- nvinfo : EIATTR_KPARAM_INFO
	.align		4
.L_91:
        /*0038*/ 	.byte	0x04, 0x17
        /*003a*/ 	.short	(.L_93 - .L_92)
.L_92:
        /*003c*/ 	.word	0x00000000
        /*0040*/ 	.short	0x0011
        /*0042*/ 	.short	0x004c
        /*0044*/ 	.byte	0x00, 0xf0, 0x11, 0x00


	//----- nvinfo : EIATTR_KPARAM_INFO
	.align		4
.L_93:
        /*0048*/ 	.byte	0x04, 0x17
        /*004a*/ 	.short	(.L_95 - .L_94)
.L_94:
        /*004c*/ 	.word	0x00000000
        /*0050*/ 	.short	0x0010
        /*0052*/ 	.short	0x0048
        /*0054*/ 	.byte	0x00, 0xf0, 0x11, 0x00


	//----- nvinfo : EIATTR_KPARAM_INFO
	.align		4
.L_95:
        /*0058*/ 	.byte	0x04, 0x17
        /*005a*/ 	.short	(.L_97 - .L_96)
.L_96:
        /*005c*/ 	.word	0x00000000
        /*0060*/ 	.short	0x000f
        /*0062*/ 	.short	0x0044
        /*0064*/ 	.byte	0x00, 0xf0, 0x11, 0x00


	//----- nvinfo : EIATTR_KPARAM_INFO
	.align		4
.L_97:
        /*0068*/ 	.byte	0x04, 0x17
        /*006a*/ 	.short	(.L_99 - .L_98)
.L_98:
        /*006c*/ 	.word	0x00000000
        /*0070*/ 	.short	0x000e
        /*0072*/ 	.short	0x0040
        /*0074*/ 	.byte	0x00, 0xf0, 0x11, 0x00


	//----- nvinfo : EIATTR_KPARAM_INFO
	.align		4
.L_99:
        /*0078*/ 	.byte	0x04, 0x17
        /*007a*/ 	.short	(.L_101 - .L_100)
.L_100:
        /*007c*/ 	.word	0x00000000
        /*0080*/ 	.short	0x000d
        /*0082*/ 	.short	0x003c
        /*0084*/ 	.byte	0x00, 0xf0, 0x11, 0x00


	//----- nvinfo : EIATTR_KPARAM_INFO
	.align		4
.L_101:
        /*0088*/ 	.byte	0x04, 0x17
        /*008a*/ 	.short	(.L_103 - .L_102)
.L_102:
        /*008c*/ 	.word	0x00000000
        /*0090*/ 	.short	0x000c
        /*0092*/ 	.short	0x0038
        /*0094*/ 	.byte	0x00, 0xf0, 0x11, 0x00


	//----- nvinfo : EIATTR_KPARAM_INFO
	.align		4
.L_103:
        /*0098*/ 	.byte	0x04, 0x17
        /*009a*/ 	.short	(.L_105 - .L_104)
.L_104:
        /*009c*/ 	.word	0x00000000
        /*00a0*/ 	.short	0x000b
        /*00a2*/ 	.short	0x0034
        /*00a4*/ 	.byte	0x00, 0xf0, 0x11, 0x00


	//----- nvinfo : EIATTR_KPARAM_INFO
	.align		4
.L_105:
        /*00a8*/ 	.byte	0x04, 0x17
        /*00aa*/ 	.short	(.L_107 - .L_106)
.L_106:
        /*00ac*/ 	.word	0x00000000
        /*00b0*/ 	.short	0x000a
        /*00b2*/ 	.short	0x0030
        /*00b4*/ 	.byte	0x00, 0xf0, 0x11, 0x00


	//----- nvinfo : EIATTR_KPARAM_INFO
	.align		4
.L_107:
        /*00b8*/ 	.byte	0x04, 0x17
        /*00ba*/ 	.short	(.L_109 - .L_108)
.L_108:
        /*00bc*/ 	.word	0x00000000
        /*00c0*/ 	.short	0x0009
        /*00c2*/ 	.short	0x002c
        /*00c4*/ 	.byte	0x00, 0xf0, 0x11, 0x00


	//----- nvinfo : EIATTR_KPARAM_INFO
	.align		4
.L_109:
        /*00c8*/ 	.byte	0x04, 0x17
        /*00ca*/ 	.short	(.L_111 - .L_110)
.L_110:
        /*00cc*/ 	.word	0x00000000
        /*00d0*/ 	.short	0x0008
        /*00d2*/ 	.short	0x0028
        /*00d4*/ 	.byte	0x00, 0xf0, 0x11, 0x00


	//----- nvinfo : EIATTR_KPARAM_INFO
	.align		4
.L_111:
        /*00d8*/ 	.byte	0x04, 0x17
        /*00da*/ 	.short	(.L_113 - .L_112)
.L_112:
        /*00dc*/ 	.word	0x00000000
        /*00e0*/ 	.short	0x0007
        /*00e2*/ 	.short	0x0024
        /*00e4*/ 	.byte	0x00, 0xf0, 0x11, 0x00


	//----- nvinfo : EIATTR_KPARAM_INFO
	.align		4
.L_113:
        /*00e8*/ 	.byte	0x04, 0x17
        /*00ea*/ 	.short	(.L_115 - .L_114)
.L_114:
        /*00ec*/ 	.word	0x00000000
        /*00f0*/ 	.short	0x0006
        /*00f2*/ 	.short	0x0020
        /*00f4*/ 	.byte	0x00, 0xf0, 0x11, 0x00


	//----- nvinfo : EIATTR_KPARAM_INFO
	.align		4
.L_115:
        /*00f8*/ 	.byte	0x04, 0x17
        /*00fa*/ 	.short	(.L_117 - .L_116)
.L_116:
        /*00fc*/ 	.word	0x00000000
        /*0100*/ 	.short	0x0005
        /*0102*/ 	.short	0x001c
        /*0104*/ 	.byte	0x00, 0xf0, 0x11, 0x00


	//----- nvinfo : EIATTR_KPARAM_INFO
	.align		4
.L_117:
        /*0108*/ 	.byte	0x04, 0x17
        /*010a*/ 	.short	(.L_119 - .L_118)
.L_118:
        /*010c*/ 	.word	0x00000000
        /*0110*/ 	.short	0x0004
        /*0112*/ 	.short	0x0018
        /*0114*/ 	.byte	0x00, 0xf0, 0x11, 0x00


	//----- nvinfo : EIATTR_KPARAM_INFO
	.align		4
.L_119:
        /*0118*/ 	.byte	0x04, 0x17
        /*011a*/ 	.short	(.L_121 - .L_120)
.L_120:
        /*011c*/ 	.word	0x00000000
        /*0120*/ 	.short	0x0003
        /*0122*/ 	.short	0x0014
        /*0124*/ 	.byte	0x00, 0xf0, 0x11, 0x00


	//----- nvinfo : EIATTR_KPARAM_INFO
	.align		4
.L_121:
        /*0128*/ 	.byte	0x04, 0x17
        /*012a*/ 	.short	(.L_123 - .L_122)
.L_122:
        /*012c*/ 	.word	0x00000000
        /*0130*/ 	.short	0x0002
        /*0132*/ 	.short	0x0010
        /*0134*/ 	.byte	0x00, 0xf0, 0x11, 0x00


	//----- nvinfo : EIATTR_KPARAM_INFO
	.align		4
.L_123:
        /*0138*/ 	.byte	0x04, 0x17
        /*013a*/ 	.short	(.L_125 - .L_124)
.L_124:
        /*013c*/ 	.word	0x00000000
        /*0140*/ 	.short	0x0001
        /*0142*/ 	.short	0x0008
        /*0144*/ 	.byte	0x00, 0xf5, 0x21, 0x00


	//----- nvinfo : EIATTR_KPARAM_INFO
	.align		4
.L_125:
        /*0148*/ 	.byte	0x04, 0x17
        /*014a*/ 	.short	(.L_127 - .L_126)
.L_126:
        /*014c*/ 	.word	0x00000000
        /*0150*/ 	.short	0x0000
        /*0152*/ 	.short	0x0000
        /*0154*/ 	.byte	0x00, 0xf0, 0x21, 0x00


	//----- nvinfo : EIATTR_SPARSE_MMA_MASK
	.align		4
.L_127:
        /*0158*/ 	.byte	0x03, 0x50
        /*015a*/ 	.short	0x0000


	//----- nvinfo : EIATTR_MAXREG_COUNT
	.align		4
        /*015c*/ 	.byte	0x03, 0x1b
        /*015e*/ 	.short	0x0040


	//----- nvinfo : EIATTR_MERCURY_ISA_VERSION
	.align		4
        /*0160*/ 	.byte	0x03, 0x5f
        /*0162*/ 	.short	0x0101


	//----- nvinfo : EIATTR_VRC_CTA_INIT_COUNT
	.align		4
        /*0164*/ 	.byte	0x02, 0x4a
	.zero		1
	.zero		1


	//----- nvinfo : EIATTR_EXIT_INSTR_OFFSETS
	.align		4
        /*0168*/ 	.byte	0x04, 0x1c
        /*016a*/ 	.short	(.L_129 - .L_128)


	//   ....[0]....
.L_128:
        /*016c*/ 	.word	0x00000090


	//   ....[1]....
        /*0170*/ 	.word	0x000000e0


	//   ....[2]....
        /*0174*/ 	.word	0x00002530


	//----- nvinfo : EIATTR_MAX_THREADS
	.align		4
.L_129:
        /*0178*/ 	.byte	0x04, 0x05
        /*017a*/ 	.short	(.L_131 - .L_130)
.L_130:
        /*017c*/ 	.word	0x00000400
        /*0180*/ 	.word	0x00000001
        /*0184*/ 	.word	0x00000001


	//----- nvinfo : EIATTR_CRS_STACK_SIZE
	.align		4
.L_131:
        /*0188*/ 	.byte	0x04, 0x1e
        /*018a*/ 	.short	(.L_133 - .L_132)
.L_132:
        /*018c*/ 	.word	0x00000000


	//----- nvinfo : EIATTR_CBANK_PARAM_SIZE
	.align		4
.L_133:
        /*0190*/ 	.byte	0x03, 0x19
        /*0192*/ 	.short	0x0060


	//----- nvinfo : EIATTR_PARAM_CBANK
	.align		4
        /*0194*/ 	.byte	0x04, 0x0a
        /*0196*/ 	.short	(.L_135 - .L_134)
	.align		4
.L_134:
        /*0198*/ 	.word	index@(.nv.constant0._ZN2at6native14vol2col_kernelIN3c108BFloat16EEEvlPKT_iiiiiiiiiiiiiiiiiiPS4_)
        /*019c*/ 	.short	0x0380
        /*019e*/ 	.short	0x0060


	//----- nvinfo : EIATTR_SW_WAR
	.align		4
.L_135:
        /*01a0*/ 	.byte	0x04, 0x36
        /*01a2*/ 	.short	(.L_137 - .L_136)
.L_136:
        /*01a4*/ 	.word	0x00000008
.L_137:


//--------------------- .nv.info._ZN2at6native14vol2col_kernelIN3c104HalfEEEvlPKT_iiiiiiiiiiiiiiiiiiPS4_ --------------------------
	.section	.nv.info._ZN2at6native14vol2col_kernelIN3c104HalfEEEvlPKT_iiiiiiiiiiiiiiiiiiPS4_,"",@"SHT_CUDA_INFO"
	.sectionflags	@""
	.align	4


	//----- nvinfo : EIATTR_CUDA_API_VERSION
	.align		4
        /*0000*/ 	.byte	0x04, 0x37
        /*0002*/ 	.short	(.L_139 - .L_138)
.L_138:
        /*0004*/ 	.word	0x00000082


	//----- nvinfo : EIATTR_KPARAM_INFO
	.align		4
.L_139:
        /*0008*/ 	.byte	0x04, 0x17
        /*000a*/ 	.short	(.L_141 - .L_140)
.L_140:
        /*000c*/ 	.word	0x00000000
        /*0010*/ 	.short	0x0014
        /*0012*/ 	.short	0x0058
        /*0014*/ 	.byte	0x00, 0xf5, 0x21, 0x00


	//----- nvinfo : EIATTR_KPARAM_INFO
	.align		4
.L_141:
        /*0018*/ 	.byte	0x04, 0x17
        /*001a*/ 	.short	(.L_143 - .L_142)
.L_142:
        /*001c*/ 	.word	0x00000000
        /*0020*/ 	.short	0x0013
        /*0022*/ 	.short	0x0054
        /*0024*/ 	.byte	0x00, 0xf0, 0x11, 0x00


	//----- nvinfo : EIATTR_KPARAM_INFO
	.align		4
.L_143:
        /*0028*/ 	.byte	0x04, 0x17
        /*002a*/ 	.short	(.L_145 - .L_144)
.L_144:
        /*002c*/ 	.word	0x00000000
        /*0030*/ 	.short	0x0012
        /*0032*/ 	.short	0x0050
        /*0034*/ 	.byte	0x00, 0xf0, 0x11, 0x00


	//----- nvinfo : EIATTR_KPARAM_INFO
	.align		4
.L_145:
        /*0038*/ 	.byte	0x04, 0x17
        /*003a*/ 	.short	(.L_147 - .L_146)
.L_146:
        /*003c*/ 	.word	0x00000000
        /*0040*/ 	.short	0x0011
        /*0042*/ 	.short	0x004c
        /*0044*/ 	.byte	0x00, 0xf0, 0x11, 0x00


	//----- nvinfo : EIATTR_KPARAM_INFO
	.align		4
.L_147:
        /*0048*/ 	.byte	0x04, 0x17
        /*004a*/ 	.short	(.L_149 - .L_148)
.L_148:
        /*004c*/ 	.word	0x00000000
        /*0050*/ 	.short	0x0010
        /*0052*/ 	.short	0x0048
        /*0054*/ 	.byte	0x00, 0xf0, 0x11, 0x00


	//----- nvinfo : EIATTR_KPARAM_INFO
	.align		4
.L_149:
        /*0058*/ 	.byte	0x04, 0x17
        /*005a*/ 	.short	(.L_151 - .L_150)
.L_150:
        /*005c*/ 	.word	0x00000000
        /*0060*/ 	.short	0x000f
        /*0062*/ 	.short	0x0044
        /*0064*/ 	.byte	0x00, 0xf0, 0x11, 0x00


	//----- nvinfo : EIATTR_KPARAM_INFO
	.align		4
.L_151:
        /*0068*/ 	.byte	0x04, 0x17
        /*006a*/ 	.short	(.L_153 - .L_152)
.L_152:
        /*006c*/ 	.word	0x00000000
        /*0070*/ 	.short	0x000e
        /*0072*/ 	.short	0x0040
        /*0074*/ 	.byte	0x00, 0xf0, 0x11, 0x00


	//----- nvinfo : EIATTR_KPARAM_INFO
	.align		4
.L_153:
        /*0078*/ 	.byte	0x04, 0x17
        /*007a*/ 	.short	(.L_155 - .L_154)
.L_154:
        /*007c*/ 	.word	0x00000000
        /*0080*/ 	.short	0x000d
        /*0082*/ 	.short	0x003c
        /*0084*/ 	.byte	0x00, 0xf0, 0x11, 0x00


	//----- nvinfo : EIATTR_KPARAM_INFO
	.align		4
.L_155:
        /*0088*/ 	.byte	0x04, 0x17
        /*008a*/ 	.short	(.L_157 - .L_156)
.L_156:
        /*008c*/ 	.word	0x00000000
        /*0090*/ 	.short	0x000c
        /*0092*/ 	.short	0x0038
        /*0094*/ 	.byte	0x00, 0xf0, 0x11, 0x00


	//----- nvinfo : EIATTR_KPARAM_INFO
	.align		4
.L_157:
        /*0098*/ 	.byte	0x04, 0x17
        /*009a*/ 	.short	(.L_159 - .L_158)
.L_158:
        /*009c*/ 	.word	0x00000000
        /*00a0*/ 	.short	0x000b
        /*00a2*/ 	.short	0x0034
        /*00a4*/ 	.byte	0x00, 0xf0, 0x11, 0x00


	//----- nvinfo : EIATTR_KPARAM_INFO
	.align		4
.L_159:
        /*00a8*/ 	.byte	0x04, 0x17
        /*00aa*/ 	.short	(.L_161 - .L_160)
.L_160:
        /*00ac*/ 	.word	0x00000000
        /*00b0*/ 	.short	0x000a
        /*00b2*/ 	.short	0x0030
        /*00b4*/ 	.byte	0x00, 0xf0, 0x11, 0x00


	//----- nvinfo : EIATTR_KPARAM_INFO
	.align		4
.L_161:
        /*00b8*/ 	.byte	0x04, 0x17
        /*00ba*/ 	.short	(.L_163 - .L_162)
.L_162:
        /*00bc*/ 	.word	0x00000000
        /*00c0*/ 	.short	0x0009
        /*00c2*/ 	.short	0x002c
        /*00c4*/ 	.byte	0x00, 0xf0, 0x11, 0x00


	//----- nvinfo : EIATTR_KPARAM_INFO
	.align		4
.L_163:
        /*00c8*/ 	.byte	0x04, 0x17
        /*00ca*/ 	.short	(.L_165 - .L_164)
.L_164:
        /*00cc*/ 	.word	0x00000000
        /*00d0*/ 	.short	0x0008
        /*00d2*/ 	.short	0x0028
        /*00d4*/ 	.byte	0x00, 0xf0, 0x11, 0x00


	//----- nvinfo : EIATTR_KPARAM_INFO
	.align		4
.L_165:
        /*00d8*/ 	.byte	0x04, 0x17
        /*00da*/ 	.short	(.L_167 - .L_166)
.L_166:
        /*00dc*/ 	.word	0x00000000
        /*00e0*/ 	.short	0x0007
        /*00e2*/ 	.short	0x0024
        /*00e4*/ 	.byte	0x00, 0xf0, 0x11, 0x00


	//----- nvinfo : EIATTR_KPARAM_INFO
	.align		4
.L_167:
        /*00e8*/ 	.byte	0x04, 0x17
        /*00ea*/ 	.short	(.L_169 - .L_168)
.L_168:
        /*00ec*/ 	.word	0x00000000
        /*00f0*/ 	.short	0x0006
        /*00f2*/ 	.short	0x0020
        /*00f4*/ 	.byte	0x00, 0xf0, 0x11, 0x00


	//----- nvinfo : EIATTR_KPARAM_INFO
	.align		4
.L_169:
        /*00f8*/ 	.byte	0x04, 0x17
        /*00fa*/ 	.short	(.L_171 - .L_170)
.L_170:
        /*00fc*/ 	.word	0x00000000
        /*0100*/ 	.short	0x0005
        /*0102*/ 	.short	0x001c
        /*0104*/ 	.byte	0x00, 0xf0, 0x11, 0x00


	//----- nvinfo : EIATTR_KPARAM_INFO
	.align		4
.L_171:
        /*0108*/ 	.byte	0x04, 0x17
        /*010a*/ 	.short	(.L_173 - .L_172)
.L_172:
        /*010c*/ 	.word	0x00000000
        /*0110*/ 	.short	0x0004
        /*0112*/ 	.short	0x0018
        /*0114*/ 	.byte	0x00, 0xf0, 0x11, 0x00


	//----- nvinfo : EIATTR_KPARAM_INFO
	.align		4
.L_173:
        /*0118*/ 	.byte	0x04, 0x17
        /*011a*/ 	.short	(.L_175 - .L_174)
.L_174:
        /*011c*/ 	.word	0x00000000
        /*0120*/ 	.short	0x0003
        /*0122*/ 	.short	0x0014
        /*0124*/ 	.byte	0x00, 0xf0, 0x11, 0x00


	//----- nvinfo : EIATTR_KPARAM_INFO
	.align		4
.L_175:
        /*0128*/ 	.byte	0x04, 0x17
        /*012a*/ 	.short	(.L_177 - .L_176)
.L_176:
        /*012c*/ 	.word	0x00000000
        /*0130*/ 	.short	0x0002
        /*0132*/ 	.short	0x0010
        /*0134*/ 	.byte	0x00, 0xf0, 0x11, 0x00


	//----- nvinfo : EIATTR_KPARAM_INFO
	.align		4
.L_177:
        /*0138*/ 	.byte	0x04, 0x17
        /*013a*/ 	.short	(.L_179 - .L_178)
.L_178:
        /*013c*/ 	.word	0x00000000
        /*0140*/ 	.short	0x0001
        /*0142*/ 	.short	0x0008
        /*0144*/ 	.byte	0x00, 0xf5, 0x21, 0x00


	//----- nvinfo : EIATTR_KPARAM_INFO
	.align		4
.L_179:
        /*0148*/ 	.byte	0x04, 0x17
        /*014a*/ 	.short	(.L_181 - .L_180)
.L_180:
        /*014c*/ 	.word	0x00000000
        /*0150*/ 	.short	0x0000
        /*0152*/ 	.short	0x0000
        /*0154*/ 	.byte	0x00, 0xf0, 0x21, 0x00


	//----- nvinfo : EIATTR_SPARSE_MMA_MASK
	.align		4
.L_181:
        /*0158*/ 	.byte	0x03, 0x50
        /*015a*/ 	.short	0x0000


	//----- nvinfo : EIATTR_MAXREG_COUNT
	.align		4
        /*015c*/ 	.byte	0x03, 0x1b
        /*015e*/ 	.short	0x0040


	//----- nvinfo : EIATTR_MERCURY_ISA_VERSION
	.align		4
        /*0160*/ 	.byte	0x03, 0x5f
        /*0162*/ 	.short	0x0101


	//----- nvinfo : EIATTR_VRC_CTA_INIT_COUNT
	.align		4
        /*0164*/ 	.byte	0x02, 0x4a
	.zero		1
	.zero		1


	//----- nvinfo : EIATTR_EXIT_INSTR_OFFSETS
	.align		4
        /*0168*/ 	.byte	0x04, 0x1c
        /*016a*/ 	.short	(.L_183 - .L_182)


	//   ....[0]....
.L_182:
        /*016c*/ 	.word	0x00000090


	//   ....[1]....
        /*0170*/ 	.word	0x000000e0


	//   ....[2]....
        /*0174*/ 	.word	0x00002530


	//----- nvinfo : EIATTR_MAX_THREADS
	.align		4
.L_183:
        /*0178*/ 	.byte	0x04, 0x05
        /*017a*/ 	.short	(.L_185 - .L_184)
.L_184:
        /*017c*/ 	.word	0x00000400
        /*0180*/ 	.word	0x00000001
        /*0184*/ 	.word	0x00000001


	//----- nvinfo : EIATTR_CRS_STACK_SIZE
	.align		4
.L_185:
        /*0188*/ 	.byte	0x04, 0x1e
        /*018a*/ 	.short	(.L_187 - .L_186)
.L_186:
        /*018c*/ 	.word	0x00000000


	//----- nvinfo : EIATTR_CBANK_PARAM_SIZE
	.align		4
.L_187:
        /*0190*/ 	.byte	0x03, 0x19
        /*0192*/ 	.short	0x0060


	//----- nvinfo : EIATTR_PARAM_CBANK
	.align		4
        /*0194*/ 	.byte	0x04, 0x0a
        /*0196*/ 	.short	(.L_189 - .L_188)
	.align		4
.L_188:
        /*0198*/ 	.word	index@(.nv.constant0._ZN2at6native14vol2col_kernelIN3c104HalfEEEvlPKT_iiiiiiiiiiiiiiiiiiPS4_)
        /*019c*/ 	.short	0x0380
        /*019e*/ 	.short	0x0060


	//----- nvinfo : EIATTR_SW_WAR
	.align		4
.L_189:
        /*01a0*/ 	.byte	0x04, 0x36
        /*01a2*/ 	.short	(.L_191 - .L_190)
.L_190:
        /*01a4*/ 	.word	0x00000008
.L_191:


//--------------------- .nv.info._ZN2at6native14vol2col_kernelIfEEvlPKT_iiiiiiiiiiiiiiiiiiPS2_ --------------------------
	.section	.nv.info._ZN2at6native14vol2col_kernelIfEEvlPKT_iiiiiiiiiiiiiiiiiiPS2_,"",@"SHT_CUDA_INFO"
	.sectionflags	@""
	.align	4


	//----- nvinfo : EIATTR_CUDA_API_VERSION
	.align		4
        /*0000*/ 	.byte	0x04, 0x37
        /*0002*/ 	.short	(.L_193 - .L_192)
.L_192:
        /*0004*/ 	.word	0x00000082


	//----- nvinfo : EIATTR_KPARAM_INFO
	.align		4
.L_193:
        /*0008*/ 	.byte	0x04, 0x17
        /*000a*/ 	.short	(.L_195 - .L_194)
.L_194:
        /*000c*/ 	.word	0x00000000
        /*0010*/ 	.short	0x0014
        /*0012*/ 	.short	0x0058
        /*0014*/ 	.byte	0x00, 0xf5, 0x21, 0x00


	//----- nvinfo : EIATTR_KPARAM_INFO
	.align		4
.L_195:
        /*0018*/ 	.byte	0x04, 0x17
        /*001a*/ 	.short	(.L_197 - .L_196)
.L_196:
        /*001c*/ 	.word	0x00000000
        /*0020*/ 	.short	0x0013
        /*0022*/ 	.short	0x0054
        /*0024*/ 	.byte	0x00, 0xf0, 0x11, 0x00


	//----- nvinfo : EIATTR_KPARAM_INFO
	.align		4
.L_197:
        /*0028*/ 	.byte	0x04, 0x17
        /*002a*/ 	.short	(.L_199 - .L_198)
.L_198:
        /*002c*/ 	.word	0x00000000
        /*0030*/ 	.short	0x0012
        /*0032*/ 	.short	0x0050
        /*0034*/ 	.byte	0x00, 0xf0, 0x11, 0x00


	//----- nvinfo : EIATTR_KPARAM_INFO
	.align		4
.L_199:
        /*0038*/ 	.byte	0x04, 0x17
        /*003a*/ 	.short	(.L_201 - .L_200)
.L_200:
        /*003c*/ 	.word	0x00000000
        /*0040*/ 	.short	0x0011
        /*0042*/ 	.short	0x004c
        /*0044*/ 	.byte	0x00, 0xf0, 0x11, 0x00


	//----- nvinfo : EIATTR_KPARAM_INFO
	.align		4
.L_201:
        /*0048*/ 	.byte	0x04, 0x17
        /*004a*/ 	.short	(.L_203 - .L_202)
.L_202:
        /*004c*/ 	.word	0x00000000
        /*0050*/ 	.short	0x0010
        /*0052*/ 	.short	0x0048
        /*0054*/ 	.byte	0x00, 0xf0, 0x11, 0x00


	//----- nvinfo : EIATTR_KPARAM_INFO
	.align		4
.L_203:
        /*0058*/ 	.byte	0x04, 0x17
        /*005a*/ 	.short	(.L_205 - .L_204)
.L_204:
        /*005c*/ 	.word	0x00000000
        /*0060*/ 	.short	0x000f
        /*0062*/ 	.short	0x0044
        /*0064*/ 	.byte	0x00, 0xf0, 0x11, 0x00


	//----- nvinfo : EIATTR_KPARAM_INFO
	.align		4
.L_205:
        /*0068*/ 	.byte	0x04, 0x17
        /*006a*/ 	.short	(.L_207 - .L_206)
.L_206:
        /*006c*/ 	.word	0x00000000
        /*0070*/ 	.short	0x000e
        /*0072*/ 	.short	0x0040
        /*0074*/ 	.byte	0x00, 0xf0, 0x11, 0x00


	//----- nvinfo : EIATTR_KPARAM_INFO
	.align		4
.L_207:
        /*0078*/ 	.byte	0x04, 0x17
        /*007a*/ 	.short	(.L_209 - .L_208)
.L_208:
        /*007c*/ 	.word	0x00000000
        /*0080*/ 	.short	0x000d
        /*0082*/ 	.short	0x003c
        /*0084*/ 	.byte	0x00, 0xf0, 0x11, 0x00


	//----- nvinfo : EIATTR_KPARAM_INFO
	.align		4
.L_209:
        /*0088*/ 	.byte	0x04, 0x17
        /*008a*/ 	.short	(.L_211 - .L_210)
.L_210:
        /*008c*/ 	.word	0x00000000
        /*0090*/ 	.short	0x000c
        /*0092*/ 	.short	0x0038
        /*0094*/ 	.byte	0x00, 0xf0, 0x11, 0x00


	//----- nvinfo : EIATTR_KPARAM_INFO
	.align		4
.L_211:
        /*0098*/ 	.byte	0x04, 0x17
        /*009a*/ 	.short	(.L_213 - .L_212)
.L_212:
        /*009c*/ 	.word	0x00000000
        /*00a0*/ 	.short	0x000b
        /*00a2*/ 	.short	0x0034
        /*00a4*/ 	.byte	0x00, 0xf0, 0x11, 0x00


	//----- nvinfo : EIATTR_KPARAM_INFO
	.align		4
.L_213:
        /*00a8*/ 	.byte	0x04, 0x17
        /*00aa*/ 	.short	(.L_215 - .L_214)
.L_214:
        /*00ac*/ 	.word	0x00000000
        /*00b0*/ 	.short	0x000a
        /*00b2*/ 	.short	0x0030
        /*00b4*/ 	.byte	0x00, 0xf0, 0x11, 0x00


	//----- nvinfo : EIATTR_KPARAM_INFO
	.align		4
.L_215:
        /*00b8*/ 	.byte	0x04, 0x17
        /*00ba*/ 	.short	(.L_217 - .L_216)
.L_216:
        /*00bc*/ 	.word	0x00000000
        /*00c0*/ 	.short	0x0009
        /*00c2*/ 	.short	0x002c
        /*00c4*/ 	.byte	0x00, 0xf0, 0x11, 0x00


	//----- nvinfo : EIATTR_KPARAM_INFO
	.align		4
.L_217:
        /*00c8*/ 	.byte	0x04, 0x17
        /*00ca*/ 	.short	(.L_219 - .L_218)
.L_218:
        /*00cc*/ 	.word	0x00000000
        /*00d0*/ 	.short	0x0008
        /*00d2*/ 	.short	0x0028
        /*00d4*/ 	.byte	0x00, 0xf0, 0x11, 0x00


	//----- nvinfo : EIATTR_KPARAM_INFO
	.align		4
.L_219:
        /*00d8*/ 	.byte	0x04, 0x17
        /*00da*/ 	.short	(.L_221 - .L_220)
.L_220:
        /*00dc*/ 	.word	0x00000000
        /*00e0*/ 	.short	0x0007
        /*00e2*/ 	.short	0x0024
        /*00e4*/ 	.byte	0x00, 0xf0, 0x11, 0x00


	//----- nvinfo : EIATTR_KPARAM_INFO
	.align		4
.L_221:
        /*00e8*/ 	.byte	0x04, 0x17
        /*00ea*/ 	.short	(.L_223 - .L_222)
.L_222:
        /*00ec*/ 	.word	0x00000000
        /*00f0*/ 	.short	0x0006
        /*00f2*/ 	.short	0x0020
        /*00f4*/ 	.byte	0x00, 0xf0, 0x11, 0x00


	//----- nvinfo : EIATTR_KPARAM_INFO
	.align		4
.L_223:
        /*00f8*/ 	.byte	0x04, 0x17
        /*00fa*/ 	.short	(.L_225 - .L_224)
.L_224:
        /*00fc*/ 	.word	0x00000000
        /*0100*/ 	.short	0x0005
        /*0102*/ 	.short	0x001c
        /*0104*/ 	.byte	0x00, 0xf0, 0x11, 0x00


	//----- nvinfo : EIATTR_KPARAM_INFO
	.align		4
.L_225:
        /*0108*/ 	.byte	0x04, 0x17
        /*010a*/ 	.short	(.L_227 - .L_226)
.L_226:
        /*010c*/ 	.word	0x00000000
        /*0110*/ 	.short	0x0004
        /*0112*/ 	.short	0x0018
        /*0114*/ 	.byte	0x00, 0xf0, 0x11, 0x00


	//----- nvinfo : EIATTR_KPARAM_INFO
	.align		4
.L_227:
        /*0118*/ 	.byte	0x04, 0x17
        /*011a*/ 	.short	(.L_229 - .L_228)
.L_228:
        /*011c*/ 	.word	0x00000000
        /*0120*/ 	.short	0x0003
        /*0122*/ 	.short	0x0014
        /*0124*/ 	.byte	0x00, 0xf0, 0x11, 0x00


	//----- nvinfo : EIATTR_KPARAM_INFO
	.align		4
.L_229:
        /*0128*/ 	.byte	0x04, 0x17
        /*012a*/ 	.short	(.L_231 - .L_230)
.L_230:
        /*012c*/ 	.word	0x00000000
        /*0130*/ 	.short	0x0002
        /*0132*/ 	.short	0x0010
        /*0134*/ 	.byte	0x00, 0xf0, 0x11, 0x00


	//----- nvinfo : EIATTR_KPARAM_INFO
	.align		4
.L_231:
        /*0138*/ 	.byte	0x04, 0x17
        /*013a*/ 	.short	(.L_233 - .L_232)
.L_232:
        /*013c*/ 	.word	0x00000000
        /*0140*/ 	.short	0x0001
        /*0142*/ 	.short	0x0008
        /*0144*/ 	.byte	0x00, 0xf5, 0x21, 0x00


	//----- nvinfo : EIATTR_KPARAM_INFO
	.align		4
.L_233:
        /*0148*/ 	.byte	0x04, 0x17
        /*014a*/ 	.short	(.L_235 - .L_234)
.L_234:
        /*014c*/ 	.word	0x00000000
        /*0150*/ 	.short	0x0000
        /*0152*/ 	.short	0x0000
        /*0154*/ 	.byte	0x00, 0xf0, 0x21, 0x00


	//----- nvinfo : EIATTR_SPARSE_MMA_MASK
	.align		4
.L_235:
        /*0158*/ 	.byte	0x03, 0x50
        /*015a*/ 	.short	0x0000


	//----- nvinfo : EIATTR_MAXREG_COUNT
	.align		4
        /*015c*/ 	.byte	0x03, 0x1b
        /*015e*/ 	.short	0x0040


	//----- nvinfo : EIATTR_MERCURY_ISA_VERSION
	.align		4
        /*0160*/ 	.byte	0x03, 0x5f
        /*0162*/ 	.short	0x0101


	//----- nvinfo : EIATTR_VRC_CTA_INIT_COUNT
	.align		4
        /*0164*/ 	.byte	0x02, 0x4a
	.zero		1
	.zero		1


	//----- nvinfo : EIATTR_EXIT_INSTR_OFFSETS
	.align		4
        /*0168*/ 	.byte	0x04, 0x1c
        /*016a*/ 	.short	(.L_237 - .L_236)


	//   ....[0]....
.L_236:
        /*016c*/ 	.word	0x00000090


	//   ....[1]....
        /*0170*/ 	.word	0x000000e0


	//   ....[2]....
        /*0174*/ 	.word	0x00002440


	//----- nvinfo : EIATTR_MAX_THREADS
	.align		4
.L_237:
        /*0178*/ 	.byte	0x04, 0x05
        /*017a*/ 	.short	(.L_239 - .L_238)
.L_238:
        /*017c*/ 	.word	0x00000400
        /*0180*/ 	.word	0x00000001
        /*0184*/ 	.word	0x00000001


	//----- nvinfo : EIATTR_CRS_STACK_SIZE
	.align		4
.L_239:
        /*0188*/ 	.byte	0x04, 0x1e
        /*018a*/ 	.short	(.L_241 - .L_240)
.L_240:
        /*018c*/ 	.word	0x00000000


	//----- nvinfo : EIATTR_CBANK_PARAM_SIZE
	.align		4
.L_241:
        /*0190*/ 	.byte	0x03, 0x19
        /*0192*/ 	.short	0x0060


	//----- nvinfo : EIATTR_PARAM_CBANK
	.align		4
        /*0194*/ 	.byte	0x04, 0x0a
        /*0196*/ 	.short	(.L_243 - .L_242)
	.align		4
.L_242:
        /*0198*/ 	.word	index@(.nv.constant0._ZN2at6native14vol2col_kernelIfEEvlPKT_iiiiiiiiiiiiiiiiiiPS2_)
        /*019c*/ 	.short	0x0380
        /*019e*/ 	.short	0x0060


	//----- nvinfo : EIATTR_SW_WAR
	.align		4
.L_243:
        /*01a0*/ 	.byte	0x04, 0x36
        /*01a2*/ 	.short	(.L_245 - .L_244)
.L_244:
        /*01a4*/ 	.word	0x00000008
.L_245:


//--------------------- .nv.info._ZN2at6native14vol2col_kernelIdEEvlPKT_iiiiiiiiiiiiiiiiiiPS2_ --------------------------
	.section	.nv.info._ZN2at6native14vol2col_kernelIdEEvlPKT_iiiiiiiiiiiiiiiiiiPS2_,"",@"SHT_CUDA_INFO"
	.sectionflags	@""
	.align	4


	//----- nvinfo : EIATTR_CUDA_API_VERSION
	.align		4
        /*0000*/ 	.byte	0x04, 0x37
        /*0002*/ 	.short	(.L_247 - .L_246)
.L_246:
        /*0004*/ 	.word	0x00000082


	//----- nvinfo : EIATTR_KPARAM_INFO
	.align		4
.L_247:
        /*0008*/ 	.byte	0x04, 0x17
        /*000a*/ 	.short	(.L_249 - .L_248)
.L_248:
        /*000c*/ 	.word	0x00000000
        /*0010*/ 	.short	0x0014
        /*0012*/ 	.short	0x0058
        /*0014*/ 	.byte	0x00, 0xf5, 0x21, 0x00


	//----- nvinfo : EIATTR_KPARAM_INFO
	.align		4
.L_249:
        /*0018*/ 	.byte	0x04, 0x17
        /*001a*/ 	.short	(.L_251 - .L_250)
.L_250:
        /*001c*/ 	.word	0x00000000
        /*0020*/ 	.short	0x0013
        /*0022*/ 	.short	0x0054
        /*0024*/ 	.byte	0x00, 0xf0, 0x11, 0x00


	//----- nvinfo : EIATTR_KPARAM_INFO
	.align		4
.L_251:
        /*0028*/ 	.byte	0x04, 0x17
        /*002a*/ 	.short	(.L_253 - .L_252)
.L_252:
        /*002c*/ 	.word	0x00000000
        /*0030*/ 	.short	0x0012
        /*0032*/ 	.short	0x0050
        /*0034*/ 	.byte	0x00, 0xf0, 0x11, 0x00


	//----- nvinfo : EIATTR_KPARAM_INFO
	.align		4
.L_253:
        /*0038*/ 	.byte	0x04, 0x17
        /*003a*/ 	.short	(.L_255 - .L_254)
.L_254:
        /*003c*/ 	.word	0x00000000
        /*0040*/ 	.short	0x0011
        /*0042*/ 	.short	0x004c
        /*0044*/ 	.byte	0x00, 0xf0, 0x11, 0x00


	//----- nvinfo : EIATTR_KPARAM_INFO
	.align		4
.L_255:
        /*0048*/ 	.byte	0x04, 0x17
        /*004a*/ 	.short	(.L_257 - .L_256)
.L_256:
        /*004c*/ 	.word	0x00000000
        /*0050*/ 	.short	0x0010
        /*0052*/ 	.short	0x0048
        /*0054*/ 	.byte	0x00, 0xf0, 0x11, 0x00


	//----- nvinfo : EIATTR_KPARAM_INFO
	.align		4
.L_257:
        /*0058*/ 	.byte	0x04, 0x17
        /*005a*/ 	.short	(.L_259 - .L_258)
.L_258:
        /*005c*/ 	.word	0x00000000
        /*0060*/ 	.short	0x000f
        /*0062*/ 	.short	0x0044
        /*0064*/ 	.byte	0x00, 0xf0, 0x11, 0x00


	//----- nvinfo : EIATTR_KPARAM_INFO
	.align		4
.L_259:
        /*0068*/ 	.byte	0x04, 0x17
        /*006a*/ 	.short	(.L_261 - .L_260)
.L_260:
        /*006c*/ 	.word	0x00000000
        /*0070*/ 	.short	0x000e
        /*0072*/ 	.short	0x0040
        /*0074*/ 	.byte	0x00, 0xf0, 0x11, 0x00


	//----- nvinfo : EIATTR_KPARAM_INFO
	.align		4
.L_261:
        /*0078*/ 	.byte	0x04, 0x17
        /*007a*/ 	.short	(.L_263 - .L_262)
.L_262:
        /*007c*/ 	.word	0x00000000
        /*0080*/ 	.short	0x000d
        /*0082*/ 	.short	0x003c
        /*0084*/ 	.byte	0x00, 0xf0, 0x11, 0x00


	//----- nvinfo : EIATTR_KPARAM_INFO
	.align		4
.L_263:
        /*0088*/ 	.byte	0x04, 0x17
        /*008a*/ 	.short	(.L_265 - .L_264)
.L_264:
        /*008c*/ 	.word	0x00000000
        /*0090*/ 	.short	0x000c
        /*0092*/ 	.short	0x0038
        /*0094*/ 	.byte	0x00, 0xf0, 0x11, 0x00


	//----- nvinfo : EIATTR_KPARAM_INFO
	.align		4
.L_265:
        /*0098*/ 	.byte	0x04, 0x17
        /*009a*/ 	.short	(.L_267 - .L_266)
.L_266:
        /*009c*/ 	.word	0x00000000
        /*00a0*/ 	.short	0x000b
        /*00a2*/ 	.short	0x0034
        /*00a4*/ 	.byte	0x00, 0xf0, 0x11, 0x00


	//----- nvinfo : EIATTR_KPARAM_INFO
	.align		4
.L_267:
        /*00a8*/ 	.byte	0x04, 0x17
        /*00aa*/ 	.short	(.L_269 - .L_268)
.L_268:
        /*00ac*/ 	.word	0x00000000
        /*00b0*/ 	.short	0x000a
        /*00b2*/ 	.short	0x0030
        /*00b4*/ 	.byte	0x00, 0xf0, 0x11, 0x00


	//----- nvinfo : EIATTR_KPARAM_INFO
	.align		4
.L_269:
        /*00b8*/ 	.byte	0x04, 0x17
        /*00ba*/ 	.short	(.L_271 - .L_270)
.L_270:
        /*00bc*/ 	.word	0x00000000
        /*00c0*/ 	.short	0x0009
        /*00c2*/ 	.short	0x002c
        /*00c4*/ 	.byte	0x00, 0xf0, 0x11, 0x00


	//----- nvinfo : EIATTR_KPARAM_INFO
	.align		4
.L_271:
        /*00c8*/ 	.byte	0x04, 0x17
        /*00ca*/ 	.short	(.L_273 - .L_272)
.L_272:
        /*00cc*/ 	.word	0x00000000
        /*00d0*/ 	.short	0x0008
        /*00d2*/ 	.short	0x0028
        /*00d4*/ 	.byte	0x00, 0xf0, 0x11, 0x00


	//----- nvinfo : EIATTR_KPARAM_INFO
	.align		4
.L_273:
        /*00d8*/ 	.byte	0x04, 0x17
        /*00da*/ 	.short	(.L_275 - .L_274)
.L_274:
        /*00dc*/ 	.word	0x00000000
        /*00e0*/ 	.short	0x0007
        /*00e2*/ 	.short	0x0024
        /*00e4*/ 	.byte	0x00, 0xf0, 0x11, 0x00


	//----- nvinfo : EIATTR_KPARAM_INFO
	.align		4
.L_275:
        /*00e8*/ 	.byte	0x04, 0x17
        /*00ea*/ 	.short	(.L_277 - .L_276)
.L_276:
        /*00ec*/ 	.word	0x00000000
        /*00f0*/ 	.short	0x0006
        /*00f2*/ 	.short	0x0020
        /*00f4*/ 	.byte	0x00, 0xf0, 0x11, 0x00


	//----- nvinfo : EIATTR_KPARAM_INFO
	.align		4
.L_277:
        /*00f8*/ 	.byte	0x04, 0x17
        /*00fa*/ 	.short	(.L_279 - .L_278)
.L_278:
        /*00fc*/ 	.word	0x00000000
        /*0100*/ 	.short	0x0005
        /*0102*/ 	.short	0x001c
        /*0104*/ 	.byte	0x00, 0xf0, 0x11, 0x00


	//----- nvinfo : EIATTR_KPARAM_INFO
	.align		4
.L_279:
        /*0108*/ 	.byte	0x04, 0x17
        /*010a*/ 	.short	(.L_281 - .L_280)
.L_280:
        /*010c*/ 	.word	0x00000000
        /*0110*/ 	.short	0x0004
        /*0112*/ 	.short	0x0018
        /*0114*/ 	.byte	0x00, 0xf0, 0x11, 0x00


	//----- nvinfo : EIATTR_KPARAM_INFO
	.align		4
.L_281:
        /*0118*/ 	.byte	0x04, 0x17
        /*011a*/ 	.short	(.L_283 - .L_282)
.L_282:
        /*011c*/ 	.word	0x00000000
        /*0120*/ 	.short	0x0003
        /*0122*/ 	.short	0x0014
        /*0124*/ 	.byte	0x00, 0xf0, 0x11, 0x00


	//----- nvinfo : EIATTR_KPARAM_INFO
	.align		4
.L_283:
        /*0128*/ 	.byte	0x04, 0x17
        /*012a*/ 	.short	(.L_285 - .L_284)
.L_284:
        /*012c*/ 	.word	0x00000000
        /*0130*/ 	.short	0x0002
        /*0132*/ 	.short	0x0010
        /*0134*/ 	.byte	0x00, 0xf0, 0x11, 0x00


	//----- nvinfo : EIATTR_KPARAM_INFO
	.align		4
.L_285:
        /*0138*/ 	.byte	0x04, 0x17
        /*013a*/ 	.short	(.L_287 - .L_286)
.L_286:
        /*013c*/ 	.word	0x00000000
        /*0140*/ 	.short	0x0001
        /*0142*/ 	.short	0x0008
        /*0144*/ 	.byte	0x00, 0xf5, 0x21, 0x00


	//----- nvinfo : EIATTR_KPARAM_INFO
	.align		4
.L_287:
        /*0148*/ 	.byte	0x04, 0x17
        /*014a*/ 	.short	(.L_289 - .L_288)
.L_288:
        /*014c*/ 	.word	0x00000000
        /*0150*/ 	.short	0x0000
        /*0152*/ 	.short	0x0000
        /*0154*/ 	.byte	0x00, 0xf0, 0x21, 0x00


	//----- nvinfo : EIATTR_SPARSE_MMA_MASK
	.align		4
.L_289:
        /*0158*/ 	.byte	0x03, 0x50
        /*015a*/ 	.short	0x0000


	//----- nvinfo : EIATTR_MAXREG_COUNT
	.align		4
        /*015c*/ 	.byte	0x03, 0x1b
        /*015e*/ 	.short	0x0040


	//----- nvinfo : EIATTR_MERCURY_ISA_VERSION
	.align		4
        /*0160*/ 	.byte	0x03, 0x5f
        /*0162*/ 	.short	0x0101


	//----- nvinfo : EIATTR_VRC_CTA_INIT_COUNT
	.align		4
        /*0164*/ 	.byte	0x02, 0x4a
	.zero		1
	.zero		1


	//----- nvinfo : EIATTR_EXIT_INSTR_OFFSETS
	.align		4
        /*0168*/ 	.byte	0x04, 0x1c
        /*016a*/ 	.short	(.L_291 - .L_290)


	//   ....[0]....
.L_290:
        /*016c*/ 	.word	0x00000090


	//   ....[1]....
        /*0170*/ 	.word	0x000000e0


	//   ....[2]....
        /*0174*/ 	.word	0x00002460


	//----- nvinfo : EIATTR_MAX_THREADS
	.align		4
.L_291:
        /*0178*/ 	.byte	0x04, 0x05
        /*017a*/ 	.short	(.L_293 - .L_292)
.L_292:
        /*017c*/ 	.word	0x00000400
        /*0180*/ 	.word	0x00000001
        /*0184*/ 	.word	0x00000001


	//----- nvinfo : EIATTR_CRS_STACK_SIZE
	.align		4
.L_293:
        /*0188*/ 	.byte	0x04, 0x1e
        /*018a*/ 	.short	(.L_295 - .L_294)
.L_294:
        /*018c*/ 	.word	0x00000000


	//----- nvinfo : EIATTR_CBANK_PARAM_SIZE
	.align		4
.L_295:
        /*0190*/ 	.byte	0x03, 0x19
        /*0192*/ 	.short	0x0060


	//----- nvinfo : EIATTR_PARAM_CBANK
	.align		4
        /*0194*/ 	.byte	0x04, 0x0a
        /*0196*/ 	.short	(.L_297 - .L_296)
	.align		4
.L_296:
        /*0198*/ 	.word	index@(.nv.constant0._ZN2at6native14vol2col_kernelIdEEvlPKT_iiiiiiiiiiiiiiiiiiPS2_)
        /*019c*/ 	.short	0x0380
        /*019e*/ 	.short	0x0060


	//----- nvinfo : EIATTR_SW_WAR
	.align		4
.L_297:
        /*01a0*/ 	.byte	0x04, 0x36
        /*01a2*/ 	.short	(.L_299 - .L_298)
.L_298:
        /*01a4*/ 	.word	0x00000008
.L_299:


//--------------------- .nv.info._ZN2at6native13vol2im_kernelIN3c108BFloat16EfEEvlPKT_jjjjjjjjjjjjjjjjjjjPS4_ --------------------------
	.section	.nv.info._ZN2at6native13vol2im_kernelIN3c108BFloat16EfEEvlPKT_jjjjjjjjjjjjjjjjjjjPS4_,"",@"SHT_CUDA_INFO"
	.sectionflags	@""
	.align	4


	//----- nvinfo : EIATTR_CUDA_API_VERSION
	.align		4
        /*0000*/ 	.byte	0x04, 0x37
        /*0002*/ 	.short	(.L_301 - .L_300)
.L_300:
        /*0004*/ 	.word	0x00000082


	//----- nvinfo : EIATTR_KPARAM_INFO
	.align		4
.L_301:
        /*0008*/ 	.byte	0x04, 0x17
        /*000a*/ 	.short	(.L_303 - .L_302)
.L_302:
        /*000c*/ 	.word	0x00000000
        /*0010*/ 	.short	0x0015
        /*0012*/ 	.short	0x0060
        /*0014*/ 	.byte	0x00, 0xf5, 0x21, 0x00


	//----- nvinfo : EIATTR_KPARAM_INFO
	.align		4
.L_303:
        /*0018*/ 	.byte	0x04, 0x17
        /*001a*/ 	.short	(.L_305 - .L_304)
.L_304:
        /*001c*/ 	.word	0x00000000
        /*0020*/ 	.short	0x0014
        /*0022*/ 	.short	0x0058
        /*0024*/ 	.byte	0x00, 0xf0, 0x11, 0x00


	//----- nvinfo : EIATTR_KPARAM_INFO
	.align		4
.L_305:
        /*0028*/ 	.byte	0x04, 0x17
        /*002a*/ 	.short	(.L_307 - .L_306)
.L_306:
        /*002c*/ 	.word	0x00000000
        /*0030*/ 	.short	0x0013
        /*0032*/ 	.short	0x0054
        /*0034*/ 	.byte	0x00, 0xf0, 0x11, 0x00


	//----- nvinfo : EIATTR_KPARAM_INFO
	.align		4
.L_307:
        /*0038*/ 	.byte	0x04, 0x17
        /*003a*/ 	.short	(.L_309 - .L_308)
.L_308:
        /*003c*/ 	.word	0x00000000
        /*0040*/ 	.short	0x0012
        /*0042*/ 	.short	0x0050
        /*0044*/ 	.byte	0x00, 0xf0, 0x11, 0x00


	//----- nvinfo : EIATTR_KPARAM_INFO
	.align		4
.L_309:
        /*0048*/ 	.byte	0x04, 0x17
        /*004a*/ 	.short	(.L_311 - .L_310)
.L_310:
        /*004c*/ 	.word	0x00000000
        /*0050*/ 	.short	0x0011
        /*0052*/ 	.short	0x004c
        /*0054*/ 	.byte	0x00, 0xf0, 0x11, 0x00


	//----- nvinfo : EIATTR_KPARAM_INFO
	.align		4
.L_311:
        /*0058*/ 	.byte	0x04, 0x17
        /*005a*/ 	.short	(.L_313 - .L_312)
.L_312:
        /*005c*/ 	.word	0x00000000
        /*0060*/ 	.short	0x0010
        /*0062*/ 	.short	0x0048
        /*0064*/ 	.byte	0x00, 0xf0, 0x11, 0x00


	//----- nvinfo : EIATTR_KPARAM_INFO
	.align		4
.L_313:
        /*0068*/ 	.byte	0x04, 0x17
        /*006a*/ 	.short	(.L_315 - .L_314)
.L_314:
        /*006c*/ 	.word	0x00000000
        /*0070*/ 	.short	0x000f
        /*0072*/ 	.short	0x0044
        /*0074*/ 	.byte	0x00, 0xf0, 0x11, 0x00


	//----- nvinfo : EIATTR_KPARAM_INFO
	.align		4
.L_315:
        /*0078*/ 	.byte	0x04, 0x17
        /*007a*/ 	.short	(.L_317 - .L_316)
.L_316:
        /*007c*/ 	.word	0x00000000
        /*0080*/ 	.short	0x000e
        /*0082*/ 	.short	0x0040
        /*0084*/ 	.byte	0x00, 0xf0, 0x11, 0x00


	//----- nvinfo : EIATTR_KPARAM_INFO
	.align		4
.L_317:
        /*0088*/ 	.byte	0x04, 0x17
        /*008a*/ 	.short	(.L_319 - .L_318)
.L_318:
        /*008c*/ 	.word	0x00000000
        /*0090*/ 	.short	0x000d
        /*0092*/ 	.short	0x003c
        /*0094*/ 	.byte	0x00, 0xf0, 0x11, 0x00


	//----- nvinfo : EIATTR_KPARAM_INFO
	.align		4
.L_319:
        /*0098*/ 	.byte	0x04, 0x17
        /*009a*/ 	.short	(.L_321 - .L_320)
.L_320:
        /*009c*/ 	.word	0x00000000
        /*00a0*/ 	.short	0x000c
        /*00a2*/ 	.short	0x0038
        /*00a4*/ 	.byte	0x00, 0xf0, 0x11, 0x00


	//----- nvinfo : EIATTR_KPARAM_INFO
	.align		4
.L_321:
        /*00a8*/ 	.byte	0x04, 0x17
        /*00aa*/ 	.short	(.L_323 - .L_322)
.L_322:
        /*00ac*/ 	.word	0x00000000
        /*00b0*/ 	.short	0x000b
        /*00b2*/ 	.short	0x0034
        /*00b4*/ 	.byte	0x00, 0xf0, 0x11, 0x00


	//----- nvinfo : EIATTR_KPARAM_INFO
	.align		4
.L_323:
        /*00b8*/ 	.byte	0x04, 0x17
        /*00ba*/ 	.short	(.L_325 - .L_324)
.L_324:
        /*00bc*/ 	.word	0x00000000
        /*00c0*/ 	.short	0x000a
        /*00c2*/ 	.short	0x0030
        /*00c4*/ 	.byte	0x00, 0xf0, 0x11, 0x00


	//----- nvinfo : EIATTR_KPARAM_INFO
	.align		4
.L_325:
        /*00c8*/ 	.byte	0x04, 0x17
        /*00ca*/ 	.short	(.L_327 - .L_326)
.L_326:
        /*00cc*/ 	.word	0x00000000
        /*00d0*/ 	.short	0x0009
        /*00d2*/ 	.short	0x002c
        /*00d4*/ 	.byte	0x00, 0xf0, 0x11, 0x00


	//----- nvinfo : EIATTR_KPARAM_INFO
	.align		4
.L_327:
        /*00d8*/ 	.byte	0x04, 0x17
        /*00da*/ 	.short	(.L_329 - .L_328)
.L_328:
        /*00dc*/ 	.word	0x00000000
        /*00e0*/ 	.short	0x0008
        /*00e2*/ 	.short	0x0028
        /*00e4*/ 	.byte	0x00, 0xf0, 0x11, 0x00


	//----- nvinfo : EIATTR_KPARAM_INFO
	.align		4
.L_329:
        /*00e8*/ 	.byte	0x04, 0x17
        /*00ea*/ 	.short	(.L_331 - .L_330)
.L_330:
        /*00ec*/ 	.word	0x00000000
        /*00f0*/ 	.short	0x0007
        /*00f2*/ 	.short	0x0024
        /*00f4*/ 	.byte	0x00, 0xf0, 0x11, 0x00


	//----- nvinfo : EIATTR_KPARAM_INFO
	.align		4
.L_331:
        /*00f8*/ 	.byte	0x04, 0x17
        /*00fa*/ 	.short	(.L_333 - .L_332)
.L_332:
        /*00fc*/ 	.word	0x00000000
        /*0100*/ 	.short	0x0006
        /*0102*/ 	.short	0x0020
        /*0104*/ 	.byte	0x00, 0xf0, 0x11, 0x00


	//----- nvinfo : EIATTR_KPARAM_INFO
	.align		4
.L_333:
        /*0108*/ 	.byte	0x04, 0x17
        /*010a*/ 	.short	(.L_335 - .L_334)
.L_334:
        /*010c*/ 	.word	0x00000000
        /*0110*/ 	.short	0x0005
        /*0112*/ 	.short	0x001c
        /*0114*/ 	.byte	0x00, 0xf0, 0x11, 0x00


	//----- nvinfo : EIATTR_KPARAM_INFO
	.align		4
.L_335:
        /*0118*/ 	.byte	0x04, 0x17
        /*011a*/ 	.short	(.L_337 - .L_336)
.L_336:
        /*011c*/ 	.word	0x00000000
        /*0120*/ 	.short	0x0004
        /*0122*/ 	.short	0x0018
        /*0124*/ 	.byte	0x00, 0xf0, 0x11, 0x00


	//----- nvinfo : EIATTR_KPARAM_INFO
	.align		4
.L_337:
        /*0128*/ 	.byte	0x04, 0x17
        /*012a*/ 	.short	(.L_339 - .L_338)
.L_338:
        /*012c*/ 	.word	0x00000000
        /*0130*/ 	.short	0x0003
        /*0132*/ 	.short	0x0014
        /*0134*/ 	.byte	0x00, 0xf0, 0x11, 0x00


	//----- nvinfo : EIATTR_KPARAM_INFO
	.align		4
.L_339:
        /*0138*/ 	.byte	0x04, 0x17
        /*013a*/ 	.short	(.L_341 - .L_340)
.L_340:
        /*013c*/ 	.word	0x00000000
        /*0140*/ 	.short	0x0002
        /*0142*/ 	.short	0x0010
        /*0144*/ 	.byte	0x00, 0xf0, 0x11, 0x00


	//----- nvinfo : EIATTR_KPARAM_INFO
	.align		4
.L_341:
        /*0148*/ 	.byte	0x04, 0x17
        /*014a*/ 	.short	(.L_343 - .L_342)
.L_342:
        /*014c*/ 	.word	0x00000000
        /*0150*/ 	.short	0x0001
        /*0152*/ 	.short	0x0008
        /*0154*/ 	.byte	0x00, 0xf5, 0x21, 0x00


	//----- nvinfo : EIATTR_KPARAM_INFO
	.align		4
.L_343:
        /*0158*/ 	.byte	0x04, 0x17
        /*015a*/ 	.short	(.L_345 - .L_344)
.L_344:
        /*015c*/ 	.word	0x00000000
        /*0160*/ 	.short	0x0000
        /*0162*/ 	.short	0x0000
        /*0164*/ 	.byte	0x00, 0xf0, 0x21, 0x00


	//----- nvinfo : EIATTR_SPARSE_MMA_MASK
	.align		4
.L_345:
        /*0168*/ 	.byte	0x03, 0x50
        /*016a*/ 	.short	0x0000


	//----- nvinfo : EIATTR_MAXREG_COUNT
	.align		4
        /*016c*/ 	.byte	0x03, 0x1b
        /*016e*/ 	.short	0x00ff


	//----- nvinfo : EIATTR_MERCURY_ISA_VERSION
	.align		4
        /*0170*/ 	.byte	0x03, 0x5f
        /*0172*/ 	.short	0x0101


	//----- nvinfo : EIATTR_VRC_CTA_INIT_COUNT
	.align		4
        /*0174*/ 	.byte	0x02, 0x4a
	.zero		1
	.zero		1


	//----- nvinfo : EIATTR_EXIT_INSTR_OFFSETS
	.align		4
        /*0178*/ 	.byte	0x04, 0x1c
        /*017a*/ 	.short	(.L_347 - .L_346)


	//   ....[0]....
.L_346:
        /*017c*/ 	.word	0x00000090


	//   ....[1]....
        /*0180*/ 	.word	0x000027c0


	//----- nvinfo : EIATTR_CRS_STACK_SIZE
	.align		4
.L_347:
        /*0184*/ 	.byte	0x04, 0x1e
        /*0186*/ 	.short	(.L_349 - .L_348)
.L_348:
        /*0188*/ 	.word	0x00000000


	//----- nvinfo : EIATTR_CBANK_PARAM_SIZE
	.align		4
.L_349:
        /*018c*/ 	.byte	0x03, 0x19
        /*018e*/ 	.short	0x0068


	//----- nvinfo : EIATTR_PARAM_CBANK
	.align		4
        /*0190*/ 	.byte	0x04, 0x0a
        /*0192*/ 	.short	(.L_351 - .L_350)
	.align		4
.L_350:
        /*0194*/ 	.word	index@(.nv.constant0._ZN2at6native13vol2im_kernelIN3c108BFloat16EfEEvlPKT_jjjjjjjjjjjjjjjjjjjPS4_)
        /*0198*/ 	.short	0x0380
        /*019a*/ 	.short	0x0068


	//----- nvinfo : EIATTR_SW_WAR
	.align		4
.L_351:
        /*019c*/ 	.byte	0x04, 0x36
        /*019e*/ 	.short	(.L_353 - .L_352)
.L_352:
        /*01a0*/ 	.word	0x00000008
.L_353:


//--------------------- .nv.info._ZN2at6native13vol2im_kernelIN3c104HalfEfEEvlPKT_jjjjjjjjjjjjjjjjjjjPS4_ --------------------------
	.section	.nv.info._ZN2at6native13vol2im_kernelIN3c104HalfEfEEvlPKT_jjjjjjjjjjjjjjjjjjjPS4_,"",@"SHT_CUDA_INFO"
	.sectionflags	@""
	.align	4


	//----- nvinfo : EIATTR_CUDA_API_VERSION
	.align		4
        /*0000*/ 	.byte	0x04, 0x37
        /*0002*/ 	.short	(.L_355 - .L_354)
.L_354:
        /*0004*/ 	.word	0x00000082


	//----- nvinfo : EIATTR_KPARAM_INFO
	.align		4
.L_355:
        /*0008*/ 	.byte	0x04, 0x17
        /*000a*/ 	.short	(.L_357 - .L_356)
.L_356:
        /*000c*/ 	.word	0x00000000
        /*0010*/ 	.short	0x0015
        /*0012*/ 	.short	0x0060
        /*0014*/ 	.byte	0x00, 0xf5, 0x21, 0x00


	//----- nvinfo : EIATTR_KPARAM_INFO
	.align		4
.L_357:
        /*0018*/ 	.byte	0x04, 0x17
        /*001a*/ 	.short	(.L_359 - .L_358)
.L_358:
        /*001c*/ 	.word	0x00000000
        /*0020*/ 	.short	0x0014
        /*0022*/ 	.short	0x0058
        /*0024*/ 	.byte	0x00, 0xf0, 0x11, 0x00


	//----- nvinfo : EIATTR_KPARAM_INFO
	.align		4
.L_359:
        /*0028*/ 	.byte	0x04, 0x17
        /*002a*/ 	.short	(.L_361 - .L_360)
.L_360:
        /*002c*/ 	.word	0x00000000
        /*0030*/ 	.short	0x0013
        /*0032*/ 	.short	0x0054
        /*0034*/ 	.byte	0x00, 0xf0, 0x11, 0x00


	//----- nvinfo : EIATTR_KPARAM_INFO
	.align		4
.L_361:
        /*0038*/ 	.byte	0x04, 0x17
        /*003a*/ 	.short	(.L_363 - .L_362)
.L_362:
        /*003c*/ 	.word	0x00000000
        /*0040*/ 	.short	0x0012
        /*0042*/ 	.short	0x0050
        /*0044*/ 	.byte	0x00, 0xf0, 0x11, 0x00


	//----- nvinfo : EIATTR_KPARAM_INFO
	.align		4
.L_363:
        /*0048*/ 	.byte	0x04, 0x17
        /*004a*/ 	.short	(.L_365 - .L_364)
.L_364:
        /*004c*/ 	.word	0x00000000
        /*0050*/ 	.short	0x0011
        /*0052*/ 	.short	0x004c
        /*0054*/ 	.byte	0x00, 0xf0, 0x11, 0x00


	//----- nvinfo : EIATTR_KPARAM_INFO
	.align		4
.L_365:
        /*0058*/ 	.byte	0x04, 0x17
        /*005a*/ 	.short	(.L_367 - .L_366)
.L_366:
        /*005c*/ 	.word	0x00000000
        /*0060*/ 	.short	0x0010
        /*0062*/ 	.short	0x0048
        /*0064*/ 	.byte	0x00, 0xf0, 0x11, 0x00


	//----- nvinfo : EIATTR_KPARAM_INFO
	.align		4
.L_367:
        /*0068*/ 	.byte	0x04, 0x17
        /*006a*/ 	.short	(.L_369 - .L_368)
.L_368:
        /*006c*/ 	.word	0x00000000
        /*0070*/ 	.short	0x000f
        /*0072*/ 	.short	0x0044
        /*0074*/ 	.byte	0x00, 0xf0, 0x11, 0x00


	//----- nvinfo : EIATTR_KPARAM_INFO
	.align		4
.L_369:
        /*0078*/ 	.byte	0x04, 0x17
        /*007a*/ 	.short	(.L_371 - .L_370)
.L_370:
        /*007c*/ 	.word	0x00000000
        /*0080*/ 	.short	0x000e
        /*0082*/ 	.short	0x0040
        /*0084*/ 	.byte	0x00, 0xf0, 0x11, 0x00


	//----- nvinfo : EIATTR_KPARAM_INFO
	.align		4
.L_371:
        /*0088*/ 	.byte	0x04, 0x17
        /*008a*/ 	.short	(.L_373 - .L_372)
.L_372:
        /*008c*/ 	.word	0x00000000
        /*0090*/ 	.short	0x000d
        /*0092*/ 	.short	0x003c
        /*0094*/ 	.byte	0x00, 0xf0, 0x11, 0x00


	//----- nvinfo : EIATTR_KPARAM_INFO
	.align		4
.L_373:
        /*0098*/ 	.byte	0x04, 0x17
        /*009a*/ 	.short	(.L_375 - .L_374)
.L_374:
        /*009c*/ 	.word	0x00000000
        /*00a0*/ 	.short	0x000c
        /*00a2*/ 	.short	0x0038
        /*00a4*/ 	.byte	0x00, 0xf0, 0x11, 0x00


	//----- nvinfo : EIATTR_KPARAM_INFO
	.align		4
.L_375:
        /*00a8*/ 	.byte	0x04, 0x17
        /*00aa*/ 	.short	(.L_377 - .L_376)
.L_376:
        /*00ac*/ 	.word	0x00000000
        /*00b0*/ 	.short	0x000b
        /*00b2*/ 	.short	0x0034
        /*00b4*/ 	.byte	0x00, 0xf0, 0x11, 0x00


	//----- nvinfo : EIATTR_KPARAM_INFO
	.align		4
.L_377:
        /*00b8*/ 	.byte	0x04, 0x17
        /*00ba*/ 	.short	(.L_379 - .L_378)
.L_378:
        /*00bc*/ 	.word	0x00000000
        /*00c0*/ 	.short	0x000a
        /*00c2*/ 	.short	0x0030
        /*00c4*/ 	.byte	0x00, 0xf0, 0x11, 0x00


	//----- nvinfo : EIATTR_KPARAM_INFO
	.align		4
.L_379:
        /*00c8*/ 	.byte	0x04, 0x17
        /*00ca*/ 	.short	(.L_381 - .L_380)
.L_380:
        /*00cc*/ 	.word	0x00000000
        /*00d0*/ 	.short	0x0009
        /*00d2*/ 	.short	0x002c
        /*00d4*/ 	.byte	0x00, 0xf0, 0x11, 0x00


	//----- nvinfo : EIATTR_KPARAM_INFO
	.align		4
.L_381:
        /*00d8*/ 	.byte	0x04, 0x17
        /*00da*/ 	.short	(.L_383 - .L_382)
.L_382:
        /*00dc*/ 	.word	0x00000000
        /*00e0*/ 	.short	0x0008
        /*00e2*/ 	.short	0x0028
        /*00e4*/ 	.byte	0x00, 0xf0, 0x11, 0x00


	//----- nvinfo : EIATTR_KPARAM_INFO
	.align		4
.L_383:
        /*00e8*/ 	.byte	0x04, 0x17
        /*00ea*/ 	.short	(.L_385 - .L_384)
.L_384:
        /*00ec*/ 	.word	0x00000000
        /*00f0*/ 	.short	0x0007
        /*00f2*/ 	.short	0x0024
        /*00f4*/ 	.byte	0x00, 0xf0, 0x11, 0x00


	//----- nvinfo : EIATTR_KPARAM_INFO
	.align		4
.L_385:
        /*00f8*/ 	.byte	0x04, 0x17
        /*00fa*/ 	.short	(.L_387 - .L_386)
.L_386:
        /*00fc*/ 	.word	0x00000000
        /*0100*/ 	.short	0x0006
        /*0102*/ 	.short	0x0020
        /*0104*/ 	.byte	0x00, 0xf0, 0x11, 0x00


	//----- nvinfo : EIATTR_KPARAM_INFO
	.align		4
.L_387:
        /*0108*/ 	.byte	0x04, 0x17
        /*010a*/ 	.short	(.L_389 - .L_388)
.L_388:
        /*010c*/ 	.word	0x00000000
        /*0110*/ 	.short	0x0005
        /*0112*/ 	.short	0x001c
        /*0114*/ 	.byte	0x00, 0xf0, 0x11, 0x00


	//----- nvinfo : EIATTR_KPARAM_INFO
	.align		4
.L_389:
        /*0118*/ 	.byte	0x04, 0x17
        /*011a*/ 	.short	(.L_391 - .L_390)
.L_390:
        /*011c*/ 	.word	0x00000000
        /*0120*/ 	.short	0x0004
        /*0122*/ 	.short	0x0018
        /*0124*/ 	.byte	0x00, 0xf0, 0x11, 0x00


	//----- nvinfo : EIATTR_KPARAM_INFO
	.align		4
.L_391:
        /*0128*/ 	.byte	0x04, 0x17
        /*012a*/ 	.short	(.L_393 - .L_392)
.L_392:
        /*012c*/ 	.word	0x00000000
        /*0130*/ 	.short	0x0003
        /*0132*/ 	.short	0x0014
        /*0134*/ 	.byte	0x00, 0xf0, 0x11, 0x00


	//----- nvinfo : EIATTR_KPARAM_INFO
	.align		4
.L_393:
        /*0138*/ 	.byte	0x04, 0x17
        /*013a*/ 	.short	(.L_395 - .L_394)
.L_394:
        /*013c*/ 	.word	0x00000000
        /*0140*/ 	.short	0x0002
        /*0142*/ 	.short	0x0010
        /*0144*/ 	.byte	0x00, 0xf0, 0x11, 0x00


	//----- nvinfo : EIATTR_KPARAM_INFO
	.align		4
.L_395:
        /*0148*/ 	.byte	0x04, 0x17
        /*014a*/ 	.short	(.L_397 - .L_396)
.L_396:
        /*014c*/ 	.word	0x00000000
        /*0150*/ 	.short	0x0001
        /*0152*/ 	.short	0x0008
        /*0154*/ 	.byte	0x00, 0xf5, 0x21, 0x00


	//----- nvinfo : EIATTR_KPARAM_INFO
	.align		4
.L_397:
        /*0158*/ 	.byte	0x04, 0x17
        /*015a*/ 	.short	(.L_399 - .L_398)
.L_398:
        /*015c*/ 	.word	0x00000000
        /*0160*/ 	.short	0x0000
        /*0162*/ 	.short	0x0000
        /*0164*/ 	.byte	0x00, 0xf0, 0x21, 0x00


	//----- nvinfo : EIATTR_SPARSE_MMA_MASK
	.align		4
.L_399:
        /*0168*/ 	.byte	0x03, 0x50
        /*016a*/ 	.short	0x0000


	//----- nvinfo : EIATTR_MAXREG_COUNT
	.align		4
        /*016c*/ 	.byte	0x03, 0x1b
        /*016e*/ 	.short	0x00ff


	//----- nvinfo : EIATTR_MERCURY_ISA_VERSION
	.align		4
        /*0170*/ 	.byte	0x03, 0x5f
        /*0172*/ 	.short	0x0101


	//----- nvinfo : EIATTR_VRC_CTA_INIT_COUNT
	.align		4
        /*0174*/ 	.byte	0x02, 0x4a
	.zero		1
	.zero		1


	//----- nvinfo : EIATTR_EXIT_INSTR_OFFSETS
	.align		4
        /*0178*/ 	.byte	0x04, 0x1c
        /*017a*/ 	.short	(.L_401 - .L_400)


	//   ....[0]....
.L_400:
        /*017c*/ 	.word	0x00000090


	//   ....[1]....
        /*0180*/ 	.word	0x000027c0


	//----- nvinfo : EIATTR_CRS_STACK_SIZE
	.align		4
.L_401:
        /*0184*/ 	.byte	0x04, 0x1e
        /*0186*/ 	.short	(.L_403 - .L_402)
.L_402:
        /*0188*/ 	.word	0x00000000


	//----- nvinfo : EIATTR_CBANK_PARAM_SIZE
	.align		4
.L_403:
        /*018c*/ 	.byte	0x03, 0x19
        /*018e*/ 	.short	0x0068


	//----- nvinfo : EIATTR_PARAM_CBANK
	.align		4
        /*0190*/ 	.byte	0x04, 0x0a
        /*0192*/ 	.short	(.L_405 - .L_404)
	.align		4
.L_404:
        /*0194*/ 	.word	index@(.nv.constant0._ZN2at6native13vol2im_kernelIN3c104HalfEfEEvlPKT_jjjjjjjjjjjjjjjjjjjPS4_)
        /*0198*/ 	.short	0x0380
        /*019a*/ 	.short	0x0068


	//----- nvinfo : EIATTR_SW_WAR
	.align		4
.L_405:
        /*019c*/ 	.byte	0x04, 0x36
        /*019e*/ 	.short	(.L_407 - .L_406)
.L_406:
        /*01a0*/ 	.word	0x00000008
.L_407:


//--------------------- .nv.info._ZN2at6native13vol2im_kernelIffEEvlPKT_jjjjjjjjjjjjjjjjjjjPS2_ --------------------------
	.section	.nv.info._ZN2at6native13vol2im_kernelIffEEvlPKT_jjjjjjjjjjjjjjjjjjjPS2_,"",@"SHT_CUDA_INFO"
	.sectionflags	@""
	.align	4


	//----- nvinfo : EIATTR_CUDA_API_VERSION
	.align		4
        /*0000*/ 	.byte	0x04, 0x37
        /*0002*/ 	.short	(.L_409 - .L_408)
.L_408:
        /*0004*/ 	.word	0x00000082


	//----- nvinfo : EIATTR_KPARAM_INFO
	.align		4
.L_409:
        /*0008*/ 	.byte	0x04, 0x17
        /*000a*/ 	.short	(.L_411 - .L_410)
.L_410:
        /*000c*/ 	.word	0x00000000
        /*0010*/ 	.short	0x0015
        /*0012*/ 	.short	0x0060
        /*0014*/ 	.byte	0x00, 0xf5, 0x21, 0x00


	//----- nvinfo : EIATTR_KPARAM_INFO
	.align		4
.L_411:
        /*0018*/ 	.byte	0x04, 0x17
        /*001a*/ 	.short	(.L_413 - .L_412)
.L_412:
        /*001c*/ 	.word	0x00000000
        /*0020*/ 	.short	0x0014
        /*0022*/ 	.short	0x0058
        /*0024*/ 	.byte	0x00, 0xf0, 0x11, 0x00


	//----- nvinfo : EIATTR_KPARAM_INFO
	.align		4
.L_413:
        /*0028*/ 	.byte	0x04, 0x17
        /*002a*/ 	.short	(.L_415 - .L_414)
.L_414:
        /*002c*/ 	.word	0x00000000
        /*0030*/ 	.short	0x0013
        /*0032*/ 	.short	0x0054
        /*0034*/ 	.byte	0x00, 0xf0, 0x11, 0x00


	//----- nvinfo : EIATTR_KPARAM_INFO
	.align		4
.L_415:
        /*0038*/ 	.byte	0x04, 0x17
        /*003a*/ 	.short	(.L_417 - .L_416)
.L_416:
        /*003c*/ 	.word	0x00000000
        /*0040*/ 	.short	0x0012
        /*0042*/ 	.short	0x0050
        /*0044*/ 	.byte	0x00, 0xf0, 0x11, 0x00


	//----- nvinfo : EIATTR_KPARAM_INFO
	.align		4
.L_417:
        /*0048*/ 	.byte	0x04, 0x17
        /*004a*/ 	.short	(.L_419 - .L_418)
.L_418:
        /*004c*/ 	.word	0x00000000
        /*0050*/ 	.short	0x0011
        /*0052*/ 	.short	0x004c
        /*0054*/ 	.byte	0x00, 0xf0, 0x11, 0x00


	//----- nvinfo : EIATTR_KPARAM_INFO
	.align		4
.L_419:
        /*0058*/ 	.byte	0x04, 0x17
        /*005a*/ 	.short	(.L_421 - .L_420)
.L_420:
        /*005c*/ 	.word	0x00000000
        /*0060*/ 	.short	0x0010
        /*0062*/ 	.short	0x0048
        /*0064*/ 	.byte	0x00, 0xf0, 0x11, 0x00


	//----- nvinfo : EIATTR_KPARAM_INFO
	.align		4
.L_421:
        /*0068*/ 	.byte	0x04, 0x17
        /*006a*/ 	.short	(.L_423 - .L_422)
.L_422:
        /*006c*/ 	.word	0x00000000
        /*0070*/ 	.short	0x000f
        /*0072*/ 	.short	0x0044
        /*0074*/ 	.byte	0x00, 0xf0, 0x11, 0x00


	//----- nvinfo : EIATTR_KPARAM_INFO
	.align		4
.L_423:
        /*0078*/ 	.byte	0x04, 0x17
        /*007a*/ 	.short	(.L_425 - .L_424)
.L_424:
        /*007c*/ 	.word	0x00000000
        /*0080*/ 	.short	0x000e
        /*0082*/ 	.short	0x0040
        /*0084*/ 	.byte	0x00, 0xf0, 0x11, 0x00


	//----- nvinfo : EIATTR_KPARAM_INFO
	.align		4
.L_425:
        /*0088*/ 	.byte	0x04, 0x17
        /*008a*/ 	.short	(.L_427 - .L_426)
.L_426:
        /*008c*/ 	.word	0x00000000
        /*0090*/ 	.short	0x000d
        /*0092*/ 	.short	0x003c
        /*0094*/ 	.byte	0x00, 0xf0, 0x11, 0x00


	//----- nvinfo : EIATTR_KPARAM_INFO
	.align		4
.L_427:
        /*0098*/ 	.byte	0x04, 0x17
        /*009a*/ 	.short	(.L_429 - .L_428)
.L_428:
        /*009c*/ 	.word	0x00000000
        /*00a0*/ 	.short	0x000c
        /*00a2*/ 	.short	0x0038
        /*00a4*/ 	.byte	0x00, 0xf0, 0x11, 0x00


	//----- nvinfo : EIATTR_KPARAM_INFO
	.align		4
.L_429:
        /*00a8*/ 	.byte	0x04, 0x17
        /*00aa*/ 	.short	(.L_431 - .L_430)
.L_430:
        /*00ac*/ 	.word	0x00000000
        /*00b0*/ 	.short	0x000b
        /*00b2*/ 	.short	0x0034
        /*00b4*/ 	.byte	0x00, 0xf0, 0x11, 0x00


	//----- nvinfo : EIATTR_KPARAM_INFO
	.align		4
.L_431:
        /*00b8*/ 	.byte	0x04, 0x17
        /*00ba*/ 	.short	(.L_433 - .L_432)
.L_432:
        /*00bc*/ 	.word	0x00000000
        /*00c0*/ 	.short	0x000a
        /*00c2*/ 	.short	0x0030
        /*00c4*/ 	.byte	0x00, 0xf0, 0x11, 0x00


	//----- nvinfo : EIATTR_KPARAM_INFO
	.align		4
.L_433:
        /*00c8*/ 	.byte	0x04, 0x17
        /*00ca*/ 	.short	(.L_435 - .L_434)
.L_434:
        /*00cc*/ 	.word	0x00000000
        /*00d0*/ 	.short	0x0009
        /*00d2*/ 	.short	0x002c
        /*00d4*/ 	.byte	0x00, 0xf0, 0x11, 0x00


	//----- nvinfo : EIATTR_KPARAM_INFO
	.align		4
.L_435:
        /*00d8*/ 	.byte	0x04, 0x17
        /*00da*/ 	.short	(.L_437 - .L_436)
.L_436:
        /*00dc*/ 	.word	0x00000000
        /*00e0*/ 	.short	0x0008
        /*00e2*/ 	.short	0x0028
        /*00e4*/ 	.byte	0x00, 0xf0, 0x11, 0x00


	//----- nvinfo : EIATTR_KPARAM_INFO
	.align		4
.L_437:
        /*00e8*/ 	.byte	0x04, 0x17
        /*00ea*/ 	.short	(.L_439 - .L_438)
.L_438:
        /*00ec*/ 	.word	0x00000000
        /*00f0*/ 	.short	0x0007
        /*00f2*/ 	.short	0x0024
        /*00f4*/ 	.byte	0x00, 0xf0, 0x11, 0x00


	//----- nvinfo : EIATTR_KPARAM_INFO
	.align		4
.L_439:
        /*00f8*/ 	.byte	0x04, 0x17
        /*00fa*/ 	.short	(.L_441 - .L_440)
.L_440:
        /*00fc*/ 	.word	0x00000000
        /*0100*/ 	.short	0x0006
        /*0102*/ 	.short	0x0020
        /*0104*/ 	.byte	0x00, 0xf0, 0x11, 0x00


	//----- nvinfo : EIATTR_KPARAM_INFO
	.align		4
.L_441:
        /*0108*/ 	.byte	0x04, 0x17
        /*010a*/ 	.short	(.L_443 - .L_442)
.L_442:
        /*010c*/ 	.word	0x00000000
        /*0110*/ 	.short	0x0005
        /*0112*/ 	.short	0x001c
        /*0114*/ 	.byte	0x00, 0xf0, 0x11, 0x00


	//----- nvinfo : EIATTR_KPARAM_INFO
	.align		4
.L_443:
        /*0118*/ 	.byte	0x04, 0x17
        /*011a*/ 	.short	(.L_445 - .L_444)
.L_444:
        /*011c*/ 	.word	0x00000000
        /*0120*/ 	.short	0x0004
        /*0122*/ 	.short	0x0018
        /*0124*/ 	.byte	0x00, 0xf0, 0x11, 0x00


	//----- nvinfo : EIATTR_KPARAM_INFO
	.align		4
.L_445:
        /*0128*/ 	.byte	0x04, 0x17
        /*012a*/ 	.short	(.L_447 - .L_446)
.L_446:
        /*012c*/ 	.word	0x00000000
        /*0130*/ 	.short	0x0003
        /*0132*/ 	.short	0x0014
        /*0134*/ 	.byte	0x00, 0xf0, 0x11, 0x00


	//----- nvinfo : EIATTR_KPARAM_INFO
	.align		4
.L_447:
        /*0138*/ 	.byte	0x04, 0x17
        /*013a*/ 	.short	(.L_449 - .L_448)
.L_448:
        /*013c*/ 	.word	0x00000000
        /*0140*/ 	.short	0x0002
        /*0142*/ 	.short	0x0010
        /*0144*/ 	.byte	0x00, 0xf0, 0x11, 0x00


	//----- nvinfo : EIATTR_KPARAM_INFO
	.align		4
.L_449:
        /*0148*/ 	.byte	0x04, 0x17
        /*014a*/ 	.short	(.L_451 - .L_450)
.L_450:
        /*014c*/ 	.word	0x00000000
        /*0150*/ 	.short	0x0001
        /*0152*/ 	.short	0x0008
        /*0154*/ 	.byte	0x00, 0xf5, 0x21, 0x00


	//----- nvinfo : EIATTR_KPARAM_INFO
	.align		4
.L_451:
        /*0158*/ 	.byte	0x04, 0x17
        /*015a*/ 	.short	(.L_453 - .L_452)
.L_452:
        /*015c*/ 	.word	0x00000000
        /*0160*/ 	.short	0x0000
        /*0162*/ 	.short	0x0000
        /*0164*/ 	.byte	0x00, 0xf0, 0x21, 0x00


	//----- nvinfo : EIATTR_SPARSE_MMA_MASK
	.align		4
.L_453:
        /*0168*/ 	.byte	0x03, 0x50
        /*016a*/ 	.short	0x0000


	//----- nvinfo : EIATTR_MAXREG_COUNT
	.align		4
        /*016c*/ 	.byte	0x03, 0x1b
        /*016e*/ 	.short	0x00ff


	//----- nvinfo : EIATTR_MERCURY_ISA_VERSION
	.align		4
        /*0170*/ 	.byte	0x03, 0x5f
        /*0172*/ 	.short	0x0101


	//----- nvinfo : EIATTR_VRC_CTA_INIT_COUNT
	.align		4
        /*0174*/ 	.byte	0x02, 0x4a
	.zero		1
	.zero		1


	//----- nvinfo : EIATTR_EXIT_INSTR_OFFSETS
	.align		4
        /*0178*/ 	.byte	0x04, 0x1c
        /*017a*/ 	.short	(.L_455 - .L_454)


	//   ....[0]....
.L_454:
        /*017c*/ 	.word	0x00000090


	//   ....[1]....
        /*0180*/ 	.word	0x00002780


	//----- nvinfo : EIATTR_CRS_STACK_SIZE
	.align		4
.L_455:
        /*0184*/ 	.byte	0x04, 0x1e
        /*0186*/ 	.short	(.L_457 - .L_456)
.L_456:
        /*0188*/ 	.word	0x00000000


	//----- nvinfo : EIATTR_CBANK_PARAM_SIZE
	.align		4
.L_457:
        /*018c*/ 	.byte	0x03, 0x19
        /*018e*/ 	.short	0x0068


	//----- nvinfo : EIATTR_PARAM_CBANK
	.align		4
        /*0190*/ 	.byte	0x04, 0x0a
        /*0192*/ 	.short	(.L_459 - .L_458)
	.align		4
.L_458:
        /*0194*/ 	.word	index@(.nv.constant0._ZN2at6native13vol2im_kernelIffEEvlPKT_jjjjjjjjjjjjjjjjjjjPS2_)
        /*0198*/ 	.short	0x0380
        /*019a*/ 	.short	0x0068


	//----- nvinfo : EIATTR_SW_WAR
	.align		4
.L_459:
        /*019c*/ 	.byte	0x04, 0x36
        /*019e*/ 	.short	(.L_461 - .L_460)
.L_460:
        /*01a0*/ 	.word	0x00000008
.L_461:


//--------------------- .nv.info._ZN2at6native13vol2im_kernelIddEEvlPKT_jjjjjjjjjjjjjjjjjjjPS2_ --------------------------
	.section	.nv.info._ZN2at6native13vol2im_kernelIddEEvlPKT_jjjjjjjjjjjjjjjjjjjPS2_,"",@"SHT_CUDA_INFO"
	.sectionflags	@""
	.align	4


	//----- nvinfo : EIATTR_CUDA_API_VERSION
	.align		4
        /*0000*/ 	.byte	0x04, 0x37
        /*0002*/ 	.short	(.L_463 - .L_462)
.L_462:
        /*0004*/ 	.word	0x00000082


	//----- nvinfo : EIATTR_KPARAM_INFO
	.align		4
.L_463:
        /*0008*/ 	.byte	0x04, 0x17
        /*000a*/ 	.short	(.L_465 - .L_464)
.L_464:
        /*000c*/ 	.word	0x00000000
        /*0010*/ 	.short	0x0015
        /*0012*/ 	.short	0x0060
        /*0014*/ 	.byte	0x00, 0xf5, 0x21, 0x00


	//----- nvinfo : EIATTR_KPARAM_INFO
	.align		4
.L_465:
        /*0018*/ 	.byte	0x04, 0x17
        /*001a*/ 	.short	(.L_467 - .L_466)
.L_466:
        /*001c*/ 	.word	0x00000000
        /*0020*/ 	.short	0x0014
        /*0022*/ 	.short	0x0058
        /*0024*/ 	.byte	0x00, 0xf0, 0x11, 0x00


	//----- nvinfo : EIATTR_KPARAM_INFO
	.align		4
.L_467:
        /*0028*/ 	.byte	0x04, 0x17
        /*002a*/ 	.short	(.L_469 - .L_468)
.L_468:
        /*002c*/ 	.word	0x00000000
        /*0030*/ 	.short	0x0013
        /*0032*/ 	.short	0x0054
        /*0034*/ 	.byte	0x00, 0xf0, 0x11, 0x00


	//----- nvinfo : EIATTR_KPARAM_INFO
	.align		4
.L_469:
        /*0038*/ 	.byte	0x04, 0x17
        /*003a*/ 	.short	(.L_471 - .L_470)
.L_470:
        /*003c*/ 	.word	0x00000000
        /*0040*/ 	.short	0x0012
        /*0042*/ 	.short	0x0050
        /*0044*/ 	.byte	0x00, 0xf0, 0x11, 0x00


	//----- nvinfo : EIATTR_KPARAM_INFO
	.align		4
.L_471:
        /*0048*/ 	.byte	0x04, 0x17
        /*004a*/ 	.short	(.L_473 - .L_472)
.L_472:
        /*004c*/ 	.word	0x00000000
        /*0050*/ 	.short	0x0011
        /*0052*/ 	.short	0x004c
        /*0054*/ 	.byte	0x00, 0xf0, 0x11, 0x00


	//----- nvinfo : EIATTR_KPARAM_INFO
	.align		4
.L_473:
        /*0058*/ 	.byte	0x04, 0x17
        /*005a*/ 	.short	(.L_475 - .L_474)
.L_474:
        /*005c*/ 	.word	0x00000000
        /*0060*/ 	.short	0x0010
        /*0062*/ 	.short	0x0048
        /*0064*/ 	.byte	0x00, 0xf0, 0x11, 0x00


	//----- nvinfo : EIATTR_KPARAM_INFO
	.align		4
.L_475:
        /*0068*/ 	.byte	0x04, 0x17
        /*006a*/ 	.short	(.L_477 - .L_476)
.L_476:
        /*006c*/ 	.word	0x00000000
        /*0070*/ 	.short	0x000f
        /*0072*/ 	.short	0x0044
        /*0074*/ 	.byte	0x00, 0xf0, 0x11, 0x00


	//----- nvinfo : EIATTR_KPARAM_INFO
	.align		4
.L_477:
        /*0078*/ 	.byte	0x04, 0x17
        /*007a*/ 	.short	(.L_479 - .L_478)
.L_478:
        /*007c*/ 	.word	0x00000000
        /*0080*/ 	.short	0x000e
        /*0082*/ 	.short	0x0040
        /*0084*/ 	.byte	0x00, 0xf0, 0x11, 0x00


	//----- nvinfo : EIATTR_KPARAM_INFO
	.align		4
.L_479:
        /*0088*/ 	.byte	0x04, 0x17
        /*008a*/ 	.short	(.L_481 - .L_480)
.L_480:
        /*008c*/ 	.word	0x00000000
        /*0090*/ 	.short	0x000d
        /*0092*/ 	.short	0x003c
        /*0094*/ 	.byte	0x00, 0xf0, 0x11, 0x00


	//----- nvinfo : EIATTR_KPARAM_INFO
	.align		4
.L_481:
        /*0098*/ 	.byte	0x04, 0x17
        /*009a*/ 	.short	(.L_483 - .L_482)
.L_482:
        /*009c*/ 	.word	0x00000000
        /*00a0*/ 	.short	0x000c
        /*00a2*/ 	.short	0x0038
        /*00a4*/ 	.byte	0x00, 0xf0, 0x11, 0x00


	//----- nvinfo : EIATTR_KPARAM_INFO
	.align		4
.L_483:
        /*00a8*/ 	.byte	0x04, 0x17
        /*00aa*/ 	.short	(.L_485 - .L_484)
.L_484:
        /*00ac*/ 	.word	0x00000000
        /*00b0*/ 	.short	0x000b
        /*00b2*/ 	.short	0x0034
        /*00b4*/ 	.byte	0x00, 0xf0, 0x11, 0x00


	//----- nvinfo : EIATTR_KPARAM_INFO
	.align		4
.L_485:
        /*00b8*/ 	.byte	0x04, 0x17
        /*00ba*/ 	.short	(.L_487 - .L_486)
.L_486:
        /*00bc*/ 	.word	0x00000000
        /*00c0*/ 	.short	0x000a
        /*00c2*/ 	.short	0x0030
        /*00c4*/ 	.byte	0x00, 0xf0, 0x11, 0x00


	//----- nvinfo : EIATTR_KPARAM_INFO
	.align		4
.L_487:
        /*00c8*/ 	.byte	0x04, 0x17
        /*00ca*/ 	.short	(.L_489 - .L_488)
.L_488:
        /*00cc*/ 	.word	0x00000000
        /*00d0*/ 	.short	0x0009
        /*00d2*/ 	.short	0x002c
        /*00d4*/ 	.byte	0x00, 0xf0, 0x11, 0x00


	//----- nvinfo : EIATTR_KPARAM_INFO
	.align		4
.L_489:
        /*00d8*/ 	.byte	0x04, 0x17
        /*00da*/ 	.short	(.L_491 - .L_490)
.L_490:
        /*00dc*/ 	.word	0x00000000
        /*00e0*/ 	.short	0x0008
        /*00e2*/ 	.short	0x0028
        /*00e4*/ 	.byte	0x00, 0xf0, 0x11, 0x00


	//----- nvinfo : EIATTR_KPARAM_INFO
	.align		4
.L_491:
        /*00e8*/ 	.byte	0x04, 0x17
        /*00ea*/ 	.short	(.L_493 - .L_492)
.L_492:
        /*00ec*/ 	.word	0x00000000
        /*00f0*/ 	.short	0x0007
        /*00f2*/ 	.short	0x0024
        /*00f4*/ 	.byte	0x00, 0xf0, 0x11, 0x00


	//----- nvinfo : EIATTR_KPARAM_INFO
	.align		4
.L_493:
        /*00f8*/ 	.byte	0x04, 0x17
        /*00fa*/ 	.short	(.L_495 - .L_494)
.L_494:
        /*00fc*/ 	.word	0x00000000
        /*0100*/ 	.short	0x0006
        /*0102*/ 	.short	0x0020
        /*0104*/ 	.byte	0x00, 0xf0, 0x11, 0x00


	//----- nvinfo : EIATTR_KPARAM_INFO
	.align		4
.L_495:
        /*0108*/ 	.byte	0x04, 0x17
        /*010a*/ 	.short	(.L_497 - .L_496)
.L_496:
        /*010c*/ 	.word	0x00000000
        /*0110*/ 	.short	0x0005
        /*0112*/ 	.short	0x001c
        /*0114*/ 	.byte	0x00, 0xf0, 0x11, 0x00


	//----- nvinfo : EIATTR_KPARAM_INFO
	.align		4
.L_497:
        /*0118*/ 	.byte	0x04, 0x17
        /*011a*/ 	.short	(.L_499 - .L_498)
.L_498:
        /*011c*/ 	.word	0x00000000
        /*0120*/ 	.short	0x0004
        /*0122*/ 	.short	0x0018
        /*0124*/ 	.byte	0x00, 0xf0, 0x11, 0x00


	//----- nvinfo : EIATTR_KPARAM_INFO
	.align		4
.L_499:
        /*0128*/ 	.byte	0x04, 0x17
        /*012a*/ 	.short	(.L_501 - .L_500)
.L_500:
        /*012c*/ 	.word	0x00000000
        /*0130*/ 	.short	0x0003
        /*0132*/ 	.short	0x0014
        /*0134*/ 	.byte	0x00, 0xf0, 0x11, 0x00


	//----- nvinfo : EIATTR_KPARAM_INFO
	.align		4
.L_501:
        /*0138*/ 	.byte	0x04, 0x17
        /*013a*/ 	.short	(.L_503 - .L_502)
.L_502:
        /*013c*/ 	.word	0x00000000
        /*0140*/ 	.short	0x0002
        /*0142*/ 	.short	0x0010
        /*0144*/ 	.byte	0x00, 0xf0, 0x11, 0x00


	//----- nvinfo : EIATTR_KPARAM_INFO
	.align		4
.L_503:
        /*0148*/ 	.byte	0x04, 0x17
        /*014a*/ 	.short	(.L_505 - .L_504)
.L_504:
        /*014c*/ 	.word	0x00000000
        /*0150*/ 	.short	0x0001
        /*0152*/ 	.short	0x0008
        /*0154*/ 	.byte	0x00, 0xf5, 0x21, 0x00


	//----- nvinfo : EIATTR_KPARAM_INFO
	.align		4
.L_505:
        /*0158*/ 	.byte	0x04, 0x17
        /*015a*/ 	.short	(.L_507 - .L_506)
.L_506:
        /*015c*/ 	.word	0x00000000
        /*0160*/ 	.short	0x0000
        /*0162*/ 	.short	0x0000
        /*0164*/ 	.byte	0x00, 0xf0, 0x21, 0x00


	//----- nvinfo : EIATTR_SPARSE_MMA_MASK
	.align		4
.L_507:
        /*0168*/ 	.byte	0x03, 0x50
        /*016a*/ 	.short	0x0000


	//----- nvinfo : EIATTR_MAXREG_COUNT
	.align		4
        /*016c*/ 	.byte	0x03, 0x1b
        /*016e*/ 	.short	0x00ff


	//----- nvinfo : EIATTR_MERCURY_ISA_VERSION
	.align		4
        /*0170*/ 	.byte	0x03, 0x5f
        /*0172*/ 	.short	0x0101


	//----- nvinfo : EIATTR_VRC_CTA_INIT_COUNT
	.align		4
        /*0174*/ 	.byte	0x02, 0x4a
	.zero		1
	.zero		1


	//----- nvinfo : EIATTR_EXIT_INSTR_OFFSETS
	.align		4
        /*0178*/ 	.byte	0x04, 0x1c
        /*017a*/ 	.short	(.L_509 - .L_508)


	//   ....[0]....
.L_508:
        /*017c*/ 	.word	0x00000090


	//   ....[1]....
        /*0180*/ 	.word	0x000027d0


	//----- nvinfo : EIATTR_CRS_STACK_SIZE
	.align		4
.L_509:
        /*0184*/ 	.byte	0x04, 0x1e
        /*0186*/ 	.short	(.L_511 - .L_510)
.L_510:
        /*0188*/ 	.word	0x00000000


	//----- nvinfo : EIATTR_CBANK_PARAM_SIZE
	.align		4
.L_511:
        /*018c*/ 	.byte	0x03, 0x19
        /*018e*/ 	.short	0x0068


	//----- nvinfo : EIATTR_PARAM_CBANK
	.align		4
        /*0190*/ 	.byte	0x04, 0x0a
        /*0192*/ 	.short	(.L_513 - .L_512)
	.align		4
.L_512:
        /*0194*/ 	.word	index@(.nv.constant0._ZN2at6native13vol2im_kernelIddEEvlPKT_jjjjjjjjjjjjjjjjjjjPS2_)
        /*0198*/ 	.short	0x0380
        /*019a*/ 	.short	0x0068


	//----- nvinfo : EIATTR_SW_WAR
	.align		4
.L_513:
        /*019c*/ 	.byte	0x04, 0x36
        /*019e*/ 	.short	(.L_515 - .L_514)
.L_514:
        /*01a0*/ 	.word	0x00000008
.L_515:


//--------------------- .nv.callgraph             --------------------------
	.section	.nv.callgraph,"",@"SHT_CUDA_CALLGRAPH"
	.align	4
	.sectionentsize	8
	.align		4
        /*0000*/ 	.word	0x00000000
	.align		4
        /*0004*/ 	.word	0xffffffff
	.align		4
        /*0008*/ 	.word	0x00000000
	.align		4
        /*000c*/ 	.word	0xfffffffe
	.align		4
        /*0010*/ 	.word	0x00000000
	.align		4
        /*0014*/ 	.word	0xfffffffd
	.align		4
        /*0018*/ 	.word	0x00000000
	.align		4
        /*001c*/ 	.word	0xfffffffc


//--------------------- .nv.constant4             --------------------------
	.section	.nv.constant4,"a",@progbits
	.align	8
	.align		8
.nv.constant4:
        /*0000*/ 	.dword	_ZN61_INTERNAL_d581dfda_30_NaiveConvolutionTranspose3d_cu_282ee23b4cuda3std3__45__cpo5beginE
	.align		8
        /*0008*/ 	.dword	_ZN61_INTERNAL_d581dfda_30_NaiveConvolutionTranspose3d_cu_282ee23b4cuda3std3__45__cpo3endE
	.align		8
        /*0010*/ 	.dword	_ZN61_INTERNAL_d581dfda_30_NaiveConvolutionTranspose3d_cu_282ee23b4cuda3std3__45__cpo6cbeginE
	.align		8
        /*0018*/ 	.dword	_ZN61_INTERNAL_d581dfda_30_NaiveConvolutionTranspose3d_cu_282ee23b4cuda3std3__45__cpo4cendE
	.align		8
        /*0020*/ 	.dword	_ZN61_INTERNAL_d581dfda_30_NaiveConvolutionTranspose3d_cu_282ee23b4cuda3std3__45__cpo6rbeginE
	.align		8
        /*0028*/ 	.dword	_ZN61_INTERNAL_d581dfda_30_NaiveConvolutionTranspose3d_cu_282ee23b4cuda3std3__45__cpo4rendE
	.align		8
        /*0030*/ 	.dword	_ZN61_INTERNAL_d581dfda_30_NaiveConvolutionTranspose3d_cu_282ee23b4cuda3std3__45__cpo7crbeginE
	.align		8
        /*0038*/ 	.dword	_ZN61_INTERNAL_d581dfda_30_NaiveConvolutionTranspose3d_cu_282ee23b4cuda3std3__45__cpo5crendE
	.align		8
        /*0040*/ 	.dword	_ZN61_INTERNAL_d581dfda_30_NaiveConvolutionTranspose3d_cu_282ee23b4cuda3std3__463_GLOBAL__N__d581dfda_30_NaiveConvolutionTranspose3d_cu_282ee23b6ignoreE
	.align		8
        /*0048*/ 	.dword	_ZN61_INTERNAL_d581dfda_30_NaiveConvolutionTranspose3d_cu_282ee23b4cuda3std3__419piecewise_constructE
	.align		8
        /*0050*/ 	.dword	_ZN61_INTERNAL_d581dfda_30_NaiveConvolutionTranspose3d_cu_282ee23b4cuda3std3__48in_placeE
	.align		8
        /*0058*/ 	.dword	_ZN61_INTERNAL_d581dfda_30_NaiveConvolutionTranspose3d_cu_282ee23b4cuda3std3__420unreachable_sentinelE
	.align		8
        /*0060*/ 	.dword	_ZN61_INTERNAL_d581dfda_30_NaiveConvolutionTranspose3d_cu_282ee23b4cuda3std6ranges3__45__cpo4swapE
	.align		8
        /*0068*/ 	.dword	_ZN61_INTERNAL_d581dfda_30_NaiveConvolutionTranspose3d_cu_282ee23b4cuda3std6ranges3__45__cpo9iter_moveE
	.align		8
        /*0070*/ 	.dword	_ZN61_INTERNAL_d581dfda_30_NaiveConvolutionTranspose3d_cu_282ee23b4cuda3std6ranges3__45__cpo5beginE
	.align		8
        /*0078*/ 	.dword	_ZN61_INTERNAL_d581dfda_30_NaiveConvolutionTranspose3d_cu_282ee23b4cuda3std6ranges3__45__cpo3endE
	.align		8
        /*0080*/ 	.dword	_ZN61_INTERNAL_d581dfda_30_NaiveConvolutionTranspose3d_cu_282ee23b4cuda3std6ranges3__45__cpo6cbeginE
	.align		8
        /*0088*/ 	.dword	_ZN61_INTERNAL_d581dfda_30_NaiveConvolutionTranspose3d_cu_282ee23b4cuda3std6ranges3__45__cpo4cendE
	.align		8
        /*0090*/ 	.dword	_ZN61_INTERNAL_d581dfda_30_NaiveConvolutionTranspose3d_cu_282ee23b4cuda3std6ranges3__45__cpo7advanceE
	.align		8
        /*0098*/ 	.dword	_ZN61_INTERNAL_d581dfda_30_NaiveConvolutionTranspose3d_cu_282ee23b4cuda3std6ranges3__45__cpo9iter_swapE
	.align		8
        /*00a0*/ 	.dword	_ZN61_INTERNAL_d581dfda_30_NaiveConvolutionTranspose3d_cu_282ee23b4cuda3std6ranges3__45__cpo4nextE
	.align		8
        /*00a8*/ 	.dword	_ZN61_INTERNAL_d581dfda_30_NaiveConvolutionTranspose3d_cu_282ee23b4cuda3std6ranges3__45__cpo4prevE
	.align		8
        /*00b0*/ 	.dword	_ZN61_INTERNAL_d581dfda_30_NaiveConvolutionTranspose3d_cu_282ee23b4cuda3std6ranges3__45__cpo4dataE
	.align		8
        /*00b8*/ 	.dword	_ZN61_INTERNAL_d581dfda_30_NaiveConvolutionTranspose3d_cu_282ee23b4cuda3std6ranges3__45__cpo5cdataE
	.align		8
        /*00c0*/ 	.dword	_ZN61_INTERNAL_d581dfda_30_NaiveConvolutionTranspose3d_cu_282ee23b4cuda3std6ranges3__45__cpo4sizeE
	.align		8
        /*00c8*/ 	.dword	_ZN61_INTERNAL_d581dfda_30_NaiveConvolutionTranspose3d_cu_282ee23b4cuda3std6ranges3__45__cpo5ssizeE
	.align		8
        /*00d0*/ 	.dword	_ZN61_INTERNAL_d581dfda_30_NaiveConvolutionTranspose3d_cu_282ee23b4cuda3std6ranges3__45__cpo8distanceE
	.align		8
        /*00d8*/ 	.dword	_ZN61_INTERNAL_d581dfda_30_NaiveConvolutionTranspose3d_cu_282ee23b6thrust24THRUST_300001_SM_1030_NS6system6detail10sequential3seqE


//--------------------- .text._ZN2at6native14vol2col_kernelIN3c108BFloat16EEEvlPKT_iiiiiiiiiiiiiiiiiiPS4_ --------------------------
	.section	.text._ZN2at6native14vol2col_kernelIN3c108BFloat16EEEvlPKT_iiiiiiiiiiiiiiiiiiPS4_,"ax",@progbits
	.align	128
        .global         _ZN2at6native14vol2col_kernelIN3c108BFloat16EEEvlPKT_iiiiiiiiiiiiiiiiiiPS4_
        .type           _ZN2at6native14vol2col_kernelIN3c108BFloat16EEEvlPKT_iiiiiiiiiiiiiiiiiiPS4_,@function
        .size           _ZN2at6native14vol2col_kernelIN3c108BFloat16EEEvlPKT_iiiiiiiiiiiiiiiiiiPS4_,(.L_x_188 - _ZN2at6native14vol2col_kernelIN3c108BFloat16EEEvlPKT_iiiiiiiiiiiiiiiiiiPS4_)
        .other          _ZN2at6native14vol2col_kernelIN3c108BFloat16EEEvlPKT_iiiiiiiiiiiiiiiiiiPS4_,@"STO_CUDA_ENTRY STV_DEFAULT"
_ZN2at6native14vol2col_kernelIN3c108BFloat16EEEvlPKT_iiiiiiiiiiiiiiiiiiPS4_:
.text._ZN2at6native14vol2col_kernelIN3c108BFloat16EEEvlPKT_iiiiiiiiiiiiiiiiiiPS4_:
[----:B------:R-:W-:Y:S01]  /*0000*/  LDC R1, c[0x0][0x37c] ;  /* 0x0000df00ff017b82 */ /* 0x000fe20000000800 */
[----:B------:R-:W0:Y:S07]  /*0010*/  S2R R2, SR_TID.X ;  /* 0x0000000000027919 */ /* 0x000e2e0000002100 */
[----:B------:R-:W0:Y:S01]  /*0020*/  S2UR UR4, SR_CTAID.X ;  /* 0x00000000000479c3 */ /* 0x000e220000002500 */
[----:B------:R-:W1:Y:S01]  /*0030*/  LDCU.64 UR6, c[0x0][0x380] ;  /* 0x00007000ff0677ac */ /* 0x000e620008000a00 */
[----:B------:R-:W-:-:S06]  /*0040*/  IMAD.MOV.U32 R3, RZ, RZ, RZ ;  /* 0x000000ffff037224 */ /* 0x000fcc00078e00ff */
[----:B------:R-:W0:Y:S02]  /*0050*/  LDC R5, c[0x0][0x360] ;  /* 0x0000d800ff057b82 */ /* 0x000e240000000800 */
[----:B0-----:R-:W-:-:S03]  /*0060*/  IMAD.WIDE.U32 R2, R5, UR4, R2 ;  /* 0x0000000405027c25 */ /* 0x001fc6000f8e0002 */
[----:B-1----:R-:W-:-:S04]  /*0070*/  ISETP.GE.U32.AND P0, PT, R2, UR6, PT ;  /* 0x0000000602007c0c */ /* 0x002fc8000bf06070 */
[----:B------:R-:W-:-:S13]  /*0080*/  ISETP.GE.AND.EX P0, PT, R3, UR7, PT, P0 ;  /* 0x0000000703007c0c */ /* 0x000fda000bf06300 */
[----:B------:R-:W-:Y:S05]  /*0090*/  @P0 EXIT ;  /* 0x000000000000094d */ /* 0x000fea0003800000 */
[----:B------:R-:W0:Y:S01]  /*00a0*/  LDC.64 R6, c[0x0][0x3a0] ;  /* 0x0000e800ff067b82 */ /* 0x000e220000000a00 */
[----:B------:R-:W0:Y:S02]  /*00b0*/  LDCU UR4, c[0x0][0x39c] ;  /* 0x00007380ff0477ac */ /* 0x000e240008000800 */
[----:B0-----:R-:W-:-:S04]  /*00c0*/  VIMNMX3 R0, R6, UR4, R7, PT ;  /* 0x0000000406007c0f */ /* 0x001fc8000b800107 */
[----:B------:R-:W-:-:S13]  /*00d0*/  ISETP.GE.AND P0, PT, R0, 0x1, PT ;  /* 0x000000010000780c */ /* 0x000fda0003f06270 */
[----:B------:R-:W-:Y:S05]  /*00e0*/  @!P0 EXIT ;  /* 0x000000000000894d */ /* 0x000fea0003800000 */
[----:B------:R-:W0:Y:S01]  /*00f0*/  LDC.64 R4, c[0x0][0x3d0] ;  /* 0x0000f400ff047b82 */ /* 0x000e220000000a00 */
[----:B------:R-:W1:Y:S01]  /*0100*/  LDCU.64 UR12, c[0x0][0x3c8] ;  /* 0x00007900ff0c77ac */ /* 0x000e620008000a00 */
[----:B------:R-:W-:Y:S01]  /*0110*/  IMAD.MOV.U32 R0, RZ, RZ, R2 ;  /* 0x000000ffff007224 */ /* 0x000fe200078e0002 */
[C---:B------:R-:W-:Y:S01]  /*0120*/  LOP3.LUT R6, R7.reuse, 0x3, RZ, 0xc0, !PT ;  /* 0x0000000307067812 */ /* 0x040fe200078ec0ff */
[----:B------:R-:W2:Y:S01]  /*0130*/  LDCU.64 UR6, c[0x0][0x3d8] ;  /* 0x00007b00ff0677ac */ /* 0x000ea20008000a00 */
[----:B------:R-:W3:Y:S01]  /*0140*/  LDCU.64 UR8, c[0x0][0x388] ;  /* 0x00007100ff0877ac */ /* 0x000ee20008000a00 */
[----:B------:R-:W4:Y:S01]  /*0150*/  LDCU.64 UR4, c[0x0][0x390] ;  /* 0x00007200ff0477ac */ /* 0x000f220008000a00 */
[----:B------:R-:W5:Y:S01]  /*0160*/  LDCU UR15, c[0x0][0x398] ;  /* 0x00007300ff0f77ac */ /* 0x000f620008000800 */
[----:B-1----:R-:W-:Y:S01]  /*0170*/  USHF.L.U32 UR21, UR12, 0x1, URZ ;  /* 0x000000010c157899 */ /* 0x002fe200080006ff */
[----:B--2---:R-:W-:Y:S01]  /*0180*/  IMAD.U32 R36, RZ, RZ, UR6 ;  /* 0x00000006ff247e24 */ /* 0x004fe2000f8e00ff */
[----:B------:R-:W-:Y:S01]  /*0190*/  UIMAD UR28, UR12, 0x3, URZ ;  /* 0x000000030c1c78a4 */ /* 0x000fe2000f8e02ff */
[----:B0-----:R-:W-:Y:S01]  /*01a0*/  IMAD R4, R4, UR13, RZ ;  /* 0x0000000d04047c24 */ /* 0x001fe2000f8e02ff */
[----:B------:R-:W-:Y:S01]  /*01b0*/  USHF.L.U32 UR29, UR12, 0x2, URZ ;  /* 0x000000020c1d7899 */ /* 0x000fe200080006ff */
[----:B------:R-:W-:Y:S01]  /*01c0*/  IMAD.U32 R37, RZ, RZ, UR7 ;  /* 0x00000007ff257e24 */ /* 0x000fe2000f8e00ff */
[----:B------:R-:W-:Y:S01]  /*01d0*/  UIMAD UR30, UR12, 0x5, URZ ;  /* 0x000000050c1e78a4 */ /* 0x000fe2000f8e02ff */
[----:B------:R-:W-:Y:S01]  /*01e0*/  IMAD R2, R4, R5, RZ ;  /* 0x0000000504027224 */ /* 0x000fe200078e02ff */
[C---:B------:R-:W-:Y:S01]  /*01f0*/  LOP3.LUT R4, R7.reuse, 0x7ffffff8, RZ, 0xc0, !PT ;  /* 0x7ffffff807047812 */ /* 0x040fe200078ec0ff */
[----:B---3--:R-:W-:Y:S01]  /*0200*/  IMAD.U32 R22, RZ, RZ, UR8 ;  /* 0x00000008ff167e24 */ /* 0x008fe2000f8e00ff */
[----:B------:R-:W-:Y:S01]  /*0210*/  LOP3.LUT R5, R7, 0x7, RZ, 0xc0, !PT ;  /* 0x0000000707057812 */ /* 0x000fe200078ec0ff */
[----:B------:R-:W-:Y:S01]  /*0220*/  IMAD.U32 R23, RZ, RZ, UR9 ;  /* 0x00000009ff177e24 */ /* 0x000fe2000f8e00ff */
[----:B------:R-:W-:Y:S01]  /*0230*/  UIMAD UR31, UR12, 0x6, URZ ;  /* 0x000000060c1f78a4 */ /* 0x000fe2000f8e02ff */
[----:B------:R-:W-:Y:S01]  /*0240*/  IMAD.MOV R7, RZ, RZ, -R4 ;  /* 0x000000ffff077224 */ /* 0x000fe200078e0a04 */
[----:B------:R-:W-:Y:S01]  /*0250*/  UIMAD UR12, UR12, 0x7, URZ ;  /* 0x000000070c0c78a4 */ /* 0x000fe2000f8e02ff */
[----:B------:R-:W0:Y:S01]  /*0260*/  LDCU.64 UR22, c[0x0][0x358] ;  /* 0x00006b00ff1677ac */ /* 0x000e220008000a00 */
[----:B----4-:R-:W-:-:S02]  /*0270*/  USHF.R.S32.HI UR13, URZ, 0x1f, UR4 ;  /* 0x0000001fff0d7899 */ /* 0x010fc40008011404 */
[----:B------:R-:W-:Y:S02]  /*0280*/  USHF.R.S32.HI UR14, URZ, 0x1f, UR5 ;  /* 0x0000001fff0e7899 */ /* 0x000fe40008011405 */
[----:B-----5:R-:W-:-:S12]  /*0290*/  USHF.R.S32.HI UR15, URZ, 0x1f, UR15 ;  /* 0x0000001fff0f7899 */ /* 0x020fd8000801140f */
.L_x_22:
[----:B-1----:R-:W1:Y:S01]  /*02a0*/  LDC R14, c[0x0][0x3d4] ;  /* 0x0000f500ff0e7b82 */ /* 0x002e620000000800 */
[----:B------:R-:W-:Y:S01]  /*02b0*/  BSSY.RECONVERGENT B0, `(.L_x_0) ;  /* 0x000002d000007945 */ /* 0x000fe20003800200 */
[----:B-123--:R-:W-:-:S04]  /*02c0*/  SHF.R.S32.HI R21, RZ, 0x1f, R14 ;  /* 0x0000001fff157819 */ /* 0x00efc8000001140e */
[----:B------:R-:W-:-:S04]  /*02d0*/  LOP3.LUT R8, R3, R21, RZ, 0xfc, !PT ;  /* 0x0000001503087212 */ /* 0x000fc800078efcff */
[----:B------:R-:W-:-:S13]  /*02e0*/  ISETP.NE.U32.AND P0, PT, R8, RZ, PT ;  /* 0x000000ff0800720c */ /* 0x000fda0003f05070 */
[----:B0-----:R-:W-:Y:S05]  /*02f0*/  @P0 BRA `(.L_x_1) ;  /* 0x00000000005c0947 */ /* 0x001fea0003800000 */
[----:B------:R-:W1:Y:S01]  /*0300*/  I2F.U32.RP R10, R14 ;  /* 0x0000000e000a7306 */ /* 0x000e620000209000 */
[----:B------:R-:W-:Y:S01]  /*0310*/  ISETP.NE.U32.AND P2, PT, R14, RZ, PT ;  /* 0x000000ff0e00720c */ /* 0x000fe20003f45070 */
[----:B------:R-:W-:-:S06]  /*0320*/  IMAD.MOV.U32 R13, RZ, RZ, RZ ;  /* 0x000000ffff0d7224 */ /* 0x000fcc00078e00ff */
[----:B-1----:R-:W1:Y:S02]  /*0330*/  MUFU.RCP R10, R10 ;  /* 0x0000000a000a7308 */ /* 0x002e640000001000 */
[----:B-1----:R-:W-:-:S06]  /*0340*/  IADD3 R8, PT, PT, R10, 0xffffffe, RZ ;  /* 0x0ffffffe0a087810 */ /* 0x002fcc0007ffe0ff */
[----:B------:R1:W2:Y:S02]  /*0350*/  F2I.FTZ.U32.TRUNC.NTZ R9, R8 ;  /* 0x0000000800097305 */ /* 0x0002a4000021f000 */
[----:B-1----:R-:W-:Y:S02]  /*0360*/  IMAD.MOV.U32 R8, RZ, RZ, RZ ;  /* 0x000000ffff087224 */ /* 0x002fe400078e00ff */
[----:B--2---:R-:W-:-:S04]  /*0370*/  IMAD.MOV R11, RZ, RZ, -R9 ;  /* 0x000000ffff0b7224 */ /* 0x004fc800078e0a09 */
[----:B------:R-:W-:-:S04]  /*0380*/  IMAD R11, R11, R14, RZ ;  /* 0x0000000e0b0b7224 */ /* 0x000fc800078e02ff */
[----:B------:R-:W-:-:S06]  /*0390*/  IMAD.HI.U32 R9, R9, R11, R8 ;  /* 0x0000000b09097227 */ /* 0x000fcc00078e0008 */
[----:B------:R-:W-:-:S04]  /*03a0*/  IMAD.HI.U32 R12, R9, R0, RZ ;  /* 0x00000000090c7227 */ /* 0x000fc800078e00ff */
[----:B------:R-:W-:-:S04]  /*03b0*/  IMAD.MOV R9, RZ, RZ, -R12 ;  /* 0x000000ffff097224 */ /* 0x000fc800078e0a0c */
[----:B------:R-:W-:-:S05]  /*03c0*/  IMAD R9, R14, R9, R0 ;  /* 0x000000090e097224 */ /* 0x000fca00078e0200 */
[----:B------:R-:W-:-:S13]  /*03d0*/  ISETP.GE.U32.AND P0, PT, R9, R14, PT ;  /* 0x0000000e0900720c */ /* 0x000fda0003f06070 */
[----:B------:R-:W-:Y:S02]  /*03e0*/  @P0 IMAD.IADD R9, R9, 0x1, -R14 ;  /* 0x0000000109090824 */ /* 0x000fe400078e0a0e */
[----:B------:R-:W-:-:S03]  /*03f0*/  @P0 VIADD R12, R12, 0x1 ;  /* 0x000000010c0c0836 */ /* 0x000fc60000000000 */
[----:B------:R-:W-:Y:S01]  /*0400*/  ISETP.GE.U32.AND P1, PT, R9, R14, PT ;  /* 0x0000000e0900720c */ /* 0x000fe20003f26070 */
[----:B------:R-:W-:-:S12]  /*0410*/  IMAD.MOV.U32 R9, RZ, RZ, RZ ;  /* 0x000000ffff097224 */ /* 0x000fd800078e00ff */
[----:B------:R-:W-:Y:S01]  /*0420*/  @P1 VIADD R12, R12, 0x1 ;  /* 0x000000010c0c1836 */ /* 0x000fe20000000000 */
[----:B------:R-:W-:-:S04]  /*0430*/  @!P2 LOP3.LUT R12, RZ, R14, RZ, 0x33, !PT ;  /* 0x0000000eff0ca212 */ /* 0x000fc800078e33ff */
[----:B------:R-:W-:-:S05]  /*0440*/  IADD3 R11, PT, PT, -R12, RZ, RZ ;  /* 0x000000ff0c0b7210 */ /* 0x000fca0007ffe1ff */
[----:B------:R-:W-:Y:S01]  /*0450*/  IMAD R8, R14, R11, R0 ;  /* 0x0000000b0e087224 */ /* 0x000fe200078e0200 */
[----:B------:R-:W-:Y:S06]  /*0460*/  BRA `(.L_x_2) ;  /* 0x0000000000447947 */ /* 0x000fec0003800000 */
.L_x_1:
[----:B------:R-:W1:Y:S01]  /*0470*/  LDCU UR4, c[0x0][0x3d4] ;  /* 0x00007a80ff0477ac */ /* 0x000e620008000800 */
[----:B------:R-:W-:Y:S01]  /*0480*/  IMAD.MOV.U32 R26, RZ, RZ, R0 ;  /* 0x000000ffff1a7224 */ /* 0x000fe200078e0000 */
[----:B------:R-:W-:Y:S01]  /*0490*/  MOV R20, 0x4d0 ;  /* 0x000004d000147802 */ /* 0x000fe20000000f00 */
[----:B------:R-:W-:Y:S02]  /*04a0*/  IMAD.MOV.U32 R25, RZ, RZ, R3 ;  /* 0x000000ffff197224 */ /* 0x000fe400078e0003 */
[----:B-1----:R-:W-:-:S07]  /*04b0*/  IMAD.U32 R24, RZ, RZ, UR4 ;  /* 0x00000004ff187e24 */ /* 0x002fce000f8e00ff */
[----:B0-----:R-:W-:Y:S05]  /*04c0*/  CALL.REL.NOINC `($__internal_0_$__cuda_sm20_div_s64) ;  /* 0x00000020001c7944 */ /* 0x001fea0003c00000 */
[----:B------:R-:W0:Y:S01]  /*04d0*/  LDCU UR4, c[0x0][0x3d4] ;  /* 0x00007a80ff0477ac */ /* 0x000e220008000800 */
[----:B------:R-:W-:Y:S01]  /*04e0*/  IADD3 R11, P0, PT, RZ, -R16, RZ ;  /* 0x80000010ff0b7210 */ /* 0x000fe20007f1e0ff */
[----:B------:R-:W-:Y:S01]  /*04f0*/  IMAD.MOV.U32 R9, RZ, RZ, R3 ;  /* 0x000000ffff097224 */ /* 0x000fe200078e0003 */
[----:B------:R-:W-:Y:S01]  /*0500*/  MOV R8, R0 ;  /* 0x0000000000087202 */ /* 0x000fe20000000f00 */
[----:B------:R-:W-:Y:S02]  /*0510*/  IMAD.MOV.U32 R12, RZ, RZ, R16 ;  /* 0x000000ffff0c7224 */ /* 0x000fe400078e0010 */
[--C-:B------:R-:W-:Y:S02]  /*0520*/  IMAD.X R10, RZ, RZ, ~R17.reuse, P0 ;  /* 0x000000ffff0a7224 */ /* 0x100fe400000e0e11 */
[----:B------:R-:W-:Y:S02]  /*0530*/  IMAD.MOV.U32 R13, RZ, RZ, R17 ;  /* 0x000000ffff0d7224 */ /* 0x000fe400078e0011 */
[----:B0-----:R-:W-:-:S02]  /*0540*/  IMAD R10, R10, UR4, RZ ;  /* 0x000000040a0a7c24 */ /* 0x001fc4000f8e02ff */
[----:B------:R-:W-:-:S04]  /*0550*/  IMAD.WIDE.U32 R8, R11, UR4, R8 ;  /* 0x000000040b087c25 */ /* 0x000fc8000f8e0008 */
[----:B------:R-:W-:-:S04]  /*0560*/  IMAD R21, R21, R11, R10 ;  /* 0x0000000b15157224 */ /* 0x000fc800078e020a */
[----:B------:R-:W-:-:S07]  /*0570*/  IMAD.IADD R9, R9, 0x1, R21 ;  /* 0x0000000109097824 */ /* 0x000fce00078e0215 */
.L_x_2:
[----:B0-----:R-:W-:Y:S05]  /*0580*/  BSYNC.RECONVERGENT B0 ;  /* 0x0000000000007941 */ /* 0x001fea0003800200 */
.L_x_0:
[----:B------:R-:W0:Y:S01]  /*0590*/  LDC R16, c[0x0][0x3d0] ;  /* 0x0000f400ff107b82 */ /* 0x000e220000000800 */
[----:B------:R-:W-:Y:S01]  /*05a0*/  BSSY.RECONVERGENT B0, `(.L_x_3) ;  /* 0x000002c000007945 */ /* 0x000fe20003800200 */
[----:B0-----:R-:W-:-:S04]  /*05b0*/  SHF.R.S32.HI R15, RZ, 0x1f, R16 ;  /* 0x0000001fff0f7819 */ /* 0x001fc80000011410 */
[----:B------:R-:W-:-:S04]  /*05c0*/  LOP3.LUT R10, R13, R15, RZ, 0xfc, !PT ;  /* 0x0000000f0d0a7212 */ /* 0x000fc800078efcff */
[----:B------:R-:W-:-:S13]  /*05d0*/  ISETP.NE.U32.AND P0, PT, R10, RZ, PT ;  /* 0x000000ff0a00720c */ /* 0x000fda0003f05070 */
[----:B------:R-:W-:Y:S05]  /*05e0*/  @P0 BRA `(.L_x_4) ;  /* 0x00000000005c0947 */ /* 0x000fea0003800000 */
[----:B------:R-:W0:Y:S01]  /*05f0*/  I2F.U32.RP R13, R16 ;  /* 0x00000010000d7306 */ /* 0x000e220000209000 */
[----:B------:R-:W-:-:S07]  /*0600*/  ISETP.NE.U32.AND P2, PT, R16, RZ, PT ;  /* 0x000000ff1000720c */ /* 0x000fce0003f45070 */
[----:B0-----:R-:W0:Y:S02]  /*0610*/  MUFU.RCP R13, R13 ;  /* 0x0000000d000d7308 */ /* 0x001e240000001000 */
[----:B0-----:R-:W-:Y:S02]  /*0620*/  VIADD R10, R13, 0xffffffe ;  /* 0x0ffffffe0d0a7836 */ /* 0x001fe40000000000 */
[----:B------:R-:W-:-:S04]  /*0630*/  IMAD.MOV.U32 R13, RZ, RZ, RZ ;  /* 0x000000ffff0d7224 */ /* 0x000fc800078e00ff */
[----:B------:R0:W1:Y:S02]  /*0640*/  F2I.FTZ.U32.TRUNC.NTZ R11, R10 ;  /* 0x0000000a000b7305 */ /* 0x000064000021f000 */
[----:B0-----:R-:W-:Y:S02]  /*0650*/  HFMA2 R10, -RZ, RZ, 0, 0 ;  /* 0x00000000ff0a7431 */ /* 0x001fe400000001ff */
[----:B-1----:R-:W-:-:S04]  /*0660*/  IMAD.MOV R15, RZ, RZ, -R11 ;  /* 0x000000ffff0f7224 */ /* 0x002fc800078e0a0b */
[----:B------:R-:W-:-:S04]  /*0670*/  IMAD R15, R15, R16, RZ ;  /* 0x000000100f0f7224 */ /* 0x000fc800078e02ff */
[----:B------:R-:W-:Y:S01]  /*0680*/  IMAD.HI.U32 R11, R11, R15, R10 ;  /* 0x0000000f0b0b7227 */ /* 0x000fe200078e000a */
[----:B------:R-:W-:-:S05]  /*0690*/  MOV R15, RZ ;  /* 0x000000ff000f7202 */ /* 0x000fca0000000f00 */
[----:B------:R-:W-:-:S04]  /*06a0*/  IMAD.HI.U32 R14, R11, R12, RZ ;  /* 0x0000000c0b0e7227 */ /* 0x000fc800078e00ff */
[----:B------:R-:W-:-:S04]  /*06b0*/  IMAD.MOV R11, RZ, RZ, -R14 ;  /* 0x000000ffff0b7224 */ /* 0x000fc800078e0a0e */
[----:B------:R-:W-:-:S05]  /*06c0*/  IMAD R11, R16, R11, R12 ;  /* 0x0000000b100b7224 */ /* 0x000fca00078e020c */
[----:B------:R-:W-:-:S13]  /*06d0*/  ISETP.GE.U32.AND P0, PT, R11, R16, PT ;  /* 0x000000100b00720c */ /* 0x000fda0003f06070 */
[----:B------:R-:W-:Y:S02]  /*06e0*/  @P0 IMAD.IADD R11, R11, 0x1, -R16 ;  /* 0x000000010b0b0824 */ /* 0x000fe400078e0a10 */
[----:B------:R-:W-:-:S03]  /*06f0*/  @P0 VIADD R14, R14, 0x1 ;  /* 0x000000010e0e0836 */ /* 0x000fc60000000000 */
[----:B------:R-:W-:-:S13]  /*0700*/  ISETP.GE.U32.AND P1, PT, R11, R16, PT ;  /* 0x000000100b00720c */ /* 0x000fda0003f26070 */
[----:B------:R-:W-:Y:S01]  /*0710*/  @P1 VIADD R14, R14, 0x1 ;  /* 0x000000010e0e1836 */ /* 0x000fe20000000000 */
[----:B------:R-:W-:-:S05]  /*0720*/  @!P2 LOP3.LUT R14, RZ, R16, RZ, 0x33, !PT ;  /* 0x00000010ff0ea212 */ /* 0x000fca00078e33ff */
[----:B------:R-:W-:-:S04]  /*0730*/  IMAD.MOV R11, RZ, RZ, -R14 ;  /* 0x000000ffff0b7224 */ /* 0x000fc800078e0a0e */
[----:B------:R-:W-:Y:S01]  /*0740*/  IMAD R12, R16, R11, R12 ;  /* 0x0000000b100c7224 */ /* 0x000fe200078e020c */
[----:B------:R-:W-:Y:S06]  /*0750*/  BRA `(.L_x_5) ;  /* 0x0000000000407947 */ /* 0x000fec0003800000 */
.L_x_4:
[----:B------:R-:W0:Y:S01]  /*0760*/  LDCU UR4, c[0x0][0x3d0] ;  /* 0x00007a00ff0477ac */ /* 0x000e220008000800 */
[----:B------:R-:W-:Y:S01]  /*0770*/  IMAD.MOV.U32 R26, RZ, RZ, R12 ;  /* 0x000000ffff1a7224 */ /* 0x000fe200078e000c */
[----:B------:R-:W-:Y:S01]  /*0780*/  MOV R20, 0x7d0 ;  /* 0x000007d000147802 */ /* 0x000fe20000000f00 */
[----:B------:R-:W-:Y:S02]  /*0790*/  IMAD.MOV.U32 R25, RZ, RZ, R13 ;  /* 0x000000ffff197224 */ /* 0x000fe400078e000d */
[----:B------:R-:W-:Y:S02]  /*07a0*/  IMAD.MOV.U32 R21, RZ, RZ, R15 ;  /* 0x000000ffff157224 */ /* 0x000fe400078e000f */
[----:B0-----:R-:W-:-:S07]  /*07b0*/  IMAD.U32 R24, RZ, RZ, UR4 ;  /* 0x00000004ff187e24 */ /* 0x001fce000f8e00ff */
[----:B------:R-:W-:Y:S05]  /*07c0*/  CALL.REL.NOINC `($__internal_0_$__cuda_sm20_div_s64) ;  /* 0x0000001c005c7944 */ /* 0x000fea0003c00000 */
[----:B------:R-:W0:Y:S01]  /*07d0*/  LDCU UR4, c[0x0][0x3d0] ;  /* 0x00007a00ff0477ac */ /* 0x000e220008000800 */
[-C--:B------:R-:W-:Y:S02]  /*07e0*/  IADD3 R11, P0, PT, RZ, -R16.reuse, RZ ;  /* 0x80000010ff0b7210 */ /* 0x080fe40007f1e0ff */
[----:B------:R-:W-:-:S03]  /*07f0*/  MOV R14, R16 ;  /* 0x00000010000e7202 */ /* 0x000fc60000000f00 */
[----:B------:R-:W-:-:S04]  /*0800*/  IMAD.X R10, RZ, RZ, ~R17, P0 ;  /* 0x000000ffff0a7224 */ /* 0x000fc800000e0e11 */
[----:B0-----:R-:W-:Y:S02]  /*0810*/  IMAD R10, R10, UR4, RZ ;  /* 0x000000040a0a7c24 */ /* 0x001fe4000f8e02ff */
[----:B------:R-:W-:-:S04]  /*0820*/  IMAD.WIDE.U32 R12, R11, UR4, R12 ;  /* 0x000000040b0c7c25 */ /* 0x000fc8000f8e000c */
[----:B------:R-:W-:-:S04]  /*0830*/  IMAD R15, R15, R11, R10 ;  /* 0x0000000b0f0f7224 */ /* 0x000fc800078e020a */
[----:B------:R-:W-:Y:S02]  /*0840*/  IMAD.IADD R13, R13, 0x1, R15 ;  /* 0x000000010d0d7824 */ /* 0x000fe400078e020f */
[----:B------:R-:W-:-:S07]  /*0850*/  IMAD.MOV.U32 R15, RZ, RZ, R17 ;  /* 0x000000ffff0f7224 */ /* 0x000fce00078e0011 */
.L_x_5:
[----:B------:R-:W-:Y:S05]  /*0860*/  BSYNC.RECONVERGENT B0 ;  /* 0x0000000000007941 */ /* 0x000fea0003800200 */
.L_x_3:
[----:B------:R-:W0:Y:S01]  /*0870*/  LDCU UR4, c[0x0][0x3cc] ;  /* 0x00007980ff0477ac */ /* 0x000e220008000800 */
[----:B------:R-:W-:Y:S01]  /*0880*/  BSSY.RECONVERGENT B0, `(.L_x_6) ;  /* 0x0000030000007945 */ /* 0x000fe20003800200 */
[----:B0-----:R-:W-:-:S05]  /*0890*/  IMAD.U32 R29, RZ, RZ, UR4 ;  /* 0x00000004ff1d7e24 */ /* 0x001fca000f8e00ff */
[----:B------:R-:W-:-:S04]  /*08a0*/  SHF.R.S32.HI R21, RZ, 0x1f, R29 ;  /* 0x0000001fff157819 */ /* 0x000fc8000001141d */
[----:B------:R-:W-:-:S04]  /*08b0*/  LOP3.LUT R10, R15, R21, RZ, 0xfc, !PT ;  /* 0x000000150f0a7212 */ /* 0x000fc800078efcff */
[----:B------:R-:W-:-:S13]  /*08c0*/  ISETP.NE.U32.AND P0, PT, R10, RZ, PT ;  /* 0x000000ff0a00720c */ /* 0x000fda0003f05070 */
[----:B------:R-:W-:Y:S05]  /*08d0*/  @P0 BRA `(.L_x_7) ;  /* 0x0000000000600947 */ /* 0x000fea0003800000 */
[----:B------:R-:W0:Y:S01]  /*08e0*/  I2F.U32.RP R15, R29 ;  /* 0x0000001d000f7306 */ /* 0x000e220000209000 */
[----:B------:R-:W-:Y:S01]  /*08f0*/  ISETP.NE.U32.AND P2, PT, R29, RZ, PT ;  /* 0x000000ff1d00720c */ /* 0x000fe20003f45070 */
[----:B------:R-:W-:-:S06]  /*0900*/  IMAD.MOV.U32 R19, RZ, RZ, RZ ;  /* 0x000000ffff137224 */ /* 0x000fcc00078e00ff */
[----:B0-----:R-:W0:Y:S02]  /*0910*/  MUFU.RCP R15, R15 ;  /* 0x0000000f000f7308 */ /* 0x001e240000001000 */
[----:B0-----:R-:W-:-:S06]  /*0920*/  VIADD R10, R15, 0xffffffe ;  /* 0x0ffffffe0f0a7836 */ /* 0x001fcc0000000000 */
[----:B------:R0:W1:Y:S02]  /*0930*/  F2I.FTZ.U32.TRUNC.NTZ R11, R10 ;  /* 0x0000000a000b7305 */ /* 0x000064000021f000 */
[----:B0-----:R-:W-:Y:S02]  /*0940*/  IMAD.MOV.U32 R10, RZ, RZ, RZ ;  /* 0x000000ffff0a7224 */ /* 0x001fe400078e00ff */
[----:B-1----:R-:W-:-:S04]  /*0950*/  IMAD.MOV R16, RZ, RZ, -R11 ;  /* 0x000000ffff107224 */ /* 0x002fc800078e0a0b */
[----:B------:R-:W-:-:S04]  /*0960*/  IMAD R17, R16, R29, RZ ;  /* 0x0000001d10117224 */ /* 0x000fc800078e02ff */
[----:B------:R-:W-:-:S06]  /*0970*/  IMAD.HI.U32 R11, R11, R17, R10 ;  /* 0x000000110b0b7227 */ /* 0x000fcc00078e000a */
[----:B------:R-:W-:-:S04]  /*0980*/  IMAD.HI.U32 R11, R11, R14, RZ ;  /* 0x0000000e0b0b7227 */ /* 0x000fc800078e00ff */
[----:B------:R-:W-:-:S04]  /*0990*/  IMAD.MOV R17, RZ, RZ, -R11 ;  /* 0x000000ffff117224 */ /* 0x000fc800078e0a0b */
[----:B------:R-:W-:-:S05]  /*09a0*/  IMAD R16, R29, R17, R14 ;  /* 0x000000111d107224 */ /* 0x000fca00078e020e */
[----:B------:R-:W-:-:S13]  /*09b0*/  ISETP.GE.U32.AND P0, PT, R16, R29, PT ;  /* 0x0000001d1000720c */ /* 0x000fda0003f06070 */
[----:B------:R-:W-:Y:S01]  /*09c0*/  @P0 IADD3 R16, PT, PT, R16, -R29, RZ ;  /* 0x8000001d10100210 */ /* 0x000fe20007ffe0ff */
[----:B------:R-:W-:-:S03]  /*09d0*/  @P0 VIADD R11, R11, 0x1 ;  /* 0x000000010b0b0836 */ /* 0x000fc60000000000 */
[----:B------:R-:W-:-:S13]  /*09e0*/  ISETP.GE.U32.AND P1, PT, R16, R29, PT ;  /* 0x0000001d1000720c */ /* 0x000fda0003f26070 */
[----:B------:R-:W-:Y:S01]  /*09f0*/  @P1 VIADD R11, R11, 0x1 ;  /* 0x000000010b0b1836 */ /* 0x000fe20000000000 */
[----:B------:R-:W-:-:S05]  /*0a00*/  @!P2 LOP3.LUT R11, RZ, R29, RZ, 0x33, !PT ;  /* 0x0000001dff0ba212 */ /* 0x000fca00078e33ff */
[----:B------:R-:W-:-:S04]  /*0a10*/  IMAD.MOV R15, RZ, RZ, -R11 ;  /* 0x000000ffff0f7224 */ /* 0x000fc800078e0a0b */
[----:B------:R-:W-:Y:S02]  /*0a20*/  IMAD R10, R29, R15, R14 ;  /* 0x0000000f1d0a7224 */ /* 0x000fe400078e020e */
[----:B------:R-:W-:Y:S02]  /*0a30*/  IMAD.MOV.U32 R14, RZ, RZ, R11 ;  /* 0x000000ffff0e7224 */ /* 0x000fe400078e000b */
[----:B------:R-:W-:Y:S01]  /*0a40*/  IMAD.MOV.U32 R15, RZ, RZ, RZ ;  /* 0x000000ffff0f7224 */ /* 0x000fe200078e00ff */
[----:B------:R-:W-:Y:S06]  /*0a50*/  BRA `(.L_x_8) ;  /* 0x0000000000487947 */ /* 0x000fec0003800000 */
.L_x_7:
[----:B------:R-:W0:Y:S01]  /*0a60*/  LDCU UR4, c[0x0][0x3cc] ;  /* 0x00007980ff0477ac */ /* 0x000e220008000800 */
[----:B------:R-:W-:Y:S01]  /*0a70*/  MOV R26, R14 ;  /* 0x0000000e001a7202 */ /* 0x000fe20000000f00 */
[----:B------:R-:W-:Y:S01]  /*0a80*/  IMAD.MOV.U32 R25, RZ, RZ, R15 ;  /* 0x000000ffff197224 */ /* 0x000fe200078e000f */
[----:B------:R-:W-:Y:S01]  /*0a90*/  MOV R20, 0xac0 ;  /* 0x00000ac000147802 */ /* 0x000fe20000000f00 */
[----:B0-----:R-:W-:-:S07]  /*0aa0*/  IMAD.U32 R24, RZ, RZ, UR4 ;  /* 0x00000004ff187e24 */ /* 0x001fce000f8e00ff */
[----:B------:R-:W-:Y:S05]  /*0ab0*/  CALL.REL.NOINC `($__internal_0_$__cuda_sm20_div_s64) ;  /* 0x0000001800a07944 */ /* 0x000fea0003c00000 */
[----:B------:R-:W0:Y:S01]  /*0ac0*/  LDCU UR4, c[0x0][0x3cc] ;  /* 0x00007980ff0477ac */ /* 0x000e220008000800 */
[----:B------:R-:W-:Y:S01]  /*0ad0*/  IADD3 R19, P0, PT, RZ, -R16, RZ ;  /* 0x80000010ff137210 */ /* 0x000fe20007f1e0ff */
[----:B------:R-:W-:Y:S02]  /*0ae0*/  IMAD.MOV.U32 R10, RZ, RZ, R14 ;  /* 0x000000ffff0a7224 */ /* 0x000fe400078e000e */
[----:B------:R-:W-:Y:S02]  /*0af0*/  IMAD.MOV.U32 R11, RZ, RZ, R15 ;  /* 0x000000ffff0b7224 */ /* 0x000fe400078e000f */
[--C-:B------:R-:W-:Y:S02]  /*0b00*/  IMAD.X R18, RZ, RZ, ~R17.reuse, P0 ;  /* 0x000000ffff127224 */ /* 0x100fe400000e0e11 */
[----:B------:R-:W-:Y:S02]  /*0b10*/  IMAD.MOV.U32 R14, RZ, RZ, R16 ;  /* 0x000000ffff0e7224 */ /* 0x000fe400078e0010 */
[----:B------:R-:W-:-:S02]  /*0b20*/  IMAD.MOV.U32 R15, RZ, RZ, R17 ;  /* 0x000000ffff0f7224 */ /* 0x000fc400078e0011 */
[----:B0-----:R-:W-:-:S04]  /*0b30*/  IMAD.U32 R29, RZ, RZ, UR4 ;  /* 0x00000004ff1d7e24 */ /* 0x001fc8000f8e00ff */
[-C--:B------:R-:W-:Y:S02]  /*0b40*/  IMAD R18, R18, R29.reuse, RZ ;  /* 0x0000001d12127224 */ /* 0x080fe400078e02ff */
[----:B------:R-:W-:-:S04]  /*0b50*/  IMAD.WIDE.U32 R10, R19, R29, R10 ;  /* 0x0000001d130a7225 */ /* 0x000fc800078e000a */
[----:B------:R-:W-:-:S05]  /*0b60*/  IMAD R19, R21, R19, R18 ;  /* 0x0000001315137224 */ /* 0x000fca00078e0212 */
[----:B------:R-:W-:-:S07]  /*0b70*/  IADD3 R19, PT, PT, R11, R19, RZ ;  /* 0x000000130b137210 */ /* 0x000fce0007ffe0ff */
.L_x_8:
[----:B------:R-:W-:Y:S05]  /*0b80*/  BSYNC.RECONVERGENT B0 ;  /* 0x0000000000007941 */ /* 0x000fea0003800200 */
.L_x_6:
[----:B------:R-:W0:Y:S01]  /*0b90*/  LDCU.128 UR8, c[0x0][0x3a0] ;  /* 0x00007400ff0877ac */ /* 0x000e220008000c00 */
[----:B------:R-:W-:Y:S01]  /*0ba0*/  SHF.R.S32.HI R17, RZ, 0x1f, R29 ;  /* 0x0000001fff117819 */ /* 0x000fe2000001141d */
[----:B------:R-:W1:Y:S01]  /*0bb0*/  LDCU.128 UR24, c[0x0][0x390] ;  /* 0x00007200ff1877ac */ /* 0x000e620008000c00 */
[----:B------:R-:W2:Y:S01]  /*0bc0*/  LDCU.128 UR4, c[0x0][0x3b0] ;  /* 0x00007600ff0477ac */ /* 0x000ea20008000c00 */
[----:B------:R-:W3:Y:S01]  /*0bd0*/  LDCU.64 UR32, c[0x0][0x3d0] ;  /* 0x00007a00ff2077ac */ /* 0x000ee20008000a00 */
[----:B0-----:R-:W-:Y:S02]  /*0be0*/  USHF.R.S32.HI UR19, URZ, 0x1f, UR9 ;  /* 0x0000001fff137899 */ /* 0x001fe40008011409 */
[----:B------:R-:W-:Y:S02]  /*0bf0*/  USHF.R.S32.HI UR18, URZ, 0x1f, UR10 ;  /* 0x0000001fff127899 */ /* 0x000fe4000801140a */
[----:B-1----:R-:W-:Y:S02]  /*0c00*/  UIMAD.WIDE UR16, UR8, UR27, URZ ;  /* 0x0000001b081072a5 */ /* 0x002fe4000f8e02ff */
[----:B------:R-:W-:-:S02]  /*0c10*/  UIADD3 UR20, UP1, UPT, URZ, -UR10, URZ ;  /* 0x8000000aff147290 */ /* 0x000fc4000ff3e0ff */
[----:B------:R-:W-:Y:S01]  /*0c20*/  UIMAD UR17, UR17, UR9, URZ ;  /* 0x00000009111172a4 */ /* 0x000fe2000f8e02ff */
[----:B--2---:R-:W-:Y:S01]  /*0c30*/  IMAD R11, R19, UR5, RZ ;  /* 0x00000005130b7c24 */ /* 0x004fe2000f8e02ff */
[----:B------:R-:W-:Y:S01]  /*0c40*/  UIMAD.WIDE.U32 UR8, UR16, UR9, URZ ;  /* 0x00000009100872a5 */ /* 0x000fe2000f8e00ff */
[----:B------:R-:W-:Y:S01]  /*0c50*/  IMAD R21, R13, UR6, RZ ;  /* 0x000000060d157c24 */ /* 0x000fe2000f8e02ff */
[----:B------:R-:W-:Y:S01]  /*0c60*/  UIMAD UR17, UR16, UR19, UR17 ;  /* 0x00000013101172a4 */ /* 0x000fe2000f8e0211 */
[----:B------:R-:W-:Y:S01]  /*0c70*/  IMAD.U32 R24, RZ, RZ, UR20 ;  /* 0x00000014ff187e24 */ /* 0x000fe2000f8e00ff */
[----:B------:R-:W-:Y:S02]  /*0c80*/  UIADD3.X UR18, UPT, UPT, URZ, ~UR18, URZ, UP1, !UPT ;  /* 0x80000012ff127290 */ /* 0x000fe40008ffe4ff */
[----:B------:R-:W-:Y:S02]  /*0c90*/  UIADD3 UR9, UPT, UPT, UR9, UR17, URZ ;  /* 0x0000001109097290 */ /* 0x000fe4000fffe0ff */
[----:B------:R-:W-:-:S02]  /*0ca0*/  USHF.R.S32.HI UR16, URZ, 0x1f, UR5 ;  /* 0x0000001fff107899 */ /* 0x000fc40008011405 */
[----:B------:R-:W-:Y:S01]  /*0cb0*/  IMAD.U32 R25, RZ, RZ, UR18 ;  /* 0x00000012ff197e24 */ /* 0x000fe2000f8e00ff */
[----:B------:R-:W-:Y:S01]  /*0cc0*/  USHF.R.S32.HI UR10, URZ, 0x1f, UR11 ;  /* 0x0000001fff0a7899 */ /* 0x000fe2000801140b */
[----:B------:R-:W-:Y:S01]  /*0cd0*/  IMAD R16, R29, UR9, RZ ;  /* 0x000000091d107c24 */ /* 0x000fe2000f8e02ff */
[----:B------:R-:W-:Y:S01]  /*0ce0*/  UIADD3 UR11, UP0, UPT, URZ, -UR11, URZ ;  /* 0x8000000bff0b7290 */ /* 0x000fe2000ff1e0ff */
[----:B------:R-:W-:Y:S01]  /*0cf0*/  IMAD R27, R10, UR16, R11 ;  /* 0x000000100a1b7c24 */ /* 0x000fe2000f8e020b */
[----:B------:R-:W-:Y:S01]  /*0d00*/  USHF.R.S32.HI UR9, URZ, 0x1f, UR4 ;  /* 0x0000001fff097899 */ /* 0x000fe20008011404 */
[----:B------:R-:W-:Y:S01]  /*0d10*/  IMAD.MOV.U32 R11, RZ, RZ, R19 ;  /* 0x000000ffff0b7224 */ /* 0x000fe200078e0013 */
[----:B------:R-:W-:Y:S01]  /*0d20*/  UIADD3.X UR10, UPT, UPT, URZ, ~UR10, URZ, UP0, !UPT ;  /* 0x8000000aff0a7290 */ /* 0x000fe200087fe4ff */
[----:B------:R-:W-:Y:S01]  /*0d30*/  IMAD R17, R17, UR8, R16 ;  /* 0x0000000811117c24 */ /* 0x000fe2000f8e0210 */
[----:B------:R-:W-:Y:S01]  /*0d40*/  UIADD3 UR4, UP1, UPT, URZ, -UR4, URZ ;  /* 0x80000004ff047290 */ /* 0x000fe2000ff3e0ff */
[----:B------:R-:W-:-:S03]  /*0d50*/  IMAD.WIDE.U32 R18, R29, UR8, RZ ;  /* 0x000000081d127c25 */ /* 0x000fc6000f8e00ff */
[----:B------:R-:W-:Y:S01]  /*0d60*/  UIADD3.X UR9, UPT, UPT, URZ, ~UR9, URZ, UP1, !UPT ;  /* 0x80000009ff097290 */ /* 0x000fe20008ffe4ff */
[----:B------:R-:W-:Y:S01]  /*0d70*/  IMAD.WIDE.U32 R24, R10, UR5, R24 ;  /* 0x000000050a187c25 */ /* 0x000fe2000f8e0018 */
[----:B------:R-:W-:-:S03]  /*0d80*/  USHF.R.S32.HI UR5, URZ, 0x1f, UR6 ;  /* 0x0000001fff057899 */ /* 0x000fc60008011406 */
[----:B------:R-:W-:Y:S01]  /*0d90*/  IMAD.IADD R17, R19, 0x1, R17 ;  /* 0x0000000113117824 */ /* 0x000fe200078e0211 */
[----:B------:R-:W-:Y:S01]  /*0da0*/  IADD3 R27, PT, PT, R25, R27, RZ ;  /* 0x0000001b191b7210 */ /* 0x000fe20007ffe0ff */
[----:B------:R-:W-:Y:S02]  /*0db0*/  IMAD R29, R15, UR24, RZ ;  /* 0x000000180f1d7c24 */ /* 0x000fe4000f8e02ff */
[----:B------:R-:W-:Y:S02]  /*0dc0*/  IMAD R19, R17, R14, RZ ;  /* 0x0000000e11137224 */ /* 0x000fe400078e02ff */
[----:B------:R-:W-:Y:S02]  /*0dd0*/  IMAD.MOV.U32 R26, RZ, RZ, R24 ;  /* 0x000000ffff1a7224 */ /* 0x000fe400078e0018 */
[----:B------:R-:W-:Y:S02]  /*0de0*/  IMAD R31, R14, UR13, R29 ;  /* 0x0000000d0e1f7c24 */ /* 0x000fe4000f8e021d */
[----:B------:R-:W-:-:S02]  /*0df0*/  IMAD.U32 R28, RZ, RZ, UR11 ;  /* 0x0000000bff1c7e24 */ /* 0x000fc4000f8e00ff */
[----:B------:R-:W-:Y:S02]  /*0e00*/  IMAD.U32 R29, RZ, RZ, UR10 ;  /* 0x0000000aff1d7e24 */ /* 0x000fe4000f8e00ff */
[----:B------:R-:W-:-:S04]  /*0e10*/  IMAD.WIDE.U32 R10, R14, R18, R10 ;  /* 0x000000120e0a7225 */ /* 0x000fc800078e000a */
[----:B------:R-:W-:-:S04]  /*0e20*/  IMAD.WIDE.U32 R16, R14, UR24, R26 ;  /* 0x000000180e107c25 */ /* 0x000fc8000f8e001a */
[----:B------:R-:W-:Y:S02]  /*0e30*/  IMAD R15, R15, R18, R19 ;  /* 0x000000120f0f7224 */ /* 0x000fe400078e0213 */
[C---:B------:R-:W-:Y:S01]  /*0e40*/  IMAD R21, R12.reuse, UR5, R21 ;  /* 0x000000050c157c24 */ /* 0x040fe2000f8e0215 */
[----:B---3--:R-:W-:Y:S01]  /*0e50*/  USHF.R.S32.HI UR5, URZ, 0x1f, UR32 ;  /* 0x0000001fff057899 */ /* 0x008fe20008011420 */
[----:B------:R-:W-:-:S04]  /*0e60*/  IMAD.WIDE.U32 R28, R12, UR6, R28 ;  /* 0x000000060c1c7c25 */ /* 0x000fc8000f8e001c */
[----:B------:R-:W-:Y:S01]  /*0e70*/  IMAD.IADD R14, R17, 0x1, R31 ;  /* 0x00000001110e7824 */ /* 0x000fe200078e021f */
[----:B------:R-:W-:Y:S01]  /*0e80*/  IADD3 R31, PT, PT, R29, R21, RZ ;  /* 0x000000151d1f7210 */ /* 0x000fe20007ffe0ff */
[----:B------:R-:W-:Y:S02]  /*0e90*/  IMAD.IADD R11, R11, 0x1, R15 ;  /* 0x000000010b0b7824 */ /* 0x000fe400078e020f */
[----:B------:R-:W-:Y:S02]  /*0ea0*/  IMAD R17, R14, UR25, RZ ;  /* 0x000000190e117c24 */ /* 0x000fe4000f8e02ff */
[----:B------:R-:W-:Y:S02]  /*0eb0*/  IMAD.MOV.U32 R30, RZ, RZ, R28 ;  /* 0x000000ffff1e7224 */ /* 0x000fe400078e001c */
[----:B------:R-:W-:Y:S02]  /*0ec0*/  IMAD R11, R11, UR32, RZ ;  /* 0x000000200b0b7c24 */ /* 0x000fe4000f8e02ff */
[----:B------:R-:W-:Y:S01]  /*0ed0*/  IMAD.U32 R32, RZ, RZ, UR4 ;  /* 0x00000004ff207e24 */ /* 0x000fe2000f8e00ff */
[----:B------:R-:W-:Y:S01]  /*0ee0*/  USHF.R.S32.HI UR4, URZ, 0x1f, UR7 ;  /* 0x0000001fff047899 */ /* 0x000fe20008011407 */
[----:B------:R-:W-:-:S02]  /*0ef0*/  IMAD.U32 R33, RZ, RZ, UR9 ;  /* 0x00000009ff217e24 */ /* 0x000fc4000f8e00ff */
[----:B------:R-:W-:Y:S02]  /*0f00*/  IMAD R19, R9, UR7, RZ ;  /* 0x0000000709137c24 */ /* 0x000fe4000f8e02ff */
[----:B------:R-:W-:-:S04]  /*0f10*/  IMAD.WIDE.U32 R14, R16, UR25, R30 ;  /* 0x00000019100e7c25 */ /* 0x000fc8000f8e001e */
[----:B------:R-:W-:Y:S02]  /*0f20*/  IMAD R17, R16, UR14, R17 ;  /* 0x0000000e10117c24 */ /* 0x000fe4000f8e0211 */
[----:B------:R-:W-:-:S04]  /*0f30*/  IMAD.WIDE.U32 R12, R10, UR32, R12 ;  /* 0x000000200a0c7c25 */ /* 0x000fc8000f8e000c */
[----:B------:R-:W-:Y:S02]  /*0f40*/  IMAD R11, R10, UR5, R11 ;  /* 0x000000050a0b7c24 */ /* 0x000fe4000f8e020b */
[----:B------:R-:W-:-:S04]  /*0f50*/  IMAD.WIDE.U32 R32, R8, UR7, R32 ;  /* 0x0000000708207c25 */ /* 0x000fc8000f8e0020 */
[----:B------:R-:W-:Y:S01]  /*0f60*/  IMAD R19, R8, UR4, R19 ;  /* 0x0000000408137c24 */ /* 0x000fe2000f8e0213 */
[----:B------:R-:W-:Y:S01]  /*0f70*/  USHF.R.S32.HI UR4, URZ, 0x1f, UR33 ;  /* 0x0000001fff047899 */ /* 0x000fe20008011421 */
[----:B------:R-:W-:Y:S02]  /*0f80*/  IMAD.IADD R10, R15, 0x1, R17 ;  /* 0x000000010f0a7824 */ /* 0x000fe400078e0211 */
[----:B------:R-:W-:Y:S02]  /*0f90*/  IMAD.IADD R11, R13, 0x1, R11 ;  /* 0x000000010d0b7824 */ /* 0x000fe400078e020b */
[----:B------:R-:W-:Y:S02]  /*0fa0*/  IMAD.IADD R35, R33, 0x1, R19 ;  /* 0x0000000121237824 */ /* 0x000fe400078e0213 */
[----:B------:R-:W-:Y:S02]  /*0fb0*/  IMAD R15, R10, UR26, RZ ;  /* 0x0000001a0a0f7c24 */ /* 0x000fe4000f8e02ff */
[----:B------:R-:W-:-:S02]  /*0fc0*/  IMAD R13, R11, UR33, RZ ;  /* 0x000000210b0d7c24 */ /* 0x000fc4000f8e02ff */
[----:B------:R-:W-:Y:S02]  /*0fd0*/  IMAD.MOV.U32 R34, RZ, RZ, R32 ;  /* 0x000000ffff227224 */ /* 0x000fe400078e0020 */
[----:B------:R-:W-:-:S04]  /*0fe0*/  IMAD.WIDE.U32 R8, R12, UR33, R8 ;  /* 0x000000210c087c25 */ /* 0x000fc8000f8e0008 */
[----:B------:R-:W-:Y:S01]  /*0ff0*/  IMAD.WIDE.U32 R10, R14, UR26, R34 ;  /* 0x0000001a0e0a7c25 */ /* 0x000fe2000f8e0022 */
[----:B------:R-:W-:-:S03]  /*1000*/  LEA R36, P0, R8, R36, 0x1 ;  /* 0x0000002408247211 */ /* 0x000fc600078008ff */
[----:B------:R-:W-:Y:S01]  /*1010*/  IMAD R15, R14, UR15, R15 ;  /* 0x0000000f0e0f7c24 */ /* 0x000fe2000f8e020f */
[----:B------:R-:W-:Y:S01]  /*1020*/  LEA R22, P1, R10, R22, 0x1 ;  /* 0x000000160a167211 */ /* 0x000fe200078208ff */
[----:B------:R-:W-:-:S03]  /*1030*/  IMAD R13, R12, UR4, R13 ;  /* 0x000000040c0d7c24 */ /* 0x000fc6000f8e020d */
[----:B------:R-:W-:Y:S01]  /*1040*/  IADD3 R11, PT, PT, R11, R15, RZ ;  /* 0x0000000f0b0b7210 */ /* 0x000fe20007ffe0ff */
[----:B------:R-:W-:Y:S02]  /*1050*/  IMAD.IADD R13, R9, 0x1, R13 ;  /* 0x00000001090d7824 */ /* 0x000fe400078e020d */
[----:B------:R-:W-:Y:S01]  /*1060*/  IMAD.MOV.U32 R9, RZ, RZ, RZ ;  /* 0x000000ffff097224 */ /* 0x000fe200078e00ff */
[----:B------:R-:W-:Y:S02]  /*1070*/  LEA.HI.X R23, R10, R23, R11, 0x1, P1 ;  /* 0x000000170a177211 */ /* 0x000fe400008f0c0b */
[----:B------:R-:W-:-:S07]  /*1080*/  LEA.HI.X R37, R8, R37, R13, 0x1, P0 ;  /* 0x0000002508257211 */ /* 0x000fce00000f0c0d */
.L_x_21:
[----:B0-----:R-:W0:Y:S01]  /*1090*/  LDCU UR4, c[0x0][0x3c0] ;  /* 0x00007800ff0477ac */ /* 0x001e220008000800 */
[----:B------:R-:W-:Y:S01]  /*10a0*/  IMAD.MOV.U32 R12, RZ, RZ, RZ ;  /* 0x000000ffff0c7224 */ /* 0x000fe200078e00ff */
[----:B-1----:R-:W1:Y:S01]  /*10b0*/  LDCU UR5, c[0x0][0x39c] ;  /* 0x00007380ff0577ac */ /* 0x002e620008000800 */
[C---:B0-----:R-:W-:Y:S02]  /*10c0*/  IMAD R10, R9.reuse, UR4, RZ ;  /* 0x00000004090a7c24 */ /* 0x041fe4000f8e02ff */
[----:B------:R-:W-:-:S03]  /*10d0*/  VIADD R9, R9, 0x1 ;  /* 0x0000000109097836 */ /* 0x000fc60000000000 */
[C---:B------:R-:W-:Y:S02]  /*10e0*/  IADD3 R11, P0, PT, R10.reuse, R24, RZ ;  /* 0x000000180a0b7210 */ /* 0x040fe40007f1e0ff */
[----:B-1----:R-:W-:Y:S02]  /*10f0*/  ISETP.NE.AND P3, PT, R9, UR5, PT ;  /* 0x0000000509007c0c */ /* 0x002fe4000bf65270 */
[----:B--23--:R-:W-:-:S11]  /*1100*/  LEA.HI.X.SX32 R13, R10, R27, 0x1, P0 ;  /* 0x0000001b0a0d7211 */ /* 0x00cfd600000f0eff */
.L_x_20:
[----:B0-----:R-:W0:Y:S01]  /*1110*/  LDCU UR4, c[0x0][0x3c4] ;  /* 0x00007880ff0477ac */ /* 0x001e220008000800 */
[----:B-1----:R-:W1:Y:S01]  /*1120*/  LDCU.64 UR6, c[0x0][0x3a0] ;  /* 0x00007400ff0677ac */ /* 0x002e620008000a00 */
[----:B--2---:R-:W2:Y:S01]  /*1130*/  LDCU UR5, c[0x0][0x394] ;  /* 0x00007280ff0577ac */ /* 0x004ea20008000800 */
[C---:B0-----:R-:W-:Y:S01]  /*1140*/  IMAD R19, R12.reuse, UR4, RZ ;  /* 0x000000040c137c24 */ /* 0x041fe2000f8e02ff */
[----:B------:R-:W0:Y:S01]  /*1150*/  LDCU UR4, c[0x0][0x398] ;  /* 0x00007300ff0477ac */ /* 0x000e220008000800 */
[----:B------:R-:W-:-:S03]  /*1160*/  VIADD R12, R12, 0x1 ;  /* 0x000000010c0c7836 */ /* 0x000fc60000000000 */
[----:B------:R-:W-:Y:S01]  /*1170*/  IADD3 R14, P0, PT, R19, R28, RZ ;  /* 0x0000001c130e7210 */ /* 0x000fe20007f1e0ff */
[----:B-1----:R-:W-:Y:S01]  /*1180*/  UISETP.GE.U32.AND UP0, UPT, UR7, 0x8, UPT ;  /* 0x000000080700788c */ /* 0x002fe2000bf06070 */
[----:B------:R-:W-:Y:S01]  /*1190*/  ISETP.NE.AND P4, PT, R12, UR6, PT ;  /* 0x000000060c007c0c */ /* 0x000fe2000bf85270 */
[----:B--2---:R-:W-:Y:S01]  /*11a0*/  IMAD.U32 R15, RZ, RZ, UR5 ;  /* 0x00000005ff0f7e24 */ /* 0x004fe2000f8e00ff */
[----:B------:R-:W-:Y:S02]  /*11b0*/  LOP3.LUT R8, R11, R14, RZ, 0xfc, !PT ;  /* 0x0000000e0b087212 */ /* 0x000fe400078efcff */
[----:B------:R-:W-:Y:S01]  /*11c0*/  LEA.HI.X.SX32 R16, R19, R31, 0x1, P0 ;  /* 0x0000001f13107211 */ /* 0x000fe200000f0eff */
[----:B------:R-:W-:Y:S01]  /*11d0*/  IMAD R18, R10, R15, R19 ;  /* 0x0000000f0a127224 */ /* 0x000fe200078e0213 */
[----:B------:R-:W-:Y:S02]  /*11e0*/  ISETP.GT.U32.AND P0, PT, R8, -0x1, PT ;  /* 0xffffffff0800780c */ /* 0x000fe40003f04070 */
[----:B------:R-:W-:-:S02]  /*11f0*/  LOP3.LUT R8, R13, R16, RZ, 0xfc, !PT ;  /* 0x000000100d087212 */ /* 0x000fc400078efcff */
[----:B0-----:R-:W-:Y:S02]  /*1200*/  MOV R17, UR4 ;  /* 0x0000000400117c02 */ /* 0x001fe40008000f00 */
[----:B------:R-:W-:Y:S01]  /*1210*/  ISETP.GT.AND.EX P0, PT, R8, -0x1, PT, P0 ;  /* 0xffffffff0800780c */ /* 0x000fe20003f04300 */
[----:B------:R-:W-:Y:S02]  /*1220*/  IMAD.MOV.U32 R8, RZ, RZ, RZ ;  /* 0x000000ffff087224 */ /* 0x000fe400078e00ff */
[----:B------:R-:W-:Y:S01]  /*1230*/  IMAD R18, R18, R17, RZ ;  /* 0x0000001112127224 */ /* 0x000fe200078e02ff */
[----:B---3--:R-:W-:Y:S09]  /*1240*/  BRA.U !UP0, `(.L_x_9) ;  /* 0x0000000908587547 */ /* 0x008ff2000b800000 */
[----:B------:R-:W0:Y:S01]  /*1250*/  LDCU UR5, c[0x0][0x3c8] ;  /* 0x00007900ff0577ac */ /* 0x000e220008000800 */
[C---:B------:R-:W-:Y:S01]  /*1260*/  VIADD R44, R18.reuse, UR21 ;  /* 0x00000015122c7c36 */ /* 0x040fe20008000000 */
[C---:B------:R-:W-:Y:S01]  /*1270*/  IADD3 R45, PT, PT, R18.reuse, UR12, RZ ;  /* 0x0000000c122d7c10 */ /* 0x040fe2000fffe0ff */
[C---:B------:R-:W-:Y:S01]  /*1280*/  VIADD R19, R18.reuse, UR28 ;  /* 0x0000001c12137c36 */ /* 0x040fe20008000000 */
[----:B------:R-:W1:Y:S01]  /*1290*/  LDCU UR4, c[0x0][0x3c8] ;  /* 0x00007900ff0477ac */ /* 0x000e620008000800 */
[C---:B------:R-:W-:Y:S01]  /*12a0*/  VIADD R20, R18.reuse, UR29 ;  /* 0x0000001d12147c36 */ /* 0x040fe20008000000 */
[----:B------:R-:W-:Y:S01]  /*12b0*/  MOV R61, UR28 ;  /* 0x0000001c003d7c02 */ /* 0x000fe20008000f00 */
[C---:B------:R-:W-:Y:S02]  /*12c0*/  VIADD R21, R18.reuse, UR30 ;  /* 0x0000001e12157c36 */ /* 0x040fe40008000000 */
[----:B------:R-:W-:Y:S02]  /*12d0*/  VIADD R43, R18, UR31 ;  /* 0x0000001f122b7c36 */ /* 0x000fe40008000000 */
[----:B------:R-:W-:-:S02]  /*12e0*/  IMAD.MOV.U32 R51, RZ, RZ, RZ ;  /* 0x000000ffff337224 */ /* 0x000fc400078e00ff */
[----:B------:R-:W-:Y:S02]  /*12f0*/  IMAD.MOV.U32 R47, RZ, RZ, R18 ;  /* 0x000000ffff2f7224 */ /* 0x000fe400078e0012 */
[----:B------:R-:W-:Y:S02]  /*1300*/  IMAD.U32 R53, RZ, RZ, UR12 ;  /* 0x0000000cff357e24 */ /* 0x000fe4000f8e00ff */
[----:B------:R-:W-:Y:S02]  /*1310*/  IMAD.U32 R55, RZ, RZ, UR31 ;  /* 0x0000001fff377e24 */ /* 0x000fe4000f8e00ff */
[----:B------:R-:W-:Y:S02]  /*1320*/  IMAD.U32 R57, RZ, RZ, UR30 ;  /* 0x0000001eff397e24 */ /* 0x000fe4000f8e00ff */
[----:B------:R-:W-:Y:S02]  /*1330*/  IMAD.U32 R59, RZ, RZ, UR29 ;  /* 0x0000001dff3b7e24 */ /* 0x000fe4000f8e00ff */
[----:B------:R-:W-:-:S02]  /*1340*/  IMAD.U32 R8, RZ, RZ, UR21 ;  /* 0x00000015ff087e24 */ /* 0x000fc4000f8e00ff */
[----:B------:R-:W-:Y:S02]  /*1350*/  IMAD.MOV.U32 R46, RZ, RZ, R7 ;  /* 0x000000ffff2e7224 */ /* 0x000fe400078e0007 */
[----:B0-----:R-:W-:Y:S02]  /*1360*/  VIADD R49, R18, UR5 ;  /* 0x0000000512317c36 */ /* 0x001fe40008000000 */
[----:B-1----:R-:W-:-:S07]  /*1370*/  IMAD.U32 R42, RZ, RZ, UR4 ;  /* 0x00000004ff2a7e24 */ /* 0x002fce000f8e00ff */
.L_x_10:
[----:B0-----:R-:W0:Y:S01]  /*1380*/  LDCU.64 UR4, c[0x0][0x390] ;  /* 0x00007200ff0477ac */ /* 0x001e220008000a00 */
[C---:B------:R-:W-:Y:S01]  /*1390*/  IADD3 R38, P1, PT, R51.reuse, R32, RZ ;  /* 0x0000002033267210 */ /* 0x040fe20007f3e0ff */
[----:B------:R-:W1:Y:S03]  /*13a0*/  LDCU UR6, c[0x0][0x398] ;  /* 0x00007300ff0677ac */ /* 0x000e660008000800 */
[----:B------:R-:W-:Y:S02]  /*13b0*/  ISETP.GT.U32.AND P5, PT, R38, -0x1, PT ;  /* 0xffffffff2600780c */ /* 0x000fe40003fa4070 */
[----:B------:R-:W-:-:S04]  /*13c0*/  LEA.HI.X.SX32 R39, R51, R35, 0x1, P1 ;  /* 0x0000002333277211 */ /* 0x000fc800008f0eff */
[----:B------:R-:W-:Y:S01]  /*13d0*/  ISETP.GT.AND.EX P5, PT, R39, -0x1, P0, P5 ;  /* 0xffffffff2700780c */ /* 0x000fe200007a4350 */
[----:B0-----:R-:W-:Y:S01]  /*13e0*/  IMAD.U32 R15, RZ, RZ, UR5 ;  /* 0x00000005ff0f7e24 */ /* 0x001fe2000f8e00ff */
[----:B------:R-:W-:Y:S01]  /*13f0*/  ISETP.LT.U32.AND P2, PT, R11, UR4, PT ;  /* 0x000000040b007c0c */ /* 0x000fe2000bf41070 */
[----:B-1----:R-:W-:-:S03]  /*1400*/  IMAD.U32 R17, RZ, RZ, UR6 ;  /* 0x00000006ff117e24 */ /* 0x002fc6000f8e00ff */
[----:B------:R-:W-:Y:S02]  /*1410*/  ISETP.LT.U32.AND P1, PT, R14, R15, PT ;  /* 0x0000000f0e00720c */ /* 0x000fe40003f21070 */
[----:B------:R-:W-:Y:S02]  /*1420*/  ISETP.LT.AND.EX P6, PT, R13, UR13, P5, P2 ;  /* 0x0000000d0d007c0c */ /* 0x000fe4000afc1320 */
[----:B------:R-:W-:Y:S02]  /*1430*/  ISETP.LT.U32.AND P5, PT, R38, R17, PT ;  /* 0x000000112600720c */ /* 0x000fe40003fa1070 */
[----:B------:R-:W-:-:S04]  /*1440*/  ISETP.LT.AND.EX P6, PT, R16, UR14, P6, P1 ;  /* 0x0000000e10007c0c */ /* 0x000fc8000b7c1310 */
[----:B------:R-:W-:-:S13]  /*1450*/  ISETP.LT.AND.EX P5, PT, R39, UR15, P6, P5 ;  /* 0x0000000f27007c0c */ /* 0x000fda000b7a1350 */
[----:B------:R-:W-:Y:S01]  /*1460*/  @!P5 PRMT R48, RZ, 0x7610, R48 ;  /* 0x00007610ff30d816 */ /* 0x000fe20000000030 */
[----:B------:R-:W-:-:S05]  /*1470*/  @P5 IMAD.WIDE R38, R47, 0x2, R22 ;  /* 0x000000022f265825 */ /* 0x000fca00078e0216 */
[----:B------:R-:W2:Y:S01]  /*1480*/  @P5 LDG.E.U16 R48, desc[UR22][R38.64] ;  /* 0x0000001626305981 */ /* 0x000ea2000c1e1500 */
[----:B------:R-:W-:-:S04]  /*1490*/  IADD3 R40, P6, PT, R42, R32, RZ ;  /* 0x000000202a287210 */ /* 0x000fc80007fde0ff */
[----:B------:R-:W-:Y:S02]  /*14a0*/  ISETP.GT.U32.AND P5, PT, R40, -0x1, PT ;  /* 0xffffffff2800780c */ /* 0x000fe40003fa4070 */
[----:B------:R-:W-:-:S04]  /*14b0*/  LEA.HI.X.SX32 R41, R42, R35, 0x1, P6 ;  /* 0x000000232a297211 */ /* 0x000fc800030f0eff */
[----:B------:R-:W-:-:S04]  /*14c0*/  ISETP.GT.AND.EX P5, PT, R41, -0x1, P0, P5 ;  /* 0xffffffff2900780c */ /* 0x000fc800007a4350 */
[----:B------:R-:W-:Y:S02]  /*14d0*/  ISETP.LT.AND.EX P6, PT, R13, UR13, P5, P2 ;  /* 0x0000000d0d007c0c */ /* 0x000fe4000afc1320 */
[----:B------:R-:W-:Y:S02]  /*14e0*/  ISETP.LT.U32.AND P5, PT, R40, R17, PT ;  /* 0x000000112800720c */ /* 0x000fe40003fa1070 */
[----:B------:R-:W-:-:S04]  /*14f0*/  ISETP.LT.AND.EX P6, PT, R16, UR14, P6, P1 ;  /* 0x0000000e10007c0c */ /* 0x000fc8000b7c1310 */
[----:B------:R-:W-:-:S13]  /*1500*/  ISETP.LT.AND.EX P5, PT, R41, UR15, P6, P5 ;  /* 0x0000000f29007c0c */ /* 0x000fda000b7a1350 */
[----:B------:R-:W-:Y:S01]  /*1510*/  @!P5 PRMT R50, RZ, 0x7610, R50 ;  /* 0x00007610ff32d816 */ /* 0x000fe20000000032 */
[----:B------:R-:W-:Y:S01]  /*1520*/  @P5 IMAD.WIDE R40, R49, 0x2, R22 ;  /* 0x0000000231285825 */ /* 0x000fe200078e0216 */
[----:B--2---:R0:W-:Y:S04]  /*1530*/  STG.E.U16 desc[UR22][R36.64], R48 ;  /* 0x0000003024007986 */ /* 0x0041e8000c101516 */
[----:B------:R1:W2:Y:S01]  /*1540*/  @P5 LDG.E.U16 R50, desc[UR22][R40.64] ;  /* 0x0000001628325981 */ /* 0x0002a2000c1e1500 */
[----:B------:R-:W-:Y:S01]  /*1550*/  IADD3 R52, P6, PT, R8, R32, RZ ;  /* 0x0000002008347210 */ /* 0x000fe20007fde0ff */
[----:B------:R-:W-:-:S03]  /*1560*/  IMAD.WIDE R38, R2, 0x2, R36 ;  /* 0x0000000202267825 */ /* 0x000fc600078e0224 */
[----:B------:R-:W-:Y:S02]  /*1570*/  ISETP.GT.U32.AND P5, PT, R52, -0x1, PT ;  /* 0xffffffff3400780c */ /* 0x000fe40003fa4070 */
[----:B------:R-:W-:-:S04]  /*1580*/  LEA.HI.X.SX32 R54, R8, R35, 0x1, P6 ;  /* 0x0000002308367211 */ /* 0x000fc800030f0eff */
[----:B------:R-:W-:-:S04]  /*1590*/  ISETP.GT.AND.EX P5, PT, R54, -0x1, P0, P5 ;  /* 0xffffffff3600780c */ /* 0x000fc800007a4350 */
[----:B------:R-:W-:Y:S02]  /*15a0*/  ISETP.LT.AND.EX P6, PT, R13, UR13, P5, P2 ;  /* 0x0000000d0d007c0c */ /* 0x000fe4000afc1320 */
[----:B------:R-:W-:Y:S02]  /*15b0*/  ISETP.LT.U32.AND P5, PT, R52, R17, PT ;  /* 0x000000113400720c */ /* 0x000fe40003fa1070 */
[----:B------:R-:W-:-:S04]  /*15c0*/  ISETP.LT.AND.EX P6, PT, R16, UR14, P6, P1 ;  /* 0x0000000e10007c0c */ /* 0x000fc8000b7c1310 */
[----:B------:R-:W-:-:S13]  /*15d0*/  ISETP.LT.AND.EX P5, PT, R54, UR15, P6, P5 ;  /* 0x0000000f36007c0c */ /* 0x000fda000b7a1350 */
[----:B0-----:R-:W-:Y:S01]  /*15e0*/  @!P5 PRMT R48, RZ, 0x7610, R48 ;  /* 0x00007610ff30d816 */ /* 0x001fe20000000030 */
[----:B-1----:R-:W-:Y:S01]  /*15f0*/  @P5 IMAD.WIDE R40, R44, 0x2, R22 ;  /* 0x000000022c285825 */ /* 0x002fe200078e0216 */
[----:B--2---:R0:W-:Y:S04]  /*1600*/  STG.E.U16 desc[UR22][R38.64], R50 ;  /* 0x0000003226007986 */ /* 0x0041e8000c101516 */
[----:B------:R1:W2:Y:S01]  /*1610*/  @P5 LDG.E.U16 R48, desc[UR22][R40.64] ;  /* 0x0000001628305981 */ /* 0x0002a2000c1e1500 */
[----:B0-----:R-:W-:Y:S01]  /*1620*/  IADD3 R50, P6, PT, R61, R32, RZ ;  /* 0x000000203d327210 */ /* 0x001fe20007fde0ff */
        /* <DEDUP_REMOVED lines=63> */
[----:B------:R-:W2:Y:S01]  /*1a20*/  @P5 LDG.E.U16 R50, desc[UR22][R40.64] ;  /* 0x0000001628325981 */ /* 0x000ea2000c1e1500 */
[----:B------:R-:W-:-:S04]  /*1a30*/  IADD3 R46, PT, PT, R46, 0x8, RZ ;  /* 0x000000082e2e7810 */ /* 0x000fc80007ffe0ff */
[----:B------:R-:W-:Y:S01]  /*1a40*/  ISETP.NE.AND P1, PT, R46, RZ, PT ;  /* 0x000000ff2e00720c */ /* 0x000fe20003f25270 */
[C-C-:B0-----:R-:W-:Y:S01]  /*1a50*/  IMAD.WIDE R38, R2.reuse, 0xe, R36.reuse ;  /* 0x0000000e02267825 */ /* 0x141fe200078e0224 */
[----:B------:R-:W0:Y:S03]  /*1a60*/  LDC R48, c[0x0][0x3c8] ;  /* 0x0000f200ff307b82 */ /* 0x000e260000000800 */
[----:B------:R-:W-:-:S04]  /*1a70*/  IMAD.WIDE R36, R2, 0x10, R36 ;  /* 0x0000001002247825 */ /* 0x000fc800078e0224 */
[C---:B0-----:R-:W-:Y:S01]  /*1a80*/  IMAD R42, R48.reuse, 0x8, R42 ;  /* 0x00000008302a7824 */ /* 0x041fe200078e022a */
[C---:B------:R-:W-:Y:S01]  /*1a90*/  LEA R53, R48.reuse, R53, 0x3 ;  /* 0x0000003530357211 */ /* 0x040fe200078e18ff */
[C---:B------:R-:W-:Y:S01]  /*1aa0*/  IMAD R8, R48.reuse, 0x8, R8 ;  /* 0x0000000830087824 */ /* 0x040fe200078e0208 */
[C---:B------:R-:W-:Y:S01]  /*1ab0*/  LEA R43, R48.reuse, R43, 0x3 ;  /* 0x0000002b302b7211 */ /* 0x040fe200078e18ff */
[C---:B------:R-:W-:Y:S02]  /*1ac0*/  IMAD R61, R48.reuse, 0x8, R61 ;  /* 0x00000008303d7824 */ /* 0x040fe400078e023d */
[C---:B------:R-:W-:Y:S02]  /*1ad0*/  IMAD R59, R48.reuse, 0x8, R59 ;  /* 0x00000008303b7824 */ /* 0x040fe400078e023b */
[C---:B------:R-:W-:Y:S02]  /*1ae0*/  IMAD R57, R48.reuse, 0x8, R57 ;  /* 0x0000000830397824 */ /* 0x040fe400078e0239 */
[----:B------:R-:W-:-:S02]  /*1af0*/  IMAD R55, R48, 0x8, R55 ;  /* 0x0000000830377824 */ /* 0x000fc400078e0237 */
[C---:B------:R-:W-:Y:S02]  /*1b00*/  IMAD R51, R48.reuse, 0x8, R51 ;  /* 0x0000000830337824 */ /* 0x040fe400078e0233 */
[C---:B------:R-:W-:Y:S02]  /*1b10*/  IMAD R49, R48.reuse, 0x8, R49 ;  /* 0x0000000830317824 */ /* 0x040fe400078e0231 */
[C---:B------:R-:W-:Y:S02]  /*1b20*/  IMAD R44, R48.reuse, 0x8, R44 ;  /* 0x00000008302c7824 */ /* 0x040fe400078e022c */
[C---:B------:R-:W-:Y:S02]  /*1b30*/  IMAD R19, R48.reuse, 0x8, R19 ;  /* 0x0000000830137824 */ /* 0x040fe400078e0213 */
[C---:B------:R-:W-:Y:S02]  /*1b40*/  IMAD R20, R48.reuse, 0x8, R20 ;  /* 0x0000000830147824 */ /* 0x040fe400078e0214 */
[----:B------:R-:W-:-:S02]  /*1b50*/  IMAD R21, R48, 0x8, R21 ;  /* 0x0000000830157824 */ /* 0x000fc400078e0215 */
[C---:B------:R-:W-:Y:S02]  /*1b60*/  IMAD R45, R48.reuse, 0x8, R45 ;  /* 0x00000008302d7824 */ /* 0x040fe400078e022d */
[----:B------:R-:W-:Y:S01]  /*1b70*/  IMAD R47, R48, 0x8, R47 ;  /* 0x00000008302f7824 */ /* 0x000fe200078e022f */
[----:B--2---:R0:W-:Y:S01]  /*1b80*/  STG.E.U16 desc[UR22][R38.64], R50 ;  /* 0x0000003226007986 */ /* 0x0041e2000c101516 */
[----:B------:R-:W-:Y:S05]  /*1b90*/  @P1 BRA `(.L_x_10) ;  /* 0xfffffff400f81947 */ /* 0x000fea000383ffff */
[----:B------:R-:W-:-:S07]  /*1ba0*/  IMAD.MOV.U32 R8, RZ, RZ, R4 ;  /* 0x000000ffff087224 */ /* 0x000fce00078e0004 */
.L_x_9:
[----:B------:R-:W-:-:S13]  /*1bb0*/  ISETP.NE.AND P1, PT, R5, RZ, PT ;  /* 0x000000ff0500720c */ /* 0x000fda0003f25270 */
[----:B------:R-:W-:Y:S05]  /*1bc0*/  @!P1 BRA `(.L_x_11) ;  /* 0x00000008002c9947 */ /* 0x000fea0003800000 */
[----:B------:R-:W-:-:S05]  /*1bd0*/  VIADD R19, R5, 0xffffffff ;  /* 0xffffffff05137836 */ /* 0x000fca0000000000 */
[----:B------:R-:W-:-:S13]  /*1be0*/  ISETP.GE.U32.AND P1, PT, R19, 0x3, PT ;  /* 0x000000031300780c */ /* 0x000fda0003f26070 */
[----:B------:R-:W-:Y:S05]  /*1bf0*/  @!P1 BRA `(.L_x_12) ;  /* 0x0000000400109947 */ /* 0x000fea0003800000 */
[----:B------:R-:W0:Y:S01]  /*1c00*/  LDCU UR4, c[0x0][0x3c8] ;  /* 0x00007900ff0477ac */ /* 0x000e220008000800 */
[----:B------:R-:W1:Y:S01]  /*1c10*/  LDCU UR5, c[0x0][0x390] ;  /* 0x00007200ff0577ac */ /* 0x000e620008000800 */
[----:B0-----:R-:W-:Y:S01]  /*1c20*/  IMAD R39, R8, UR4, RZ ;  /* 0x0000000408277c24 */ /* 0x001fe2000f8e02ff */
[----:B-1----:R-:W-:-:S04]  /*1c30*/  ISETP.LT.U32.AND P2, PT, R11, UR5, PT ;  /* 0x000000050b007c0c */ /* 0x002fc8000bf41070 */
[----:B------:R-:W-:-:S04]  /*1c40*/  IADD3 R20, P1, PT, R39, R32, RZ ;  /* 0x0000002027147210 */ /* 0x000fc80007f3e0ff */
[----:B------:R-:W-:Y:S02]  /*1c50*/  ISETP.GT.U32.AND P5, PT, R20, -0x1, PT ;  /* 0xffffffff1400780c */ /* 0x000fe40003fa4070 */
[----:B------:R-:W-:Y:S02]  /*1c60*/  LEA.HI.X.SX32 R19, R39, R35, 0x1, P1 ;  /* 0x0000002327137211 */ /* 0x000fe400008f0eff */
[----:B------:R-:W-:Y:S02]  /*1c70*/  ISETP.LT.U32.AND P1, PT, R14, R15, PT ;  /* 0x0000000f0e00720c */ /* 0x000fe40003f21070 */
[----:B------:R-:W-:-:S04]  /*1c80*/  ISETP.GT.AND.EX P5, PT, R19, -0x1, P0, P5 ;  /* 0xffffffff1300780c */ /* 0x000fc800007a4350 */
[----:B------:R-:W-:Y:S02]  /*1c90*/  ISETP.LT.AND.EX P6, PT, R13, UR13, P5, P2 ;  /* 0x0000000d0d007c0c */ /* 0x000fe4000afc1320 */
[----:B------:R-:W-:Y:S02]  /*1ca0*/  ISETP.LT.U32.AND P5, PT, R20, R17, PT ;  /* 0x000000111400720c */ /* 0x000fe40003fa1070 */
[----:B------:R-:W-:-:S04]  /*1cb0*/  ISETP.LT.AND.EX P6, PT, R16, UR14, P6, P1 ;  /* 0x0000000e10007c0c */ /* 0x000fc8000b7c1310 */
[----:B------:R-:W-:-:S13]  /*1cc0*/  ISETP.LT.AND.EX P5, PT, R19, UR15, P6, P5 ;  /* 0x0000000f13007c0c */ /* 0x000fda000b7a1350 */
[----:B------:R-:W-:Y:S01]  /*1cd0*/  @P5 IMAD.IADD R21, R18, 0x1, R39 ;  /* 0x0000000112155824 */ /* 0x000fe200078e0227 */
[----:B------:R-:W-:-:S03]  /*1ce0*/  @!P5 PRMT R19, RZ, 0x7610, R19 ;  /* 0x00007610ff13d816 */ /* 0x000fc60000000013 */
[----:B------:R-:W-:-:S05]  /*1cf0*/  @P5 IMAD.WIDE R20, R21, 0x2, R22 ;  /* 0x0000000215145825 */ /* 0x000fca00078e0216 */
[----:B------:R0:W2:Y:S01]  /*1d00*/  @P5 LDG.E.U16 R19, desc[UR22][R20.64] ;  /* 0x0000001614135981 */ /* 0x0000a2000c1e1500 */
[----:B------:R-:W-:-:S05]  /*1d10*/  VIADD R43, R39, UR4 ;  /* 0x00000004272b7c36 */ /* 0x000fca0008000000 */
        /* <DEDUP_REMOVED lines=8> */
[----:B------:R-:W-:Y:S02]  /*1da0*/  @P5 IADD3 R41, PT, PT, R18, R43, RZ ;  /* 0x0000002b12295210 */ /* 0x000fe40007ffe0ff */
[----:B------:R-:W-:-:S03]  /*1db0*/  @!P5 PRMT R39, RZ, 0x7610, R39 ;  /* 0x00007610ff27d816 */ /* 0x000fc60000000027 */
[----:B0-----:R-:W-:Y:S01]  /*1dc0*/  @P5 IMAD.WIDE R20, R41, 0x2, R22 ;  /* 0x0000000229145825 */ /* 0x001fe200078e0216 */
[----:B--2---:R0:W-:Y:S04]  /*1dd0*/  STG.E.U16 desc[UR22][R36.64], R19 ;  /* 0x0000001324007986 */ /* 0x0041e8000c101516 */
[----:B------:R1:W2:Y:S01]  /*1de0*/  @P5 LDG.E.U16 R39, desc[UR22][R20.64] ;  /* 0x0000001614275981 */ /* 0x0002a2000c1e1500 */
[----:B------:R-:W-:-:S05]  /*1df0*/  VIADD R43, R43, UR4 ;  /* 0x000000042b2b7c36 */ /* 0x000fca0008000000 */
[----:B------:R-:W-:Y:S01]  /*1e00*/  IADD3 R38, P6, PT, R43, R32, RZ ;  /* 0x000000202b267210 */ /* 0x000fe20007fde0ff */
[----:B0-----:R-:W-:-:S03]  /*1e10*/  IMAD.WIDE R36, R2, 0x2, R36 ;  /* 0x0000000202247825 */ /* 0x001fc600078e0224 */
[----:B------:R-:W-:Y:S02]  /*1e20*/  ISETP.GT.U32.AND P5, PT, R38, -0x1, PT ;  /* 0xffffffff2600780c */ /* 0x000fe40003fa4070 */
[----:B------:R-:W-:-:S04]  /*1e30*/  LEA.HI.X.SX32 R40, R43, R35, 0x1, P6 ;  /* 0x000000232b287211 */ /* 0x000fc800030f0eff */
[----:B------:R-:W-:-:S04]  /*1e40*/  ISETP.GT.AND.EX P5, PT, R40, -0x1, P0, P5 ;  /* 0xffffffff2800780c */ /* 0x000fc800007a4350 */
[----:B------:R-:W-:Y:S02]  /*1e50*/  ISETP.LT.AND.EX P6, PT, R13, UR13, P5, P2 ;  /* 0x0000000d0d007c0c */ /* 0x000fe4000afc1320 */
[----:B------:R-:W-:Y:S02]  /*1e60*/  ISETP.LT.U32.AND P5, PT, R38, R17, PT ;  /* 0x000000112600720c */ /* 0x000fe40003fa1070 */
[----:B------:R-:W-:-:S04]  /*1e70*/  ISETP.LT.AND.EX P6, PT, R16, UR14, P6, P1 ;  /* 0x0000000e10007c0c */ /* 0x000fc8000b7c1310 */
[----:B------:R-:W-:-:S13]  /*1e80*/  ISETP.LT.AND.EX P5, PT, R40, UR15, P6, P5 ;  /* 0x0000000f28007c0c */ /* 0x000fda000b7a1350 */
[----:B------:R-:W-:Y:S01]  /*1e90*/  @P5 IMAD.IADD R41, R18, 0x1, R43 ;  /* 0x0000000112295824 */ /* 0x000fe200078e022b */
[----:B------:R-:W-:-:S03]  /*1ea0*/  @!P5 PRMT R19, RZ, 0x7610, R19 ;  /* 0x00007610ff13d816 */ /* 0x000fc60000000013 */
[----:B-1----:R-:W-:Y:S01]  /*1eb0*/  @P5 IMAD.WIDE R20, R41, 0x2, R22 ;  /* 0x0000000229145825 */ /* 0x002fe200078e0216 */
[----:B--2---:R0:W-:Y:S04]  /*1ec0*/  STG.E.U16 desc[UR22][R36.64], R39 ;  /* 0x0000002724007986 */ /* 0x0041e8000c101516 */
[----:B------:R1:W2:Y:S01]  /*1ed0*/  @P5 LDG.E.U16 R19, desc[UR22][R20.64] ;  /* 0x0000001614135981 */ /* 0x0002a2000c1e1500 */
[----:B------:R-:W-:Y:S01]  /*1ee0*/  VIADD R43, R43, UR4 ;  /* 0x000000042b2b7c36 */ /* 0x000fe20008000000 */
[----:B------:R-:W-:Y:S04]  /*1ef0*/  BSSY.RECONVERGENT B0, `(.L_x_13) ;  /* 0x0000011000007945 */ /* 0x000fe80003800200 */
[----:B------:R-:W-:Y:S01]  /*1f00*/  IADD3 R38, P6, PT, R43, R32, RZ ;  /* 0x000000202b267210 */ /* 0x000fe20007fde0ff */
[----:B0-----:R-:W-:-:S03]  /*1f10*/  IMAD.WIDE R36, R2, 0x2, R36 ;  /* 0x0000000202247825 */ /* 0x001fc600078e0224 */
[----:B------:R-:W-:Y:S02]  /*1f20*/  ISETP.GT.U32.AND P5, PT, R38, -0x1, PT ;  /* 0xffffffff2600780c */ /* 0x000fe40003fa4070 */
[----:B------:R-:W-:Y:S01]  /*1f30*/  LEA.HI.X.SX32 R40, R43, R35, 0x1, P6 ;  /* 0x000000232b287211 */ /* 0x000fe200030f0eff */
[----:B-1----:R-:W-:-:S03]  /*1f40*/  IMAD.WIDE R20, R2, 0x2, R36 ;  /* 0x0000000202147825 */ /* 0x002fc600078e0224 */
[----:B------:R-:W-:-:S04]  /*1f50*/  ISETP.GT.AND.EX P5, PT, R40, -0x1, P0, P5 ;  /* 0xffffffff2800780c */ /* 0x000fc800007a4350 */
[----:B------:R-:W-:Y:S02]  /*1f60*/  ISETP.LT.AND.EX P5, PT, R13, UR13, P5, P2 ;  /* 0x0000000d0d007c0c */ /* 0x000fe4000afa1320 */
[----:B------:R-:W-:Y:S02]  /*1f70*/  ISETP.LT.U32.AND P2, PT, R38, R17, PT ;  /* 0x000000112600720c */ /* 0x000fe40003f41070 */
[----:B------:R-:W-:-:S04]  /*1f80*/  ISETP.LT.AND.EX P5, PT, R16, UR14, P5, P1 ;  /* 0x0000000e10007c0c */ /* 0x000fc8000afa1310 */
[----:B------:R-:W-:-:S13]  /*1f90*/  ISETP.LT.AND.EX P5, PT, R40, UR15, P5, P2 ;  /* 0x0000000f28007c0c */ /* 0x000fda000afa1320 */
[----:B------:R-:W-:Y:S01]  /*1fa0*/  @!P5 PRMT R39, RZ, 0x7610, R39 ;  /* 0x00007610ff27d816 */ /* 0x000fe20000000027 */
[----:B--2---:R0:W-:Y:S01]  /*1fb0*/  STG.E.U16 desc[UR22][R36.64], R19 ;  /* 0x0000001324007986 */ /* 0x0041e2000c101516 */
[----:B------:R-:W-:Y:S05]  /*1fc0*/  @!P5 BRA `(.L_x_14) ;  /* 0x00000000000cd947 */ /* 0x000fea0003800000 */
[----:B0-----:R-:W-:-:S04]  /*1fd0*/  IMAD.IADD R37, R18, 0x1, R43 ;  /* 0x0000000112257824 */ /* 0x001fc800078e022b */
[----:B------:R-:W-:-:S05]  /*1fe0*/  IMAD.WIDE R36, R37, 0x2, R22 ;  /* 0x0000000225247825 */ /* 0x000fca00078e0216 */
[----:B------:R1:W5:Y:S02]  /*1ff0*/  LDG.E.U16 R39, desc[UR22][R36.64] ;  /* 0x0000001624277981 */ /* 0x000364000c1e1500 */
.L_x_14:
[----:B------:R-:W-:Y:S05]  /*2000*/  BSYNC.RECONVERGENT B0 ;  /* 0x0000000000007941 */ /* 0x000fea0003800200 */
.L_x_13:
[----:B-----5:R2:W-:Y:S01]  /*2010*/  STG.E.U16 desc[UR22][R20.64], R39 ;  /* 0x0000002714007986 */ /* 0x0205e2000c101516 */
[----:B------:R-:W-:Y:S02]  /*2020*/  VIADD R8, R8, 0x4 ;  /* 0x0000000408087836 */ /* 0x000fe40000000000 */
[----:B01----:R-:W-:-:S07]  /*2030*/  IMAD.WIDE R36, R2, 0x2, R20 ;  /* 0x0000000202247825 */ /* 0x003fce00078e0214 */
.L_x_12:
[----:B------:R-:W-:-:S13]  /*2040*/  ISETP.NE.AND P1, PT, R6, RZ, PT ;  /* 0x000000ff0600720c */ /* 0x000fda0003f25270 */
[----:B------:R-:W-:Y:S05]  /*2050*/  @!P1 BRA `(.L_x_11) ;  /* 0x0000000400089947 */ /* 0x000fea0003800000 */
[----:B------:R-:W-:-:S13]  /*2060*/  ISETP.NE.AND P1, PT, R6, 0x1, PT ;  /* 0x000000010600780c */ /* 0x000fda0003f25270 */
[----:B------:R-:W-:Y:S05]  /*2070*/  @!P1 BRA `(.L_x_15) ;  /* 0x0000000000989947 */ /* 0x000fea0003800000 */
[----:B------:R-:W1:Y:S01]  /*2080*/  LDCU UR4, c[0x0][0x3c8] ;  /* 0x00007900ff0477ac */ /* 0x000e620008000800 */
[----:B------:R-:W3:Y:S01]  /*2090*/  LDCU UR5, c[0x0][0x390] ;  /* 0x00007200ff0577ac */ /* 0x000ee20008000800 */
[----:B-1----:R-:W-:Y:S01]  /*20a0*/  IMAD R41, R8, UR4, RZ ;  /* 0x0000000408297c24 */ /* 0x002fe2000f8e02ff */
[----:B---3--:R-:W-:-:S04]  /*20b0*/  ISETP.LT.U32.AND P2, PT, R11, UR5, PT ;  /* 0x000000050b007c0c */ /* 0x008fc8000bf41070 */
[----:B--2---:R-:W-:-:S04]  /*20c0*/  IADD3 R20, P1, PT, R41, R32, RZ ;  /* 0x0000002029147210 */ /* 0x004fc80007f3e0ff */
        /* <DEDUP_REMOVED lines=8> */
[----:B0-----:R-:W-:Y:S01]  /*2150*/  @P5 IMAD.IADD R39, R18, 0x1, R41 ;  /* 0x0000000112275824 */ /* 0x001fe200078e0229 */
[----:B------:R-:W-:-:S03]  /*2160*/  @!P5 PRMT R19, RZ, 0x7610, R19 ;  /* 0x00007610ff13d816 */ /* 0x000fc60000000013 */
[----:B------:R-:W-:-:S05]  /*2170*/  @P5 IMAD.WIDE R38, R39, 0x2, R22 ;  /* 0x0000000227265825 */ /* 0x000fca00078e0216 */
[----:B------:R0:W2:Y:S01]  /*2180*/  @P5 LDG.E.U16 R19, desc[UR22][R38.64] ;  /* 0x0000001626135981 */ /* 0x0000a2000c1e1500 */
[----:B------:R-:W-:Y:S01]  /*2190*/  IADD3 R41, PT, PT, R41, UR4, RZ ;  /* 0x0000000429297c10 */ /* 0x000fe2000fffe0ff */
[----:B------:R-:W-:Y:S03]  /*21a0*/  BSSY.RECONVERGENT B0, `(.L_x_16) ;  /* 0x0000010000007945 */ /* 0x000fe60003800200 */
[----:B------:R-:W-:-:S04]  /*21b0*/  IADD3 R20, P6, PT, R41, R32, RZ ;  /* 0x0000002029147210 */ /* 0x000fc80007fde0ff */
[----:B------:R-:W-:Y:S02]  /*21c0*/  ISETP.GT.U32.AND P5, PT, R20, -0x1, PT ;  /* 0xffffffff1400780c */ /* 0x000fe40003fa4070 */
[----:B------:R-:W-:-:S04]  /*21d0*/  LEA.HI.X.SX32 R21, R41, R35, 0x1, P6 ;  /* 0x0000002329157211 */ /* 0x000fc800030f0eff */
[----:B------:R-:W-:-:S04]  /*21e0*/  ISETP.GT.AND.EX P5, PT, R21, -0x1, P0, P5 ;  /* 0xffffffff1500780c */ /* 0x000fc800007a4350 */
[----:B------:R-:W-:Y:S02]  /*21f0*/  ISETP.LT.AND.EX P5, PT, R13, UR13, P5, P2 ;  /* 0x0000000d0d007c0c */ /* 0x000fe4000afa1320 */
[----:B------:R-:W-:Y:S02]  /*2200*/  ISETP.LT.U32.AND P2, PT, R20, R17, PT ;  /* 0x000000111400720c */ /* 0x000fe40003f41070 */
[----:B------:R-:W-:-:S04]  /*2210*/  ISETP.LT.AND.EX P5, PT, R16, UR14, P5, P1 ;  /* 0x0000000e10007c0c */ /* 0x000fc8000afa1310 */
[----:B------:R-:W-:Y:S01]  /*2220*/  ISETP.LT.AND.EX P5, PT, R21, UR15, P5, P2 ;  /* 0x0000000f15007c0c */ /* 0x000fe2000afa1320 */
[----:B------:R-:W-:-:S12]  /*2230*/  IMAD.WIDE R20, R2, 0x2, R36 ;  /* 0x0000000202147825 */ /* 0x000fd800078e0224 */
[----:B0-----:R-:W-:Y:S01]  /*2240*/  @!P5 PRMT R39, RZ, 0x7610, R39 ;  /* 0x00007610ff27d816 */ /* 0x001fe20000000027 */
[----:B--2---:R0:W-:Y:S01]  /*2250*/  STG.E.U16 desc[UR22][R36.64], R19 ;  /* 0x0000001324007986 */ /* 0x0041e2000c101516 */
[----:B------:R-:W-:Y:S05]  /*2260*/  @!P5 BRA `(.L_x_17) ;  /* 0x00000000000cd947 */ /* 0x000fea0003800000 */
[----:B0-----:R-:W-:-:S04]  /*2270*/  IMAD.IADD R37, R18, 0x1, R41 ;  /* 0x0000000112257824 */ /* 0x001fc800078e0229 */
[----:B------:R-:W-:-:S05]  /*2280*/  IMAD.WIDE R36, R37, 0x2, R22 ;  /* 0x0000000225247825 */ /* 0x000fca00078e0216 */
[----:B------:R1:W5:Y:S02]  /*2290*/  LDG.E.U16 R39, desc[UR22][R36.64] ;  /* 0x0000001624277981 */ /* 0x000364000c1e1500 */
.L_x_17:
[----:B------:R-:W-:Y:S05]  /*22a0*/  BSYNC.RECONVERGENT B0 ;  /* 0x0000000000007941 */ /* 0x000fea0003800200 */
.L_x_16:
[----:B-----5:R3:W-:Y:S01]  /*22b0*/  STG.E.U16 desc[UR22][R20.64], R39 ;  /* 0x0000002714007986 */ /* 0x0207e2000c101516 */
[----:B------:R-:W-:Y:S02]  /*22c0*/  VIADD R8, R8, 0x2 ;  /* 0x0000000208087836 */ /* 0x000fe40000000000 */
[----:B01----:R-:W-:-:S07]  /*22d0*/  IMAD.WIDE R36, R2, 0x2, R20 ;  /* 0x0000000202247825 */ /* 0x003fce00078e0214 */
.L_x_15:
[----:B------:R-:W1:Y:S02]  /*22e0*/  LDCU UR4, c[0x0][0x3a4] ;  /* 0x00007480ff0477ac */ /* 0x000e640008000800 */
[----:B-1----:R-:W-:-:S04]  /*22f0*/  ULOP3.LUT UR4, UR4, 0x1, URZ, 0xc0, !UPT ;  /* 0x0000000104047892 */ /* 0x002fc8000f8ec0ff */
[----:B------:R-:W-:-:S09]  /*2300*/  UISETP.NE.U32.AND UP0, UPT, UR4, 0x1, UPT ;  /* 0x000000010400788c */ /* 0x000fd2000bf05070 */
[----:B------:R-:W-:Y:S05]  /*2310*/  BRA.U UP0, `(.L_x_11) ;  /* 0x0000000100587547 */ /* 0x000fea000b800000 */
[----:B------:R-:W1:Y:S01]  /*2320*/  LDCU UR4, c[0x0][0x3c8] ;  /* 0x00007900ff0477ac */ /* 0x000e620008000800 */
[----:B------:R-:W-:Y:S01]  /*2330*/  ISETP.LT.U32.AND P5, PT, R14, R15, PT ;  /* 0x0000000f0e00720c */ /* 0x000fe20003fa1070 */
[----:B------:R-:W-:Y:S01]  /*2340*/  BSSY.RECONVERGENT B0, `(.L_x_18) ;  /* 0x0000011000007945 */ /* 0x000fe20003800200 */
[----:B------:R-:W4:Y:S01]  /*2350*/  LDCU UR5, c[0x0][0x390] ;  /* 0x00007200ff0577ac */ /* 0x000f220008000800 */
[----:B-1----:R-:W-:-:S05]  /*2360*/  IMAD R19, R8, UR4, RZ ;  /* 0x0000000408137c24 */ /* 0x002fca000f8e02ff */
[----:B------:R-:W-:-:S04]  /*2370*/  IADD3 R8, P2, PT, R19, R32, RZ ;  /* 0x0000002013087210 */ /* 0x000fc80007f5e0ff */
[----:B------:R-:W-:Y:S02]  /*2380*/  ISETP.GT.U32.AND P1, PT, R8, -0x1, PT ;  /* 0xffffffff0800780c */ /* 0x000fe40003f24070 */
[----:B--23--:R-:W-:Y:S02]  /*2390*/  LEA.HI.X.SX32 R20, R19, R35, 0x1, P2 ;  /* 0x0000002313147211 */ /* 0x00cfe400010f0eff */
[----:B----4-:R-:W-:Y:S02]  /*23a0*/  ISETP.LT.U32.AND P2, PT, R11, UR5, PT ;  /* 0x000000050b007c0c */ /* 0x010fe4000bf41070 */
[----:B------:R-:W-:Y:S02]  /*23b0*/  ISETP.GT.AND.EX P0, PT, R20, -0x1, P0, P1 ;  /* 0xffffffff1400780c */ /* 0x000fe40000704310 */
[----:B------:R-:W-:Y:S02]  /*23c0*/  ISETP.LT.U32.AND P1, PT, R8, R17, PT ;  /* 0x000000110800720c */ /* 0x000fe40003f21070 */
[----:B------:R-:W-:-:S04]  /*23d0*/  ISETP.LT.AND.EX P0, PT, R13, UR13, P0, P2 ;  /* 0x0000000d0d007c0c */ /* 0x000fc80008701320 */
[----:B------:R-:W-:-:S04]  /*23e0*/  ISETP.LT.AND.EX P0, PT, R16, UR14, P0, P5 ;  /* 0x0000000e10007c0c */ /* 0x000fc80008701350 */
[----:B------:R-:W-:-:S13]  /*23f0*/  ISETP.LT.AND.EX P0, PT, R20, UR15, P0, P1 ;  /* 0x0000000f14007c0c */ /* 0x000fda0008701310 */
[----:B------:R-:W-:Y:S01]  /*2400*/  @!P0 PRMT R15, RZ, 0x7610, R15 ;  /* 0x00007610ff0f8816 */ /* 0x000fe2000000000f */
[----:B------:R-:W-:Y:S06]  /*2410*/  @!P0 BRA `(.L_x_19) ;  /* 0x00000000000c8947 */ /* 0x000fec0003800000 */
[----:B------:R-:W-:-:S04]  /*2420*/  IMAD.IADD R15, R18, 0x1, R19 ;  /* 0x00000001120f7824 */ /* 0x000fc800078e0213 */
[----:B------:R-:W-:-:S06]  /*2430*/  IMAD.WIDE R14, R15, 0x2, R22 ;  /* 0x000000020f0e7825 */ /* 0x000fcc00078e0216 */
[----:B------:R1:W5:Y:S02]  /*2440*/  LDG.E.U16 R15, desc[UR22][R14.64] ;  /* 0x000000160e0f7981 */ /* 0x000364000c1e1500 */
.L_x_19:
[----:B------:R-:W-:Y:S05]  /*2450*/  BSYNC.RECONVERGENT B0 ;  /* 0x0000000000007941 */ /* 0x000fea0003800200 */
.L_x_18:
[----:B-----5:R2:W-:Y:S02]  /*2460*/  STG.E.U16 desc[UR22][R36.64], R15 ;  /* 0x0000000f24007986 */ /* 0x0205e4000c101516 */
[----:B--2---:R-:W-:-:S07]  /*2470*/  IMAD.WIDE R36, R2, 0x2, R36 ;  /* 0x0000000202247825 */ /* 0x004fce00078e0224 */
.L_x_11:
[----:B------:R-:W-:Y:S05]  /*2480*/  @P4 BRA `(.L_x_20) ;  /* 0xffffffec00204947 */ /* 0x000fea000383ffff */
[----:B------:R-:W-:Y:S05]  /*2490*/  @P3 BRA `(.L_x_21) ;  /* 0xffffffe800fc3947 */ /* 0x000fea000383ffff */
[----:B------:R-:W4:Y:S01]  /*24a0*/  LDCU UR4, c[0x0][0x360] ;  /* 0x00006c00ff0477ac */ /* 0x000f220008000800 */
[----:B------:R-:W4:Y:S01]  /*24b0*/  LDC R8, c[0x0][0x370] ;  /* 0x0000dc00ff087b82 */ /* 0x000f220000000800 */
[----:B------:R-:W5:Y:S01]  /*24c0*/  LDCU.64 UR6, c[0x0][0x380] ;  /* 0x00007000ff0677ac */ /* 0x000f620008000a00 */
[----:B----4-:R-:W-:-:S05]  /*24d0*/  IMAD R9, R8, UR4, RZ ;  /* 0x0000000408097c24 */ /* 0x010fca000f8e02ff */
[----:B------:R-:W-:-:S05]  /*24e0*/  IADD3 R0, P0, PT, R9, R0, RZ ;  /* 0x0000000009007210 */ /* 0x000fca0007f1e0ff */
[----:B------:R-:W-:Y:S01]  /*24f0*/  IMAD.X R3, RZ, RZ, R3, P0 ;  /* 0x000000ffff037224 */ /* 0x000fe200000e0603 */
[----:B-----5:R-:W-:-:S04]  /*2500*/  ISETP.GE.U32.AND P0, PT, R0, UR6, PT ;  /* 0x0000000600007c0c */ /* 0x020fc8000bf06070 */
[----:B------:R-:W-:-:S13]  /*2510*/  ISETP.GE.AND.EX P0, PT, R3, UR7, PT, P0 ;  /* 0x0000000703007c0c */ /* 0x000fda000bf06300 */
[----:B------:R-:W-:Y:S05]  /*2520*/  @!P0 BRA `(.L_x_22) ;  /* 0xffffffdc005c8947 */ /* 0x000fea000383ffff */
[----:B------:R-:W-:Y:S05]  /*2530*/  EXIT ;  /* 0x000000000000794d */ /* 0x000fea0003800000 */
        .weak           $__internal_0_$__cuda_sm20_div_s64
        .type           $__internal_0_$__cuda_sm20_div_s64,@function
        .size           $__internal_0_$__cuda_sm20_div_s64,(.L_x_188 - $__internal_0_$__cuda_sm20_div_s64)
$__internal_0_$__cuda_sm20_div_s64:
[-C--:B------:R-:W-:Y:S02]  /*2540*/  IADD3 R11, P1, PT, RZ, -R24.reuse, RZ ;  /* 0x80000018ff0b7210 */ /* 0x080fe40007f3e0ff */
[----:B------:R-:W-:Y:S02]  /*2550*/  ISETP.GE.AND P0, PT, R21, RZ, PT ;  /* 0x000000ff1500720c */ /* 0x000fe40003f06270 */
[----:B------:R-:W-:Y:S01]  /*2560*/  ISETP.GE.AND P3, PT, R25, RZ, PT ;  /* 0x000000ff1900720c */ /* 0x000fe20003f66270 */
[----:B------:R-:W-:Y:S01]  /*2570*/  IMAD.X R16, RZ, RZ, ~R21, P1 ;  /* 0x000000ffff107224 */ /* 0x000fe200008e0e15 */
[----:B------:R-:W-:-:S04]  /*2580*/  SEL R10, R11, R24, !P0 ;  /* 0x000000180b0a7207 */ /* 0x000fc80004000000 */
[----:B------:R-:W-:-:S04]  /*2590*/  SEL R11, R16, R21, !P0 ;  /* 0x00000015100b7207 */ /* 0x000fc80004000000 */
[----:B------:R-:W0:Y:S02]  /*25a0*/  I2F.U64.RP R27, R10 ;  /* 0x0000000a001b7312 */ /* 0x000e240000309000 */
[----:B0-----:R-:W0:Y:S02]  /*25b0*/  MUFU.RCP R27, R27 ;  /* 0x0000001b001b7308 */ /* 0x001e240000001000 */
[----:B0-----:R-:W-:-:S15]  /*25c0*/  IADD3 R16, PT, PT, R27, 0x1ffffffe, RZ ;  /* 0x1ffffffe1b107810 */ /* 0x001fde0007ffe0ff */
[----:B------:R-:W-:-:S15]  /*25d0*/  NOP ;  /* 0x0000000000007918 */ /* 0x000fde0000000000 */
[----:B------:R-:W-:-:S15]  /*25e0*/  NOP ;  /* 0x0000000000007918 */ /* 0x000fde0000000000 */
[----:B------:R-:W-:-:S15]  /*25f0*/  NOP ;  /* 0x0000000000007918 */ /* 0x000fde0000000000 */
[----:B------:R-:W0:Y:S02]  /*2600*/  F2I.U64.TRUNC R16, R16 ;  /* 0x0000001000107311 */ /* 0x000e24000020d800 */
[----:B0-----:R-:W-:-:S04]  /*2610*/  IMAD.WIDE.U32 R18, R16, R10, RZ ;  /* 0x0000000a10127225 */ /* 0x001fc800078e00ff */
[----:B------:R-:W-:Y:S01]  /*2620*/  IMAD R19, R16, R11, R19 ;  /* 0x0000000b10137224 */ /* 0x000fe200078e0213 */
[----:B------:R-:W-:-:S03]  /*2630*/  IADD3 R29, P0, PT, RZ, -R18, RZ ;  /* 0x80000012ff1d7210 */ /* 0x000fc60007f1e0ff */
[----:B------:R-:W-:Y:S02]  /*2640*/  IMAD R19, R17, R10, R19 ;  /* 0x0000000a11137224 */ /* 0x000fe400078e0213 */
[----:B------:R-:W-:-:S04]  /*2650*/  IMAD.HI.U32 R18, R16, R29, RZ ;  /* 0x0000001d10127227 */ /* 0x000fc800078e00ff */
[----:B------:R-:W-:Y:S02]  /*2660*/  IMAD.X R31, RZ, RZ, ~R19, P0 ;  /* 0x000000ffff1f7224 */ /* 0x000fe400000e0e13 */
[----:B------:R-:W-:Y:S02]  /*2670*/  IMAD.MOV.U32 R19, RZ, RZ, R16 ;  /* 0x000000ffff137224 */ /* 0x000fe400078e0010 */
[-C--:B------:R-:W-:Y:S02]  /*2680*/  IMAD R27, R17, R31.reuse, RZ ;  /* 0x0000001f111b7224 */ /* 0x080fe400078e02ff */
[----:B------:R-:W-:-:S04]  /*2690*/  IMAD.WIDE.U32 R18, P0, R16, R31, R18 ;  /* 0x0000001f10127225 */ /* 0x000fc80007800012 */
[----:B------:R-:W-:-:S04]  /*26a0*/  IMAD.HI.U32 R31, R17, R31, RZ ;  /* 0x0000001f111f7227 */ /* 0x000fc800078e00ff */
[----:B------:R-:W-:-:S05]  /*26b0*/  IMAD.HI.U32 R18, P1, R17, R29, R18 ;  /* 0x0000001d11127227 */ /* 0x000fca0007820012 */
[----:B------:R-:W-:Y:S01]  /*26c0*/  IADD3 R19, P2, PT, R27, R18, RZ ;  /* 0x000000121b137210 */ /* 0x000fe20007f5e0ff */
[----:B------:R-:W-:Y:S01]  /*26d0*/  IMAD.X R18, R31, 0x1, R17, P0 ;  /* 0x000000011f127824 */ /* 0x000fe200000e0611 */
[----:B------:R-:W-:-:S03]  /*26e0*/  IADD3 R31, P4, PT, RZ, -R26, RZ ;  /* 0x8000001aff1f7210 */ /* 0x000fc60007f9e0ff */
[----:B------:R-:W-:Y:S01]  /*26f0*/  IMAD.WIDE.U32 R16, R19, R10, RZ ;  /* 0x0000000a13107225 */ /* 0x000fe200078e00ff */
[----:B------:R-:W-:Y:S02]  /*2700*/  IADD3.X R27, PT, PT, RZ, RZ, R18, P2, P1 ;  /* 0x000000ffff1b7210 */ /* 0x000fe400017e2412 */
[----:B------:R-:W-:Y:S01]  /*2710*/  SEL R31, R31, R26, !P3 ;  /* 0x0000001a1f1f7207 */ /* 0x000fe20005800000 */
[----:B------:R-:W-:Y:S01]  /*2720*/  IMAD R17, R19, R11, R17 ;  /* 0x0000000b13117224 */ /* 0x000fe200078e0211 */
[----:B------:R-:W-:Y:S01]  /*2730*/  IADD3 R29, P0, PT, RZ, -R16, RZ ;  /* 0x80000010ff1d7210 */ /* 0x000fe20007f1e0ff */
[----:B------:R-:W-:Y:S02]  /*2740*/  IMAD.X R26, RZ, RZ, ~R25, P4 ;  /* 0x000000ffff1a7224 */ /* 0x000fe400020e0e19 */
[----:B------:R-:W-:Y:S02]  /*2750*/  IMAD R17, R27, R10, R17 ;  /* 0x0000000a1b117224 */ /* 0x000fe400078e0211 */
[----:B------:R-:W-:Y:S01]  /*2760*/  IMAD.HI.U32 R18, R19, R29, RZ ;  /* 0x0000001d13127227 */ /* 0x000fe200078e00ff */
[----:B------:R-:W-:-:S03]  /*2770*/  SEL R26, R26, R25, !P3 ;  /* 0x000000191a1a7207 */ /* 0x000fc60005800000 */
[----:B------:R-:W-:Y:S02]  /*2780*/  IMAD.X R16, RZ, RZ, ~R17, P0 ;  /* 0x000000ffff107224 */ /* 0x000fe400000e0e11 */
[----:B------:R-:W-:Y:S02]  /*2790*/  IMAD.MOV.U32 R17, RZ, RZ, RZ ;  /* 0x000000ffff117224 */ /* 0x000fe400078e00ff */
[----:B------:R-:W-:-:S04]  /*27a0*/  IMAD.WIDE.U32 R18, P0, R19, R16, R18 ;  /* 0x0000001013127225 */ /* 0x000fc80007800012 */
[----:B------:R-:W-:-:S04]  /*27b0*/  IMAD.HI.U32 R19, P1, R27, R29, R18 ;  /* 0x0000001d1b137227 */ /* 0x000fc80007820012 */
[CC--:B------:R-:W-:Y:S02]  /*27c0*/  IMAD R18, R27.reuse, R16.reuse, RZ ;  /* 0x000000101b127224 */ /* 0x0c0fe400078e02ff */
[----:B------:R-:W-:-:S03]  /*27d0*/  IMAD.HI.U32 R16, R27, R16, RZ ;  /* 0x000000101b107227 */ /* 0x000fc600078e00ff */
[----:B------:R-:W-:Y:S02]  /*27e0*/  IADD3 R19, P2, PT, R18, R19, RZ ;  /* 0x0000001312137210 */ /* 0x000fe40007f5e0ff */
[----:B------:R-:W-:-:S03]  /*27f0*/  IADD3.X R27, PT, PT, R16, R27, RZ, P0, !PT ;  /* 0x0000001b101b7210 */ /* 0x000fc600007fe4ff */
[----:B------:R-:W-:Y:S01]  /*2800*/  IMAD.HI.U32 R16, R19, R31, RZ ;  /* 0x0000001f13107227 */ /* 0x000fe200078e00ff */
[----:B------:R-:W-:-:S03]  /*2810*/  IADD3.X R27, PT, PT, RZ, RZ, R27, P2, P1 ;  /* 0x000000ffff1b7210 */ /* 0x000fc600017e241b */
[----:B------:R-:W-:-:S04]  /*2820*/  IMAD.WIDE.U32 R16, R19, R26, R16 ;  /* 0x0000001a13107225 */ /* 0x000fc800078e0010 */
[C---:B------:R-:W-:Y:S02]  /*2830*/  IMAD R19, R27.reuse, R26, RZ ;  /* 0x0000001a1b137224 */ /* 0x040fe400078e02ff */
[----:B------:R-:W-:-:S04]  /*2840*/  IMAD.HI.U32 R16, P0, R27, R31, R16 ;  /* 0x0000001f1b107227 */ /* 0x000fc80007800010 */
[----:B------:R-:W-:Y:S01]  /*2850*/  IMAD.HI.U32 R18, R27, R26, RZ ;  /* 0x0000001a1b127227 */ /* 0x000fe200078e00ff */
[----:B------:R-:W-:-:S03]  /*2860*/  IADD3 R19, P1, PT, R19, R16, RZ ;  /* 0x0000001013137210 */ /* 0x000fc60007f3e0ff */
[----:B------:R-:W-:Y:S02]  /*2870*/  IMAD.X R18, RZ, RZ, R18, P0 ;  /* 0x000000ffff127224 */ /* 0x000fe400000e0612 */
[----:B------:R-:W-:-:S04]  /*2880*/  IMAD.WIDE.U32 R16, R19, R10, RZ ;  /* 0x0000000a13107225 */ /* 0x000fc800078e00ff */
[----:B------:R-:W-:Y:S01]  /*2890*/  IMAD.X R27, RZ, RZ, R18, P1 ;  /* 0x000000ffff1b7224 */ /* 0x000fe200008e0612 */
[----:B------:R-:W-:Y:S01]  /*28a0*/  IADD3 R31, P1, PT, -R16, R31, RZ ;  /* 0x0000001f101f7210 */ /* 0x000fe20007f3e1ff */
[C---:B------:R-:W-:Y:S01]  /*28b0*/  IMAD R17, R19.reuse, R11, R17 ;  /* 0x0000000b13117224 */ /* 0x040fe200078e0211 */
[----:B------:R-:W-:Y:S02]  /*28c0*/  IADD3 R16, P2, PT, R19, 0x1, RZ ;  /* 0x0000000113107810 */ /* 0x000fe40007f5e0ff */
[-C--:B------:R-:W-:Y:S01]  /*28d0*/  ISETP.GE.U32.AND P0, PT, R31, R10.reuse, PT ;  /* 0x0000000a1f00720c */ /* 0x080fe20003f06070 */
[----:B------:R-:W-:Y:S01]  /*28e0*/  IMAD R17, R27, R10, R17 ;  /* 0x0000000a1b117224 */ /* 0x000fe200078e0211 */
[----:B------:R-:W-:-:S03]  /*28f0*/  IADD3.X R18, PT, PT, RZ, R27, RZ, P2, !PT ;  /* 0x0000001bff127210 */ /* 0x000fc600017fe4ff */
[----:B------:R-:W-:Y:S01]  /*2900*/  IMAD.X R33, R26, 0x1, ~R17, P1 ;  /* 0x000000011a217824 */ /* 0x000fe200008e0e11 */
[----:B------:R-:W-:-:S04]  /*2910*/  IADD3 R17, P1, PT, R31, -R10, RZ ;  /* 0x8000000a1f117210 */ /* 0x000fc80007f3e0ff */
[C---:B------:R-:W-:Y:S01]  /*2920*/  ISETP.GE.U32.AND.EX P0, PT, R33.reuse, R11, PT, P0 ;  /* 0x0000000b2100720c */ /* 0x040fe20003f06100 */
[----:B------:R-:W-:-:S03]  /*2930*/  IMAD.X R29, R33, 0x1, ~R11, P1 ;  /* 0x00000001211d7824 */ /* 0x000fc600008e0e0b */
[----:B------:R-:W-:Y:S02]  /*2940*/  SEL R17, R17, R31, P0 ;  /* 0x0000001f11117207 */ /* 0x000fe40000000000 */
[----:B------:R-:W-:Y:S02]  /*2950*/  SEL R19, R16, R19, P0 ;  /* 0x0000001310137207 */ /* 0x000fe40000000000 */
[----:B------:R-:W-:Y:S02]  /*2960*/  SEL R29, R29, R33, P0 ;  /* 0x000000211d1d7207 */ /* 0x000fe40000000000 */
[----:B------:R-:W-:Y:S02]  /*2970*/  ISETP.GE.U32.AND P1, PT, R17, R10, PT ;  /* 0x0000000a1100720c */ /* 0x000fe40003f26070 */
[----:B------:R-:W-:Y:S02]  /*2980*/  SEL R10, R18, R27, P0 ;  /* 0x0000001b120a7207 */ /* 0x000fe40000000000 */
[----:B------:R-:W-:-:S02]  /*2990*/  IADD3 R16, P2, PT, R19, 0x1, RZ ;  /* 0x0000000113107810 */ /* 0x000fc40007f5e0ff */
[----:B------:R-:W-:Y:S02]  /*29a0*/  ISETP.GE.U32.AND.EX P0, PT, R29, R11, PT, P1 ;  /* 0x0000000b1d00720c */ /* 0x000fe40003f06110 */
[----:B------:R-:W-:Y:S01]  /*29b0*/  LOP3.LUT R18, R21, R25, RZ, 0x3c, !PT ;  /* 0x0000001915127212 */ /* 0x000fe200078e3cff */
[----:B------:R-:W-:Y:S01]  /*29c0*/  IMAD.X R17, RZ, RZ, R10, P2 ;  /* 0x000000ffff117224 */ /* 0x000fe200010e060a */
[----:B------:R-:W-:Y:S02]  /*29d0*/  SEL R16, R16, R19, P0 ;  /* 0x0000001310107207 */ /* 0x000fe40000000000 */
[----:B------:R-:W-:Y:S02]  /*29e0*/  ISETP.GE.AND P1, PT, R18, RZ, PT ;  /* 0x000000ff1200720c */ /* 0x000fe40003f26270 */
[----:B------:R-:W-:Y:S02]  /*29f0*/  SEL R17, R17, R10, P0 ;  /* 0x0000000a11117207 */ /* 0x000fe40000000000 */
[----:B------:R-:W-:-:S02]  /*2a00*/  IADD3 R11, P2, PT, RZ, -R16, RZ ;  /* 0x80000010ff0b7210 */ /* 0x000fc40007f5e0ff */
[----:B------:R-:W-:Y:S02]  /*2a10*/  ISETP.NE.U32.AND P0, PT, R24, RZ, PT ;  /* 0x000000ff1800720c */ /* 0x000fe40003f05070 */
[----:B------:R-:W-:Y:S01]  /*2a20*/  SEL R16, R11, R16, !P1 ;  /* 0x000000100b107207 */ /* 0x000fe20004800000 */
[----:B------:R-:W-:Y:S01]  /*2a30*/  IMAD.X R10, RZ, RZ, ~R17, P2 ;  /* 0x000000ffff0a7224 */ /* 0x000fe200010e0e11 */
[----:B------:R-:W-:Y:S01]  /*2a40*/  ISETP.NE.AND.EX P0, PT, R21, RZ, PT, P0 ;  /* 0x000000ff1500720c */ /* 0x000fe20003f05300 */
[----:B------:R-:W-:-:S03]  /*2a50*/  IMAD.MOV.U32 R11, RZ, RZ, 0x0 ;  /* 0x00000000ff0b7424 */ /* 0x000fc600078e00ff */
[----:B------:R-:W-:Y:S01]  /*2a60*/  SEL R17, R10, R17, !P1 ;  /* 0x000000110a117207 */ /* 0x000fe20004800000 */
[----:B------:R-:W-:Y:S01]  /*2a70*/  IMAD.MOV.U32 R10, RZ, RZ, R20 ;  /* 0x000000ffff0a7224 */ /* 0x000fe200078e0014 */
[----:B------:R-:W-:Y:S02]  /*2a80*/  SEL R16, R16, 0xffffffff, P0 ;  /* 0xffffffff10107807 */ /* 0x000fe40000000000 */
[----:B------:R-:W-:Y:S01]  /*2a90*/  SEL R17, R17, 0xffffffff, P0 ;  /* 0xffffffff11117807 */ /* 0x000fe20000000000 */
[----:B------:R-:W-:Y:S06]  /*2aa0*/  RET.REL.NODEC R10 `(_ZN2at6native14vol2col_kernelIN3c108BFloat16EEEvlPKT_iiiiiiiiiiiiiiiiiiPS4_) ;  /* 0xffffffd40a547950 */ /* 0x000fec0003c3ffff */
.L_x_23:
[----:B------:R-:W-:-:S00]  /*2ab0*/  BRA `(.L_x_23) ;  /* 0xfffffffc00fc7947 */ /* 0x000fc0000383ffff */
[----:B------:R-:W-:-:S00]  /*2ac0*/  NOP ;  /* 0x0000000000007918 */ /* 0x000fc00000000000 */
        /* <DEDUP_REMOVED lines=11> */
.L_x_188:


//--------------------- .text._ZN2at6native14vol2col_kernelIN3c104HalfEEEvlPKT_iiiiiiiiiiiiiiiiiiPS4_ --------------------------
	.section	.text._ZN2at6native14vol2col_kernelIN3c104HalfEEEvlPKT_iiiiiiiiiiiiiiiiiiPS4_,"ax",@progbits
	.align	128
        .global         _ZN2at6native14vol2col_kernelIN3c104HalfEEEvlPKT_iiiiiiiiiiiiiiiiiiPS4_
        .type           _ZN2at6native14vol2col_kernelIN3c104HalfEEEvlPKT_iiiiiiiiiiiiiiiiiiPS4_,@function
        .size           _ZN2at6native14vol2col_kernelIN3c104HalfEEEvlPKT_iiiiiiiiiiiiiiiiiiPS4_,(.L_x_189 - _ZN2at6native14vol2col_kernelIN3c104HalfEEEvlPKT_iiiiiiiiiiiiiiiiiiPS4_)
        .other          _ZN2at6native14vol2col_kernelIN3c104HalfEEEvlPKT_iiiiiiiiiiiiiiiiiiPS4_,@"STO_CUDA_ENTRY STV_DEFAULT"
_ZN2at6native14vol2col_kernelIN3c104HalfEEEvlPKT_iiiiiiiiiiiiiiiiiiPS4_:
.text._ZN2at6native14vol2col_kernelIN3c104HalfEEEvlPKT_iiiiiiiiiiiiiiiiiiPS4_:
        /* <DEDUP_REMOVED lines=42> */
.L_x_46:
        /* <DEDUP_REMOVED lines=29> */
.L_x_25:
[----:B------:R-:W1:Y:S01]  /*0470*/  LDCU UR4, c[0x0][0x3d4] ;  /* 0x00007a80ff0477ac */ /* 0x000e620008000800 */
[----:B------:R-:W-:Y:S01]  /*0480*/  IMAD.MOV.U32 R26, RZ, RZ, R0 ;  /* 0x000000ffff1a7224 */ /* 0x000fe200078e0000 */
[----:B------:R-:W-:Y:S01]  /*0490*/  MOV R20, 0x4d0 ;  /* 0x000004d000147802 */ /* 0x000fe20000000f00 */
[----:B------:R-:W-:Y:S02]  /*04a0*/  IMAD.MOV.U32 R25, RZ, RZ, R3 ;  /* 0x000000ffff197224 */ /* 0x000fe400078e0003 */
[----:B-1----:R-:W-:-:S07]  /*04b0*/  IMAD.U32 R24, RZ, RZ, UR4 ;  /* 0x00000004ff187e24 */ /* 0x002fce000f8e00ff */
[----:B0-----:R-:W-:Y:S05]  /*04c0*/  CALL.REL.NOINC `($__internal_1_$__cuda_sm20_div_s64) ;  /* 0x00000020001c7944 */ /* 0x001fea0003c00000 */
        /* <DEDUP_REMOVED lines=11> */
.L_x_26:
[----:B0-----:R-:W-:Y:S05]  /*0580*/  BSYNC.RECONVERGENT B0 ;  /* 0x0000000000007941 */ /* 0x001fea0003800200 */
.L_x_24:
        /* <DEDUP_REMOVED lines=29> */
.L_x_28:
[----:B------:R-:W0:Y:S01]  /*0760*/  LDCU UR4, c[0x0][0x3d0] ;  /* 0x00007a00ff0477ac */ /* 0x000e220008000800 */
[----:B------:R-:W-:Y:S01]  /*0770*/  IMAD.MOV.U32 R26, RZ, RZ, R12 ;  /* 0x000000ffff1a7224 */ /* 0x000fe200078e000c */
[----:B------:R-:W-:Y:S01]  /*0780*/  MOV R20, 0x7d0 ;  /* 0x000007d000147802 */ /* 0x000fe20000000f00 */
[----:B------:R-:W-:Y:S02]  /*0790*/  IMAD.MOV.U32 R25, RZ, RZ, R13 ;  /* 0x000000ffff197224 */ /* 0x000fe400078e000d */
[----:B------:R-:W-:Y:S02]  /*07a0*/  IMAD.MOV.U32 R21, RZ, RZ, R15 ;  /* 0x000000ffff157224 */ /* 0x000fe400078e000f */
[----:B0-----:R-:W-:-:S07]  /*07b0*/  IMAD.U32 R24, RZ, RZ, UR4 ;  /* 0x00000004ff187e24 */ /* 0x001fce000f8e00ff */
[----:B------:R-:W-:Y:S05]  /*07c0*/  CALL.REL.NOINC `($__internal_1_$__cuda_sm20_div_s64) ;  /* 0x0000001c005c7944 */ /* 0x000fea0003c00000 */
        /* <DEDUP_REMOVED lines=9> */
.L_x_29:
[----:B------:R-:W-:Y:S05]  /*0860*/  BSYNC.RECONVERGENT B0 ;  /* 0x0000000000007941 */ /* 0x000fea0003800200 */
.L_x_27:
        /* <DEDUP_REMOVED lines=31> */
.L_x_31:
[----:B------:R-:W0:Y:S01]  /*0a60*/  LDCU UR4, c[0x0][0x3cc] ;  /* 0x00007980ff0477ac */ /* 0x000e220008000800 */
[----:B------:R-:W-:Y:S01]  /*0a70*/  MOV R26, R14 ;  /* 0x0000000e001a7202 */ /* 0x000fe20000000f00 */
[----:B------:R-:W-:Y:S01]  /*0a80*/  IMAD.MOV.U32 R25, RZ, RZ, R15 ;  /* 0x000000ffff197224 */ /* 0x000fe200078e000f */
[----:B------:R-:W-:Y:S01]  /*0a90*/  MOV R20, 0xac0 ;  /* 0x00000ac000147802 */ /* 0x000fe20000000f00 */
[----:B0-----:R-:W-:-:S07]  /*0aa0*/  IMAD.U32 R24, RZ, RZ, UR4 ;  /* 0x00000004ff187e24 */ /* 0x001fce000f8e00ff */
[----:B------:R-:W-:Y:S05]  /*0ab0*/  CALL.REL.NOINC `($__internal_1_$__cuda_sm20_div_s64) ;  /* 0x0000001800a07944 */ /* 0x000fea0003c00000 */
        /* <DEDUP_REMOVED lines=12> */
.L_x_32:
[----:B------:R-:W-:Y:S05]  /*0b80*/  BSYNC.RECONVERGENT B0 ;  /* 0x0000000000007941 */ /* 0x000fea0003800200 */
.L_x_30:
        /* <DEDUP_REMOVED lines=80> */
.L_x_45:
        /* <DEDUP_REMOVED lines=8> */
.L_x_44:
        /* <DEDUP_REMOVED lines=39> */
.L_x_34:
        /* <DEDUP_REMOVED lines=131> */
.L_x_33:
        /* <DEDUP_REMOVED lines=69> */
.L_x_38:
[----:B------:R-:W-:Y:S05]  /*2000*/  BSYNC.RECONVERGENT B0 ;  /* 0x0000000000007941 */ /* 0x000fea0003800200 */
.L_x_37:
[----:B-----5:R2:W-:Y:S01]  /*2010*/  STG.E.U16 desc[UR22][R20.64], R39 ;  /* 0x0000002714007986 */ /* 0x0205e2000c101516 */
[----:B------:R-:W-:Y:S02]  /*2020*/  VIADD R8, R8, 0x4 ;  /* 0x0000000408087836 */ /* 0x000fe40000000000 */
[----:B01----:R-:W-:-:S07]  /*2030*/  IMAD.WIDE R36, R2, 0x2, R20 ;  /* 0x0000000202247825 */ /* 0x003fce00078e0214 */
.L_x_36:
        /* <DEDUP_REMOVED lines=38> */
.L_x_41:
[----:B------:R-:W-:Y:S05]  /*22a0*/  BSYNC.RECONVERGENT B0 ;  /* 0x0000000000007941 */ /* 0x000fea0003800200 */
.L_x_40:
[----:B-----5:R3:W-:Y:S01]  /*22b0*/  STG.E.U16 desc[UR22][R20.64], R39 ;  /* 0x0000002714007986 */ /* 0x0207e2000c101516 */
[----:B------:R-:W-:Y:S02]  /*22c0*/  VIADD R8, R8, 0x2 ;  /* 0x0000000208087836 */ /* 0x000fe40000000000 */
[----:B01----:R-:W-:-:S07]  /*22d0*/  IMAD.WIDE R36, R2, 0x2, R20 ;  /* 0x0000000202247825 */ /* 0x003fce00078e0214 */
.L_x_39:
        /* <DEDUP_REMOVED lines=23> */
.L_x_43:
[----:B------:R-:W-:Y:S05]  /*2450*/  BSYNC.RECONVERGENT B0 ;  /* 0x0000000000007941 */ /* 0x000fea0003800200 */
.L_x_42:
[----:B-----5:R2:W-:Y:S02]  /*2460*/  STG.E.U16 desc[UR22][R36.64], R15 ;  /* 0x0000000f24007986 */ /* 0x0205e4000c101516 */
[----:B--2---:R-:W-:-:S07]  /*2470*/  IMAD.WIDE R36, R2, 0x2, R36 ;  /* 0x0000000202247825 */ /* 0x004fce00078e0224 */
.L_x_35:
        /* <DEDUP_REMOVED lines=12> */
        .weak           $__internal_1_$__cuda_sm20_div_s64
        .type           $__internal_1_$__cuda_sm20_div_s64,@function
        .size           $__internal_1_$__cuda_sm20_div_s64,(.L_x_189 - $__internal_1_$__cuda_sm20_div_s64)
$__internal_1_$__cuda_sm20_div_s64:
        /* <DEDUP_REMOVED lines=86> */
[----:B------:R-:W-:Y:S06]  /*2aa0*/  RET.REL.NODEC R10 `(_ZN2at6native14vol2col_kernelIN3c104HalfEEEvlPKT_iiiiiiiiiiiiiiiiiiPS4_) ;  /* 0xffffffd40a547950 */ /* 0x000fec0003c3ffff */
.L_x_47:
        /* <DEDUP_REMOVED lines=13> */
.L_x_189:


//--------------------- .text._ZN2at6native14vol2col_kernelIfEEvlPKT_iiiiiiiiiiiiiiiiiiPS2_ --------------------------
	.section	.text._ZN2at6native14vol2col_kernelIfEEvlPKT_iiiiiiiiiiiiiiiiiiPS2_,"ax",@progbits
	.align	128
        .global         _ZN2at6native14vol2col_kernelIfEEvlPKT_iiiiiiiiiiiiiiiiiiPS2_
        .type           _ZN2at6native14vol2col_kernelIfEEvlPKT_iiiiiiiiiiiiiiiiiiPS2_,@function
        .size           _ZN2at6native14vol2col_kernelIfEEvlPKT_iiiiiiiiiiiiiiiiiiPS2_,(.L_x_190 - _ZN2at6native14vol2col_kernelIfEEvlPKT_iiiiiiiiiiiiiiiiiiPS2_)
        .other          _ZN2at6native14vol2col_kernelIfEEvlPKT_iiiiiiiiiiiiiiiiiiPS2_,@"STO_CUDA_ENTRY STV_DEFAULT"
_ZN2at6native14vol2col_kernelIfEEvlPKT_iiiiiiiiiiiiiiiiiiPS2_:
.text._ZN2at6native14vol2col_kernelIfEEvlPKT_iiiiiiiiiiiiiiiiiiPS2_:
        /* <DEDUP_REMOVED lines=24> */
[----:B--2---:R-:W-:Y:S01]  /*0180*/  MOV R36, UR6 ;  /* 0x0000000600247c02 */ /* 0x004fe20008000f00 */
[----:B0-----:R-:W-:Y:S01]  /*0190*/  IMAD R4, R4, UR13, RZ ;  /* 0x0000000d04047c24 */ /* 0x001fe2000f8e02ff */
[----:B------:R-:W-:Y:S01]  /*01a0*/  UIMAD UR28, UR12, 0x3, URZ ;  /* 0x000000030c1c78a4 */ /* 0x000fe2000f8e02ff */
[----:B------:R-:W-:Y:S01]  /*01b0*/  IMAD.U32 R37, RZ, RZ, UR7 ;  /* 0x00000007ff257e24 */ /* 0x000fe2000f8e00ff */
[----:B------:R-:W-:Y:S01]  /*01c0*/  USHF.L.U32 UR29, UR12, 0x2, URZ ;  /* 0x000000020c1d7899 */ /* 0x000fe200080006ff */
[----:B------:R-:W-:Y:S01]  /*01d0*/  IMAD R2, R4, R5, RZ ;  /* 0x0000000504027224 */ /* 0x000fe200078e02ff */
[C---:B------:R-:W-:Y:S01]  /*01e0*/  LOP3.LUT R4, R7.reuse, 0x7ffffff8, RZ, 0xc0, !PT ;  /* 0x7ffffff807047812 */ /* 0x040fe200078ec0ff */
[----:B---3--:R-:W-:Y:S01]  /*01f0*/  IMAD.U32 R22, RZ, RZ, UR8 ;  /* 0x00000008ff167e24 */ /* 0x008fe2000f8e00ff */
[----:B------:R-:W-:Y:S01]  /*0200*/  LOP3.LUT R5, R7, 0x7, RZ, 0xc0, !PT ;  /* 0x0000000707057812 */ /* 0x000fe200078ec0ff */
[----:B------:R-:W-:Y:S01]  /*0210*/  IMAD.U32 R23, RZ, RZ, UR9 ;  /* 0x00000009ff177e24 */ /* 0x000fe2000f8e00ff */
[----:B------:R-:W-:Y:S01]  /*0220*/  UIMAD UR30, UR12, 0x5, URZ ;  /* 0x000000050c1e78a4 */ /* 0x000fe2000f8e02ff */
[----:B------:R-:W-:Y:S01]  /*0230*/  IMAD.MOV R7, RZ, RZ, -R4 ;  /* 0x000000ffff077224 */ /* 0x000fe200078e0a04 */
[----:B------:R-:W-:-:S02]  /*0240*/  UIMAD UR31, UR12, 0x6, URZ ;  /* 0x000000060c1f78a4 */ /* 0x000fc4000f8e02ff */
[----:B------:R-:W-:Y:S01]  /*0250*/  UIMAD UR12, UR12, 0x7, URZ ;  /* 0x000000070c0c78a4 */ /* 0x000fe2000f8e02ff */
[----:B------:R-:W0:Y:S01]  /*0260*/  LDCU.64 UR22, c[0x0][0x358] ;  /* 0x00006b00ff1677ac */ /* 0x000e220008000a00 */
[----:B----4-:R-:W-:Y:S02]  /*0270*/  USHF.R.S32.HI UR13, URZ, 0x1f, UR4 ;  /* 0x0000001fff0d7899 */ /* 0x010fe40008011404 */
[----:B------:R-:W-:Y:S02]  /*0280*/  USHF.R.S32.HI UR14, URZ, 0x1f, UR5 ;  /* 0x0000001fff0e7899 */ /* 0x000fe40008011405 */
[----:B-----5:R-:W-:-:S12]  /*0290*/  USHF.R.S32.HI UR15, URZ, 0x1f, UR15 ;  /* 0x0000001fff0f7899 */ /* 0x020fd8000801140f */
.L_x_70:
        /* <DEDUP_REMOVED lines=22> */
[----:B------:R-:W-:Y:S01]  /*0400*/  ISETP.GE.U32.AND P1, PT, R9, R14, PT ;  /* 0x0000000e0900720c */ /* 0x000fe20003f26070 */
[----:B------:R-:W-:-:S12]  /*0410*/  HFMA2 R9, -RZ, RZ, 0, 0 ;  /* 0x00000000ff097431 */ /* 0x000fd800000001ff */
[----:B------:R-:W-:Y:S01]  /*0420*/  @P1 VIADD R12, R12, 0x1 ;  /* 0x000000010c0c1836 */ /* 0x000fe20000000000 */
[----:B------:R-:W-:-:S05]  /*0430*/  @!P2 LOP3.LUT R12, RZ, R14, RZ, 0x33, !PT ;  /* 0x0000000eff0ca212 */ /* 0x000fca00078e33ff */
[----:B------:R-:W-:-:S04]  /*0440*/  IMAD.MOV R11, RZ, RZ, -R12 ;  /* 0x000000ffff0b7224 */ /* 0x000fc800078e0a0c */
[----:B------:R-:W-:Y:S01]  /*0450*/  IMAD R8, R14, R11, R0 ;  /* 0x0000000b0e087224 */ /* 0x000fe200078e0200 */
[----:B------:R-:W-:Y:S06]  /*0460*/  BRA `(.L_x_50) ;  /* 0x0000000000447947 */ /* 0x000fec0003800000 */
.L_x_49:
[----:B------:R-:W1:Y:S01]  /*0470*/  LDCU UR4, c[0x0][0x3d4] ;  /* 0x00007a80ff0477ac */ /* 0x000e620008000800 */
[----:B------:R-:W-:Y:S01]  /*0480*/  IMAD.MOV.U32 R26, RZ, RZ, R0 ;  /* 0x000000ffff1a7224 */ /* 0x000fe200078e0000 */
[----:B------:R-:W-:Y:S01]  /*0490*/  MOV R20, 0x4d0 ;  /* 0x000004d000147802 */ /* 0x000fe20000000f00 */
[----:B------:R-:W-:Y:S01]  /*04a0*/  IMAD.MOV.U32 R25, RZ, RZ, R3 ;  /* 0x000000ffff197224 */ /* 0x000fe200078e0003 */
[----:B-1----:R-:W-:-:S07]  /*04b0*/  MOV R24, UR4 ;  /* 0x0000000400187c02 */ /* 0x002fce0008000f00 */
[----:B0-----:R-:W-:Y:S05]  /*04c0*/  CALL.REL.NOINC `($__internal_2_$__cuda_sm20_div_s64) ;  /* 0x0000001c00e07944 */ /* 0x001fea0003c00000 */
[----:B------:R-:W0:Y:S01]  /*04d0*/  LDCU UR4, c[0x0][0x3d4] ;  /* 0x00007a80ff0477ac */ /* 0x000e220008000800 */
[----:B------:R-:W-:Y:S01]  /*04e0*/  IADD3 R11, P0, PT, RZ, -R16, RZ ;  /* 0x80000010ff0b7210 */ /* 0x000fe20007f1e0ff */
[----:B------:R-:W-:Y:S02]  /*04f0*/  IMAD.MOV.U32 R8, RZ, RZ, R0 ;  /* 0x000000ffff087224 */ /* 0x000fe400078e0000 */
[----:B------:R-:W-:Y:S02]  /*0500*/  IMAD.MOV.U32 R9, RZ, RZ, R3 ;  /* 0x000000ffff097224 */ /* 0x000fe400078e0003 */
[--C-:B------:R-:W-:Y:S02]  /*0510*/  IMAD.X R10, RZ, RZ, ~R17.reuse, P0 ;  /* 0x000000ffff0a7224 */ /* 0x100fe400000e0e11 */
[----:B------:R-:W-:Y:S02]  /*0520*/  IMAD.MOV.U32 R12, RZ, RZ, R16 ;  /* 0x000000ffff0c7224 */ /* 0x000fe400078e0010 */
[----:B------:R-:W-:-:S02]  /*0530*/  IMAD.MOV.U32 R13, RZ, RZ, R17 ;  /* 0x000000ffff0d7224 */ /* 0x000fc400078e0011 */
[----:B0-----:R-:W-:Y:S02]  /*0540*/  IMAD R10, R10, UR4, RZ ;  /* 0x000000040a0a7c24 */ /* 0x001fe4000f8e02ff */
[----:B------:R-:W-:-:S04]  /*0550*/  IMAD.WIDE.U32 R8, R11, UR4, R8 ;  /* 0x000000040b087c25 */ /* 0x000fc8000f8e0008 */
[----:B------:R-:W-:-:S05]  /*0560*/  IMAD R21, R21, R11, R10 ;  /* 0x0000000b15157224 */ /* 0x000fca00078e020a */
[----:B------:R-:W-:-:S07]  /*0570*/  IADD3 R9, PT, PT, R9, R21, RZ ;  /* 0x0000001509097210 */ /* 0x000fce0007ffe0ff */
.L_x_50:
[----:B0-----:R-:W-:Y:S05]  /*0580*/  BSYNC.RECONVERGENT B0 ;  /* 0x0000000000007941 */ /* 0x001fea0003800200 */
.L_x_48:
        /* <DEDUP_REMOVED lines=12> */
[----:B0-----:R-:W-:Y:S01]  /*0650*/  IMAD.MOV.U32 R10, RZ, RZ, RZ ;  /* 0x000000ffff0a7224 */ /* 0x001fe200078e00ff */
[----:B-1----:R-:W-:-:S05]  /*0660*/  IADD3 R15, PT, PT, RZ, -R11, RZ ;  /* 0x8000000bff0f7210 */ /* 0x002fca0007ffe0ff */
[----:B------:R-:W-:-:S04]  /*0670*/  IMAD R15, R15, R16, RZ ;  /* 0x000000100f0f7224 */ /* 0x000fc800078e02ff */
[----:B------:R-:W-:-:S04]  /*0680*/  IMAD.HI.U32 R11, R11, R15, R10 ;  /* 0x0000000f0b0b7227 */ /* 0x000fc800078e000a */
[----:B------:R-:W-:Y:S02]  /*0690*/  HFMA2 R15, -RZ, RZ, 0, 0 ;  /* 0x00000000ff0f7431 */ /* 0x000fe400000001ff */
[----:B------:R-:W-:-:S04]  /*06a0*/  IMAD.HI.U32 R14, R11, R12, RZ ;  /* 0x0000000c0b0e7227 */ /* 0x000fc800078e00ff */
[----:B------:R-:W-:-:S04]  /*06b0*/  IMAD.MOV R11, RZ, RZ, -R14 ;  /* 0x000000ffff0b7224 */ /* 0x000fc800078e0a0e */
[----:B------:R-:W-:-:S05]  /*06c0*/  IMAD R11, R16, R11, R12 ;  /* 0x0000000b100b7224 */ /* 0x000fca00078e020c */
[----:B------:R-:W-:-:S13]  /*06d0*/  ISETP.GE.U32.AND P0, PT, R11, R16, PT ;  /* 0x000000100b00720c */ /* 0x000fda0003f06070 */
[----:B------:R-:W-:Y:S01]  /*06e0*/  @P0 IMAD.IADD R11, R11, 0x1, -R16 ;  /* 0x000000010b0b0824 */ /* 0x000fe200078e0a10 */
[----:B------:R-:W-:-:S04]  /*06f0*/  @P0 IADD3 R14, PT, PT, R14, 0x1, RZ ;  /* 0x000000010e0e0810 */ /* 0x000fc80007ffe0ff */
[----:B------:R-:W-:-:S13]  /*0700*/  ISETP.GE.U32.AND P1, PT, R11, R16, PT ;  /* 0x000000100b00720c */ /* 0x000fda0003f26070 */
[----:B------:R-:W-:Y:S01]  /*0710*/  @P1 VIADD R14, R14, 0x1 ;  /* 0x000000010e0e1836 */ /* 0x000fe20000000000 */
[----:B------:R-:W-:-:S05]  /*0720*/  @!P2 LOP3.LUT R14, RZ, R16, RZ, 0x33, !PT ;  /* 0x00000010ff0ea212 */ /* 0x000fca00078e33ff */
[----:B------:R-:W-:-:S04]  /*0730*/  IMAD.MOV R11, RZ, RZ, -R14 ;  /* 0x000000ffff0b7224 */ /* 0x000fc800078e0a0e */
[----:B------:R-:W-:Y:S01]  /*0740*/  IMAD R12, R16, R11, R12 ;  /* 0x0000000b100c7224 */ /* 0x000fe200078e020c */
[----:B------:R-:W-:Y:S06]  /*0750*/  BRA `(.L_x_53) ;  /* 0x0000000000407947 */ /* 0x000fec0003800000 */
.L_x_52:
[----:B------:R-:W0:Y:S01]  /*0760*/  LDCU UR4, c[0x0][0x3d0] ;  /* 0x00007a00ff0477ac */ /* 0x000e220008000800 */
[----:B------:R-:W-:Y:S01]  /*0770*/  IMAD.MOV.U32 R26, RZ, RZ, R12 ;  /* 0x000000ffff1a7224 */ /* 0x000fe200078e000c */
[----:B------:R-:W-:Y:S01]  /*0780*/  MOV R20, 0x7d0 ;  /* 0x000007d000147802 */ /* 0x000fe20000000f00 */
[----:B------:R-:W-:Y:S02]  /*0790*/  IMAD.MOV.U32 R25, RZ, RZ, R13 ;  /* 0x000000ffff197224 */ /* 0x000fe400078e000d */
[----:B------:R-:W-:Y:S01]  /*07a0*/  IMAD.MOV.U32 R21, RZ, RZ, R15 ;  /* 0x000000ffff157224 */ /* 0x000fe200078e000f */
[----:B0-----:R-:W-:-:S07]  /*07b0*/  MOV R24, UR4 ;  /* 0x0000000400187c02 */ /* 0x001fce0008000f00 */
[----:B------:R-:W-:Y:S05]  /*07c0*/  CALL.REL.NOINC `($__internal_2_$__cuda_sm20_div_s64) ;  /* 0x0000001c00207944 */ /* 0x000fea0003c00000 */
[----:B------:R-:W0:Y:S01]  /*07d0*/  LDCU UR4, c[0x0][0x3d0] ;  /* 0x00007a00ff0477ac */ /* 0x000e220008000800 */
[----:B------:R-:W-:Y:S01]  /*07e0*/  IADD3 R11, P0, PT, RZ, -R16, RZ ;  /* 0x80000010ff0b7210 */ /* 0x000fe20007f1e0ff */
[----:B------:R-:W-:-:S04]  /*07f0*/  IMAD.MOV.U32 R14, RZ, RZ, R16 ;  /* 0x000000ffff0e7224 */ /* 0x000fc800078e0010 */
[----:B------:R-:W-:-:S04]  /*0800*/  IMAD.X R10, RZ, RZ, ~R17, P0 ;  /* 0x000000ffff0a7224 */ /* 0x000fc800000e0e11 */
[----:B0-----:R-:W-:Y:S02]  /*0810*/  IMAD R10, R10, UR4, RZ ;  /* 0x000000040a0a7c24 */ /* 0x001fe4000f8e02ff */
[----:B------:R-:W-:-:S04]  /*0820*/  IMAD.WIDE.U32 R12, R11, UR4, R12 ;  /* 0x000000040b0c7c25 */ /* 0x000fc8000f8e000c */
[----:B------:R-:W-:-:S04]  /*0830*/  IMAD R15, R15, R11, R10 ;  /* 0x0000000b0f0f7224 */ /* 0x000fc800078e020a */
[----:B------:R-:W-:Y:S01]  /*0840*/  IMAD.IADD R13, R13, 0x1, R15 ;  /* 0x000000010d0d7824 */ /* 0x000fe200078e020f */
[----:B------:R-:W-:-:S07]  /*0850*/  MOV R15, R17 ;  /* 0x00000011000f7202 */ /* 0x000fce0000000f00 */
.L_x_53:
[----:B------:R-:W-:Y:S05]  /*0860*/  BSYNC.RECONVERGENT B0 ;  /* 0x0000000000007941 */ /* 0x000fea0003800200 */
.L_x_51:
        /* <DEDUP_REMOVED lines=13> */
[----:B0-----:R-:W-:Y:S02]  /*0940*/  HFMA2 R10, -RZ, RZ, 0, 0 ;  /* 0x00000000ff0a7431 */ /* 0x001fe400000001ff */
[----:B-1----:R-:W-:-:S04]  /*0950*/  IMAD.MOV R16, RZ, RZ, -R11 ;  /* 0x000000ffff107224 */ /* 0x002fc800078e0a0b */
        /* <DEDUP_REMOVED lines=8> */
[----:B------:R-:W-:-:S13]  /*09e0*/  ISETP.GE.U32.AND P1, PT, R16, R29, PT ;  /* 0x0000001d1000720c */ /* 0x000fda0003f26070 */
[----:B------:R-:W-:Y:S02]  /*09f0*/  @P1 IADD3 R11, PT, PT, R11, 0x1, RZ ;  /* 0x000000010b0b1810 */ /* 0x000fe40007ffe0ff */
[----:B------:R-:W-:-:S05]  /*0a00*/  @!P2 LOP3.LUT R11, RZ, R29, RZ, 0x33, !PT ;  /* 0x0000001dff0ba212 */ /* 0x000fca00078e33ff */
[----:B------:R-:W-:-:S04]  /*0a10*/  IMAD.MOV R15, RZ, RZ, -R11 ;  /* 0x000000ffff0f7224 */ /* 0x000fc800078e0a0b */
[----:B------:R-:W-:Y:S01]  /*0a20*/  IMAD R10, R29, R15, R14 ;  /* 0x0000000f1d0a7224 */ /* 0x000fe200078e020e */
[----:B------:R-:W-:Y:S01]  /*0a30*/  MOV R15, RZ ;  /* 0x000000ff000f7202 */ /* 0x000fe20000000f00 */
[----:B------:R-:W-:Y:S01]  /*0a40*/  IMAD.MOV.U32 R14, RZ, RZ, R11 ;  /* 0x000000ffff0e7224 */ /* 0x000fe200078e000b */
[----:B------:R-:W-:Y:S06]  /*0a50*/  BRA `(.L_x_56) ;  /* 0x0000000000487947 */ /* 0x000fec0003800000 */
.L_x_55:
[----:B------:R-:W0:Y:S01]  /*0a60*/  LDCU UR4, c[0x0][0x3cc] ;  /* 0x00007980ff0477ac */ /* 0x000e220008000800 */
[----:B------:R-:W-:Y:S01]  /*0a70*/  IMAD.MOV.U32 R26, RZ, RZ, R14 ;  /* 0x000000ffff1a7224 */ /* 0x000fe200078e000e */
[----:B------:R-:W-:Y:S01]  /*0a80*/  MOV R20, 0xac0 ;  /* 0x00000ac000147802 */ /* 0x000fe20000000f00 */
[----:B------:R-:W-:Y:S02]  /*0a90*/  IMAD.MOV.U32 R25, RZ, RZ, R15 ;  /* 0x000000ffff197224 */ /* 0x000fe400078e000f */
[----:B0-----:R-:W-:-:S07]  /*0aa0*/  IMAD.U32 R24, RZ, RZ, UR4 ;  /* 0x00000004ff187e24 */ /* 0x001fce000f8e00ff */
[----:B------:R-:W-:Y:S05]  /*0ab0*/  CALL.REL.NOINC `($__internal_2_$__cuda_sm20_div_s64) ;  /* 0x0000001800647944 */ /* 0x000fea0003c00000 */
[----:B------:R-:W0:Y:S01]  /*0ac0*/  LDCU UR4, c[0x0][0x3cc] ;  /* 0x00007980ff0477ac */ /* 0x000e220008000800 */
[----:B------:R-:W-:Y:S01]  /*0ad0*/  IADD3 R19, P0, PT, RZ, -R16, RZ ;  /* 0x80000010ff137210 */ /* 0x000fe20007f1e0ff */
[----:B------:R-:W-:Y:S02]  /*0ae0*/  IMAD.MOV.U32 R10, RZ, RZ, R14 ;  /* 0x000000ffff0a7224 */ /* 0x000fe400078e000e */
[----:B------:R-:W-:Y:S02]  /*0af0*/  IMAD.MOV.U32 R11, RZ, RZ, R15 ;  /* 0x000000ffff0b7224 */ /* 0x000fe400078e000f */
[--C-:B------:R-:W-:Y:S02]  /*0b00*/  IMAD.X R18, RZ, RZ, ~R17.reuse, P0 ;  /* 0x000000ffff127224 */ /* 0x100fe400000e0e11 */
[----:B------:R-:W-:Y:S02]  /*0b10*/  IMAD.MOV.U32 R14, RZ, RZ, R16 ;  /* 0x000000ffff0e7224 */ /* 0x000fe400078e0010 */
[----:B------:R-:W-:Y:S01]  /*0b20*/  IMAD.MOV.U32 R15, RZ, RZ, R17 ;  /* 0x000000ffff0f7224 */ /* 0x000fe200078e0011 */
[----:B0-----:R-:W-:-:S05]  /*0b30*/  MOV R29, UR4 ;  /* 0x00000004001d7c02 */ /* 0x001fca0008000f00 */
[-C--:B------:R-:W-:Y:S02]  /*0b40*/  IMAD R18, R18, R29.reuse, RZ ;  /* 0x0000001d12127224 */ /* 0x080fe400078e02ff */
[----:B------:R-:W-:-:S04]  /*0b50*/  IMAD.WIDE.U32 R10, R19, R29, R10 ;  /* 0x0000001d130a7225 */ /* 0x000fc800078e000a */
[----:B------:R-:W-:-:S05]  /*0b60*/  IMAD R19, R21, R19, R18 ;  /* 0x0000001315137224 */ /* 0x000fca00078e0212 */
[----:B------:R-:W-:-:S07]  /*0b70*/  IADD3 R19, PT, PT, R11, R19, RZ ;  /* 0x000000130b137210 */ /* 0x000fce0007ffe0ff */
.L_x_56:
[----:B------:R-:W-:Y:S05]  /*0b80*/  BSYNC.RECONVERGENT B0 ;  /* 0x0000000000007941 */ /* 0x000fea0003800200 */
.L_x_54:
        /* <DEDUP_REMOVED lines=15> */
[----:B------:R-:W-:Y:S02]  /*0c80*/  USHF.R.S32.HI UR16, URZ, 0x1f, UR5 ;  /* 0x0000001fff107899 */ /* 0x000fe40008011405 */
[----:B------:R-:W-:Y:S02]  /*0c90*/  UIADD3 UR9, UPT, UPT, UR9, UR17, URZ ;  /* 0x0000001109097290 */ /* 0x000fe4000fffe0ff */
[----:B------:R-:W-:-:S02]  /*0ca0*/  UIADD3.X UR18, UPT, UPT, URZ, ~UR18, URZ, UP1, !UPT ;  /* 0x80000012ff127290 */ /* 0x000fc40008ffe4ff */
[----:B------:R-:W-:Y:S01]  /*0cb0*/  IMAD R27, R10, UR16, R11 ;  /* 0x000000100a1b7c24 */ /* 0x000fe2000f8e020b */
[----:B------:R-:W-:Y:S01]  /*0cc0*/  USHF.R.S32.HI UR10, URZ, 0x1f, UR11 ;  /* 0x0000001fff0a7899 */ /* 0x000fe2000801140b */
[----:B------:R-:W-:Y:S01]  /*0cd0*/  IMAD R16, R29, UR9, RZ ;  /* 0x000000091d107c24 */ /* 0x000fe2000f8e02ff */
[----:B------:R-:W-:Y:S01]  /*0ce0*/  UIADD3 UR11, UP0, UPT, URZ, -UR11, URZ ;  /* 0x8000000bff0b7290 */ /* 0x000fe2000ff1e0ff */
[----:B------:R-:W-:Y:S01]  /*0cf0*/  MOV R25, UR18 ;  /* 0x0000001200197c02 */ /* 0x000fe20008000f00 */
[----:B------:R-:W-:Y:S01]  /*0d00*/  IMAD.MOV.U32 R11, RZ, RZ, R19 ;  /* 0x000000ffff0b7224 */ /* 0x000fe200078e0013 */
[----:B------:R-:W-:Y:S01]  /*0d10*/  USHF.R.S32.HI UR9, URZ, 0x1f, UR4 ;  /* 0x0000001fff097899 */ /* 0x000fe20008011404 */
[----:B------:R-:W-:Y:S01]  /*0d20*/  IMAD R17, R17, UR8, R16 ;  /* 0x0000000811117c24 */ /* 0x000fe2000f8e0210 */
[----:B------:R-:W-:Y:S01]  /*0d30*/  UIADD3.X UR10, UPT, UPT, URZ, ~UR10, URZ, UP0, !UPT ;  /* 0x8000000aff0a7290 */ /* 0x000fe200087fe4ff */
[----:B------:R-:W-:Y:S01]  /*0d40*/  IMAD.WIDE.U32 R18, R29, UR8, RZ ;  /* 0x000000081d127c25 */ /* 0x000fe2000f8e00ff */
[----:B------:R-:W-:Y:S01]  /*0d50*/  MOV R28, UR11 ;  /* 0x0000000b001c7c02 */ /* 0x000fe20008000f00 */
[----:B------:R-:W-:-:S02]  /*0d60*/  UIADD3 UR4, UP1, UPT, URZ, -UR4, URZ ;  /* 0x80000004ff047290 */ /* 0x000fc4000ff3e0ff */
[----:B------:R-:W-:Y:S01]  /*0d70*/  IMAD.WIDE.U32 R24, R10, UR5, R24 ;  /* 0x000000050a187c25 */ /* 0x000fe2000f8e0018 */
[----:B------:R-:W-:Y:S02]  /*0d80*/  USHF.R.S32.HI UR5, URZ, 0x1f, UR6 ;  /* 0x0000001fff057899 */ /* 0x000fe40008011406 */
[----:B------:R-:W-:Y:S01]  /*0d90*/  UIADD3.X UR9, UPT, UPT, URZ, ~UR9, URZ, UP1, !UPT ;  /* 0x80000009ff097290 */ /* 0x000fe20008ffe4ff */
[----:B------:R-:W-:Y:S02]  /*0da0*/  IMAD.IADD R17, R19, 0x1, R17 ;  /* 0x0000000113117824 */ /* 0x000fe400078e0211 */
[----:B------:R-:W-:Y:S02]  /*0db0*/  IMAD R29, R15, UR24, RZ ;  /* 0x000000180f1d7c24 */ /* 0x000fe4000f8e02ff */
[----:B------:R-:W-:Y:S01]  /*0dc0*/  IMAD.IADD R27, R25, 0x1, R27 ;  /* 0x00000001191b7824 */ /* 0x000fe200078e021b */
[----:B------:R-:W-:Y:S01]  /*0dd0*/  MOV R33, UR9 ;  /* 0x0000000900217c02 */ /* 0x000fe20008000f00 */
[----:B------:R-:W-:-:S02]  /*0de0*/  IMAD R19, R17, R14, RZ ;  /* 0x0000000e11137224 */ /* 0x000fc400078e02ff */
[----:B------:R-:W-:Y:S02]  /*0df0*/  IMAD.MOV.U32 R26, RZ, RZ, R24 ;  /* 0x000000ffff1a7224 */ /* 0x000fe400078e0018 */
[C---:B------:R-:W-:Y:S02]  /*0e00*/  IMAD R31, R14.reuse, UR13, R29 ;  /* 0x0000000d0e1f7c24 */ /* 0x040fe4000f8e021d */
[----:B------:R-:W-:Y:S02]  /*0e10*/  IMAD.U32 R29, RZ, RZ, UR10 ;  /* 0x0000000aff1d7e24 */ /* 0x000fe4000f8e00ff */
[----:B------:R-:W-:-:S04]  /*0e20*/  IMAD.WIDE.U32 R10, R14, R18, R10 ;  /* 0x000000120e0a7225 */ /* 0x000fc800078e000a */
[----:B------:R-:W-:-:S04]  /*0e30*/  IMAD.WIDE.U32 R16, R14, UR24, R26 ;  /* 0x000000180e107c25 */ /* 0x000fc8000f8e001a */
[----:B------:R-:W-:Y:S02]  /*0e40*/  IMAD R15, R15, R18, R19 ;  /* 0x000000120f0f7224 */ /* 0x000fe400078e0213 */
[----:B------:R-:W-:-:S04]  /*0e50*/  IMAD.WIDE.U32 R28, R12, UR6, R28 ;  /* 0x000000060c1c7c25 */ /* 0x000fc8000f8e001c */
[----:B------:R-:W-:Y:S01]  /*0e60*/  IMAD R21, R12, UR5, R21 ;  /* 0x000000050c157c24 */ /* 0x000fe2000f8e0215 */
[----:B---3--:R-:W-:Y:S01]  /*0e70*/  USHF.R.S32.HI UR5, URZ, 0x1f, UR32 ;  /* 0x0000001fff057899 */ /* 0x008fe20008011420 */
[----:B------:R-:W-:Y:S01]  /*0e80*/  IMAD.IADD R14, R17, 0x1, R31 ;  /* 0x00000001110e7824 */ /* 0x000fe200078e021f */
[----:B------:R-:W-:Y:S01]  /*0e90*/  MOV R30, R28 ;  /* 0x0000001c001e7202 */ /* 0x000fe20000000f00 */
[----:B------:R-:W-:Y:S02]  /*0ea0*/  IMAD.IADD R11, R11, 0x1, R15 ;  /* 0x000000010b0b7824 */ /* 0x000fe400078e020f */
[----:B------:R-:W-:Y:S02]  /*0eb0*/  IMAD.IADD R31, R29, 0x1, R21 ;  /* 0x000000011d1f7824 */ /* 0x000fe400078e0215 */
[----:B------:R-:W-:Y:S02]  /*0ec0*/  IMAD R17, R14, UR25, RZ ;  /* 0x000000190e117c24 */ /* 0x000fe4000f8e02ff */
[----:B------:R-:W-:-:S02]  /*0ed0*/  IMAD R11, R11, UR32, RZ ;  /* 0x000000200b0b7c24 */ /* 0x000fc4000f8e02ff */
[----:B------:R-:W-:Y:S01]  /*0ee0*/  IMAD.U32 R32, RZ, RZ, UR4 ;  /* 0x00000004ff207e24 */ /* 0x000fe2000f8e00ff */
[----:B------:R-:W-:Y:S02]  /*0ef0*/  USHF.R.S32.HI UR4, URZ, 0x1f, UR7 ;  /* 0x0000001fff047899 */ /* 0x000fe40008011407 */
        /* <DEDUP_REMOVED lines=8> */
[----:B------:R-:W-:Y:S01]  /*0f80*/  IMAD.IADD R10, R15, 0x1, R17 ;  /* 0x000000010f0a7824 */ /* 0x000fe200078e0211 */
[----:B------:R-:W-:Y:S01]  /*0f90*/  MOV R34, R32 ;  /* 0x0000002000227202 */ /* 0x000fe20000000f00 */
[----:B------:R-:W-:Y:S02]  /*0fa0*/  IMAD.IADD R11, R13, 0x1, R11 ;  /* 0x000000010d0b7824 */ /* 0x000fe400078e020b */
[----:B------:R-:W-:Y:S02]  /*0fb0*/  IMAD.IADD R35, R33, 0x1, R19 ;  /* 0x0000000121237824 */ /* 0x000fe400078e0213 */
[----:B------:R-:W-:Y:S02]  /*0fc0*/  IMAD R15, R10, UR26, RZ ;  /* 0x0000001a0a0f7c24 */ /* 0x000fe4000f8e02ff */
[----:B------:R-:W-:-:S02]  /*0fd0*/  IMAD R13, R11, UR33, RZ ;  /* 0x000000210b0d7c24 */ /* 0x000fc4000f8e02ff */
[----:B------:R-:W-:-:S04]  /*0fe0*/  IMAD.WIDE.U32 R8, R12, UR33, R8 ;  /* 0x000000210c087c25 */ /* 0x000fc8000f8e0008 */
[----:B------:R-:W-:Y:S01]  /*0ff0*/  IMAD.WIDE.U32 R10, R14, UR26, R34 ;  /* 0x0000001a0e0a7c25 */ /* 0x000fe2000f8e0022 */
[----:B------:R-:W-:-:S03]  /*1000*/  LEA R36, P0, R8, R36, 0x2 ;  /* 0x0000002408247211 */ /* 0x000fc600078010ff */
[----:B------:R-:W-:Y:S01]  /*1010*/  IMAD R15, R14, UR15, R15 ;  /* 0x0000000f0e0f7c24 */ /* 0x000fe2000f8e020f */
[----:B------:R-:W-:Y:S01]  /*1020*/  LEA R22, P1, R10, R22, 0x2 ;  /* 0x000000160a167211 */ /* 0x000fe200078210ff */
[----:B------:R-:W-:Y:S02]  /*1030*/  IMAD R13, R12, UR4, R13 ;  /* 0x000000040c0d7c24 */ /* 0x000fe4000f8e020d */
[----:B------:R-:W-:Y:S02]  /*1040*/  IMAD.IADD R11, R11, 0x1, R15 ;  /* 0x000000010b0b7824 */ /* 0x000fe400078e020f */
[----:B------:R-:W-:Y:S02]  /*1050*/  IMAD.IADD R13, R9, 0x1, R13 ;  /* 0x00000001090d7824 */ /* 0x000fe400078e020d */
[----:B------:R-:W-:Y:S01]  /*1060*/  IMAD.MOV.U32 R9, RZ, RZ, RZ ;  /* 0x000000ffff097224 */ /* 0x000fe200078e00ff */
[----:B------:R-:W-:Y:S02]  /*1070*/  LEA.HI.X R23, R10, R23, R11, 0x2, P1 ;  /* 0x000000170a177211 */ /* 0x000fe400008f140b */
[----:B------:R-:W-:-:S07]  /*1080*/  LEA.HI.X R37, R8, R37, R13, 0x2, P0 ;  /* 0x0000002508257211 */ /* 0x000fce00000f140d */
.L_x_69:
[----:B0-----:R-:W0:Y:S01]  /*1090*/  LDCU UR4, c[0x0][0x3c0] ;  /* 0x00007800ff0477ac */ /* 0x001e220008000800 */
[----:B------:R-:W-:Y:S01]  /*10a0*/  IMAD.MOV.U32 R12, RZ, RZ, RZ ;  /* 0x000000ffff0c7224 */ /* 0x000fe200078e00ff */
[----:B-1----:R-:W1:Y:S01]  /*10b0*/  LDCU UR5, c[0x0][0x39c] ;  /* 0x00007380ff0577ac */ /* 0x002e620008000800 */
[C---:B0-----:R-:W-:Y:S01]  /*10c0*/  IMAD R10, R9.reuse, UR4, RZ ;  /* 0x00000004090a7c24 */ /* 0x041fe2000f8e02ff */
[----:B------:R-:W-:-:S04]  /*10d0*/  IADD3 R9, PT, PT, R9, 0x1, RZ ;  /* 0x0000000109097810 */ /* 0x000fc80007ffe0ff */
[C---:B------:R-:W-:Y:S02]  /*10e0*/  IADD3 R11, P0, PT, R10.reuse, R24, RZ ;  /* 0x000000180a0b7210 */ /* 0x040fe40007f1e0ff */
[----:B-1----:R-:W-:Y:S02]  /*10f0*/  ISETP.NE.AND P3, PT, R9, UR5, PT ;  /* 0x0000000509007c0c */ /* 0x002fe4000bf65270 */
[----:B--23--:R-:W-:-:S11]  /*1100*/  LEA.HI.X.SX32 R13, R10, R27, 0x1, P0 ;  /* 0x0000001b0a0d7211 */ /* 0x00cfd600000f0eff */
.L_x_68:
        /* <DEDUP_REMOVED lines=21> */
[----:B------:R-:W-:Y:S02]  /*1260*/  HFMA2 R51, -RZ, RZ, 0, 0 ;  /* 0x00000000ff337431 */ /* 0x000fe400000001ff */
[C---:B------:R-:W-:Y:S01]  /*1270*/  VIADD R44, R18.reuse, UR21 ;  /* 0x00000015122c7c36 */ /* 0x040fe20008000000 */
[C---:B------:R-:W-:Y:S01]  /*1280*/  IADD3 R20, PT, PT, R18.reuse, UR29, RZ ;  /* 0x0000001d12147c10 */ /* 0x040fe2000fffe0ff */
[----:B------:R-:W1:Y:S01]  /*1290*/  LDCU UR4, c[0x0][0x3c8] ;  /* 0x00007900ff0477ac */ /* 0x000e620008000800 */
[C---:B------:R-:W-:Y:S01]  /*12a0*/  VIADD R19, R18.reuse, UR28 ;  /* 0x0000001c12137c36 */ /* 0x040fe20008000000 */
[----:B------:R-:W-:Y:S01]  /*12b0*/  MOV R57, UR30 ;  /* 0x0000001e00397c02 */ /* 0x000fe20008000f00 */
[C---:B------:R-:W-:Y:S01]  /*12c0*/  VIADD R21, R18.reuse, UR30 ;  /* 0x0000001e12157c36 */ /* 0x040fe20008000000 */
[----:B------:R-:W-:Y:S01]  /*12d0*/  MOV R46, R7 ;  /* 0x00000007002e7202 */ /* 0x000fe20000000f00 */
[----:B------:R-:W-:-:S02]  /*12e0*/  VIADD R43, R18, UR31 ;  /* 0x0000001f122b7c36 */ /* 0x000fc40008000000 */
[----:B------:R-:W-:Y:S02]  /*12f0*/  VIADD R45, R18, UR12 ;  /* 0x0000000c122d7c36 */ /* 0x000fe40008000000 */
[----:B------:R-:W-:Y:S02]  /*1300*/  IMAD.MOV.U32 R47, RZ, RZ, R18 ;  /* 0x000000ffff2f7224 */ /* 0x000fe400078e0012 */
[----:B------:R-:W-:Y:S02]  /*1310*/  IMAD.U32 R53, RZ, RZ, UR12 ;  /* 0x0000000cff357e24 */ /* 0x000fe4000f8e00ff */
[----:B------:R-:W-:Y:S02]  /*1320*/  IMAD.U32 R55, RZ, RZ, UR31 ;  /* 0x0000001fff377e24 */ /* 0x000fe4000f8e00ff */
[----:B------:R-:W-:Y:S02]  /*1330*/  IMAD.U32 R59, RZ, RZ, UR29 ;  /* 0x0000001dff3b7e24 */ /* 0x000fe4000f8e00ff */
[----:B------:R-:W-:-:S02]  /*1340*/  IMAD.U32 R61, RZ, RZ, UR28 ;  /* 0x0000001cff3d7e24 */ /* 0x000fc4000f8e00ff */
[----:B------:R-:W-:Y:S02]  /*1350*/  IMAD.U32 R8, RZ, RZ, UR21 ;  /* 0x00000015ff087e24 */ /* 0x000fe4000f8e00ff */
[----:B0-----:R-:W-:Y:S02]  /*1360*/  VIADD R49, R18, UR5 ;  /* 0x0000000512317c36 */ /* 0x001fe40008000000 */
[----:B-1----:R-:W-:-:S07]  /*1370*/  IMAD.U32 R42, RZ, RZ, UR4 ;  /* 0x00000004ff2a7e24 */ /* 0x002fce000f8e00ff */
.L_x_58:
[----:B0-----:R-:W0:Y:S01]  /*1380*/  LDCU.64 UR4, c[0x0][0x390] ;  /* 0x00007200ff0477ac */ /* 0x001e220008000a00 */
[C---:B------:R-:W-:Y:S01]  /*1390*/  IADD3 R38, P1, PT, R51.reuse, R32, RZ ;  /* 0x0000002033267210 */ /* 0x040fe20007f3e0ff */
[----:B------:R-:W-:Y:S01]  /*13a0*/  IMAD.MOV.U32 R48, RZ, RZ, RZ ;  /* 0x000000ffff307224 */ /* 0x000fe200078e00ff */
[----:B------:R-:W1:Y:S02]  /*13b0*/  LDCU UR6, c[0x0][0x398] ;  /* 0x00007300ff0677ac */ /* 0x000e640008000800 */
[----:B------:R-:W-:-:S04]  /*13c0*/  LEA.HI.X.SX32 R39, R51, R35, 0x1, P1 ;  /* 0x0000002333277211 */ /* 0x000fc800008f0eff */
[----:B------:R-:W-:Y:S01]  /*13d0*/  ISETP.LT.OR P5, PT, R39, RZ, !P0 ;  /* 0x000000ff2700720c */ /* 0x000fe200047a1670 */
[----:B0-----:R-:W-:Y:S01]  /*13e0*/  IMAD.U32 R15, RZ, RZ, UR5 ;  /* 0x00000005ff0f7e24 */ /* 0x001fe2000f8e00ff */
[----:B------:R-:W-:Y:S02]  /*13f0*/  ISETP.GE.U32.AND P2, PT, R11, UR4, PT ;  /* 0x000000040b007c0c */ /* 0x000fe4000bf46070 */
[----:B-1----:R-:W-:Y:S02]  /*1400*/  MOV R17, UR6 ;  /* 0x0000000600117c02 */ /* 0x002fe40008000f00 */
[----:B------:R-:W-:Y:S02]  /*1410*/  ISETP.GE.U32.AND P1, PT, R14, R15, PT ;  /* 0x0000000f0e00720c */ /* 0x000fe40003f26070 */
[----:B------:R-:W-:Y:S02]  /*1420*/  ISETP.GE.OR.EX P6, PT, R13, UR13, P5, P2 ;  /* 0x0000000d0d007c0c */ /* 0x000fe4000afc6720 */
[----:B------:R-:W-:-:S02]  /*1430*/  ISETP.GE.U32.AND P5, PT, R38, R17, PT ;  /* 0x000000112600720c */ /* 0x000fc40003fa6070 */
[----:B------:R-:W-:-:S04]  /*1440*/  ISETP.GE.OR.EX P6, PT, R16, UR14, P6, P1 ;  /* 0x0000000e10007c0c */ /* 0x000fc8000b7c6710 */
[----:B------:R-:W-:-:S13]  /*1450*/  ISETP.GE.OR.EX P5, PT, R39, UR15, P6, P5 ;  /* 0x0000000f27007c0c */ /* 0x000fda000b7a6750 */
[----:B------:R-:W-:-:S05]  /*1460*/  @!P5 IMAD.WIDE R38, R47, 0x4, R22 ;  /* 0x000000042f26d825 */ /* 0x000fca00078e0216 */
[----:B------:R-:W2:Y:S01]  /*1470*/  @!P5 LDG.E R48, desc[UR22][R38.64] ;  /* 0x000000162630d981 */ /* 0x000ea2000c1e1900 */
[----:B------:R-:W-:Y:S01]  /*1480*/  IADD3 R40, P5, PT, R42, R32, RZ ;  /* 0x000000202a287210 */ /* 0x000fe20007fbe0ff */
[----:B------:R-:W-:-:S03]  /*1490*/  IMAD.MOV.U32 R50, RZ, RZ, RZ ;  /* 0x000000ffff327224 */ /* 0x000fc600078e00ff */
[----:B------:R-:W-:-:S04]  /*14a0*/  LEA.HI.X.SX32 R41, R42, R35, 0x1, P5 ;  /* 0x000000232a297211 */ /* 0x000fc800028f0eff */
[----:B------:R-:W-:-:S04]  /*14b0*/  ISETP.LT.OR P5, PT, R41, RZ, !P0 ;  /* 0x000000ff2900720c */ /* 0x000fc800047a1670 */
[----:B------:R-:W-:Y:S02]  /*14c0*/  ISETP.GE.OR.EX P6, PT, R13, UR13, P5, P2 ;  /* 0x0000000d0d007c0c */ /* 0x000fe4000afc6720 */
[----:B------:R-:W-:Y:S02]  /*14d0*/  ISETP.GE.U32.AND P5, PT, R40, R17, PT ;  /* 0x000000112800720c */ /* 0x000fe40003fa6070 */
[----:B------:R-:W-:-:S04]  /*14e0*/  ISETP.GE.OR.EX P6, PT, R16, UR14, P6, P1 ;  /* 0x0000000e10007c0c */ /* 0x000fc8000b7c6710 */
[----:B------:R-:W-:-:S13]  /*14f0*/  ISETP.GE.OR.EX P5, PT, R41, UR15, P6, P5 ;  /* 0x0000000f29007c0c */ /* 0x000fda000b7a6750 */
[----:B------:R-:W-:Y:S01]  /*1500*/  @!P5 IMAD.WIDE R40, R49, 0x4, R22 ;  /* 0x000000043128d825 */ /* 0x000fe200078e0216 */
[----:B--2---:R0:W-:Y:S04]  /*1510*/  STG.E desc[UR22][R36.64], R48 ;  /* 0x0000003024007986 */ /* 0x0041e8000c101916 */
[----:B------:R1:W2:Y:S01]  /*1520*/  @!P5 LDG.E R50, desc[UR22][R40.64] ;  /* 0x000000162832d981 */ /* 0x0002a2000c1e1900 */
[----:B------:R-:W-:Y:S01]  /*1530*/  IADD3 R52, P5, PT, R8, R32, RZ ;  /* 0x0000002008347210 */ /* 0x000fe20007fbe0ff */
[----:B------:R-:W-:-:S03]  /*1540*/  IMAD.WIDE R38, R2, 0x4, R36 ;  /* 0x0000000402267825 */ /* 0x000fc600078e0224 */
[----:B------:R-:W-:Y:S01]  /*1550*/  LEA.HI.X.SX32 R54, R8, R35, 0x1, P5 ;  /* 0x0000002308367211 */ /* 0x000fe200028f0eff */
[----:B0-----:R-:W-:-:S03]  /*1560*/  IMAD.MOV.U32 R48, RZ, RZ, RZ ;  /* 0x000000ffff307224 */ /* 0x001fc600078e00ff */
[----:B------:R-:W-:-:S04]  /*1570*/  ISETP.LT.OR P5, PT, R54, RZ, !P0 ;  /* 0x000000ff3600720c */ /* 0x000fc800047a1670 */
[----:B------:R-:W-:Y:S02]  /*1580*/  ISETP.GE.OR.EX P6, PT, R13, UR13, P5, P2 ;  /* 0x0000000d0d007c0c */ /* 0x000fe4000afc6720 */
[----:B------:R-:W-:Y:S02]  /*1590*/  ISETP.GE.U32.AND P5, PT, R52, R17, PT ;  /* 0x000000113400720c */ /* 0x000fe40003fa6070 */
[----:B------:R-:W-:-:S04]  /*15a0*/  ISETP.GE.OR.EX P6, PT, R16, UR14, P6, P1 ;  /* 0x0000000e10007c0c */ /* 0x000fc8000b7c6710 */
[----:B------:R-:W-:-:S13]  /*15b0*/  ISETP.GE.OR.EX P5, PT, R54, UR15, P6, P5 ;  /* 0x0000000f36007c0c */ /* 0x000fda000b7a6750 */
[----:B-1----:R-:W-:Y:S01]  /*15c0*/  @!P5 IMAD.WIDE R40, R44, 0x4, R22 ;  /* 0x000000042c28d825 */ /* 0x002fe200078e0216 */
[----:B--2---:R0:W-:Y:S04]  /*15d0*/  STG.E desc[UR22][R38.64], R50 ;  /* 0x0000003226007986 */ /* 0x0041e8000c101916 */
[----:B------:R1:W2:Y:S01]  /*15e0*/  @!P5 LDG.E R48, desc[UR22][R40.64] ;  /* 0x000000162830d981 */ /* 0x0002a2000c1e1900 */
[----:B0-----:R-:W-:Y:S01]  /*15f0*/  IADD3 R50, P5, PT, R61, R32, RZ ;  /* 0x000000203d327210 */ /* 0x001fe20007fbe0ff */
[----:B------:R-:W-:-:S03]  /*1600*/  IMAD.WIDE R38, R2, 0x8, R36 ;  /* 0x0000000802267825 */ /* 0x000fc600078e0224 */
[----:B------:R-:W-:-:S04]  /*1610*/  LEA.HI.X.SX32 R52, R61, R35, 0x1, P5 ;  /* 0x000000233d347211 */ /* 0x000fc800028f0eff */
[----:B------:R-:W-:-:S04]  /*1620*/  ISETP.LT.OR P5, PT, R52, RZ, !P0 ;  /* 0x000000ff3400720c */ /* 0x000fc800047a1670 */
[----:B------:R-:W-:Y:S02]  /*1630*/  ISETP.GE.OR.EX P6, PT, R13, UR13, P5, P2 ;  /* 0x0000000d0d007c0c */ /* 0x000fe4000afc6720 */
[----:B------:R-:W-:Y:S02]  /*1640*/  ISETP.GE.U32.AND P5, PT, R50, R17, PT ;  /* 0x000000113200720c */ /* 0x000fe40003fa6070 */
[----:B------:R-:W-:Y:S02]  /*1650*/  ISETP.GE.OR.EX P6, PT, R16, UR14, P6, P1 ;  /* 0x0000000e10007c0c */ /* 0x000fe4000b7c6710 */
[----:B------:R-:W-:Y:S02]  /*1660*/  MOV R50, RZ ;  /* 0x000000ff00327202 */ /* 0x000fe40000000f00 */
        /* <DEDUP_REMOVED lines=9> */
[----:B------:R-:W-:Y:S01]  /*1700*/  ISETP.GE.U32.AND P5, PT, R48, R17, PT ;  /* 0x000000113000720c */ /* 0x000fe20003fa6070 */
[----:B------:R-:W-:Y:S01]  /*1710*/  IMAD.MOV.U32 R48, RZ, RZ, RZ ;  /* 0x000000ffff307224 */ /* 0x000fe200078e00ff */
        /* <DEDUP_REMOVED lines=40> */
[----:B------:R-:W2:Y:S01]  /*19a0*/  @!P5 LDG.E R50, desc[UR22][R40.64] ;  /* 0x000000162832d981 */ /* 0x000ea2000c1e1900 */
[----:B------:R-:W-:-:S05]  /*19b0*/  VIADD R46, R46, 0x8 ;  /* 0x000000082e2e7836 */ /* 0x000fca0000000000 */
        /* <DEDUP_REMOVED lines=8> */
[C---:B------:R-:W-:Y:S01]  /*1a40*/  IMAD R59, R48.reuse, 0x8, R59 ;  /* 0x00000008303b7824 */ /* 0x040fe200078e023b */
[C---:B------:R-:W-:Y:S01]  /*1a50*/  LEA R19, R48.reuse, R19, 0x3 ;  /* 0x0000001330137211 */ /* 0x040fe200078e18ff */
[C---:B------:R-:W-:Y:S01]  /*1a60*/  IMAD R57, R48.reuse, 0x8, R57 ;  /* 0x0000000830397824 */ /* 0x040fe200078e0239 */
[C---:B------:R-:W-:Y:S01]  /*1a70*/  LEA R45, R48.reuse, R45, 0x3 ;  /* 0x0000002d302d7211 */ /* 0x040fe200078e18ff */
[C---:B------:R-:W-:Y:S02]  /*1a80*/  IMAD R55, R48.reuse, 0x8, R55 ;  /* 0x0000000830377824 */ /* 0x040fe400078e0237 */
[----:B------:R-:W-:-:S02]  /*1a90*/  IMAD R51, R48, 0x8, R51 ;  /* 0x0000000830337824 */ /* 0x000fc400078e0233 */
[C---:B------:R-:W-:Y:S02]  /*1aa0*/  IMAD R49, R48.reuse, 0x8, R49 ;  /* 0x0000000830317824 */ /* 0x040fe400078e0231 */
[C---:B------:R-:W-:Y:S02]  /*1ab0*/  IMAD R44, R48.reuse, 0x8, R44 ;  /* 0x00000008302c7824 */ /* 0x040fe400078e022c */
[C---:B------:R-:W-:Y:S02]  /*1ac0*/  IMAD R20, R48.reuse, 0x8, R20 ;  /* 0x0000000830147824 */ /* 0x040fe400078e0214 */
[C---:B------:R-:W-:Y:S02]  /*1ad0*/  IMAD R21, R48.reuse, 0x8, R21 ;  /* 0x0000000830157824 */ /* 0x040fe400078e0215 */
[C---:B------:R-:W-:Y:S02]  /*1ae0*/  IMAD R43, R48.reuse, 0x8, R43 ;  /* 0x00000008302b7824 */ /* 0x040fe400078e022b */
[----:B------:R-:W-:Y:S01]  /*1af0*/  IMAD R47, R48, 0x8, R47 ;  /* 0x00000008302f7824 */ /* 0x000fe200078e022f */
[----:B--2---:R0:W-:Y:S01]  /*1b00*/  STG.E desc[UR22][R38.64], R50 ;  /* 0x0000003226007986 */ /* 0x0041e2000c101916 */
[----:B------:R-:W-:Y:S05]  /*1b10*/  @P1 BRA `(.L_x_58) ;  /* 0xfffffff800181947 */ /* 0x000fea000383ffff */
[----:B------:R-:W-:-:S07]  /*1b20*/  IMAD.MOV.U32 R8, RZ, RZ, R4 ;  /* 0x000000ffff087224 */ /* 0x000fce00078e0004 */
.L_x_57:
        /* <DEDUP_REMOVED lines=8> */
[----:B-1----:R-:W-:-:S04]  /*1bb0*/  ISETP.GE.U32.AND P2, PT, R11, UR5, PT ;  /* 0x000000050b007c0c */ /* 0x002fc8000bf46070 */
[----:B------:R-:W-:-:S04]  /*1bc0*/  IADD3 R20, P1, PT, R39, R32, RZ ;  /* 0x0000002027147210 */ /* 0x000fc80007f3e0ff */
[----:B------:R-:W-:Y:S02]  /*1bd0*/  LEA.HI.X.SX32 R19, R39, R35, 0x1, P1 ;  /* 0x0000002327137211 */ /* 0x000fe400008f0eff */
[----:B------:R-:W-:Y:S02]  /*1be0*/  ISETP.GE.U32.AND P1, PT, R14, R15, PT ;  /* 0x0000000f0e00720c */ /* 0x000fe40003f26070 */
[----:B------:R-:W-:-:S04]  /*1bf0*/  ISETP.LT.OR P5, PT, R19, RZ, !P0 ;  /* 0x000000ff1300720c */ /* 0x000fc800047a1670 */
[----:B------:R-:W-:Y:S02]  /*1c00*/  ISETP.GE.OR.EX P6, PT, R13, UR13, P5, P2 ;  /* 0x0000000d0d007c0c */ /* 0x000fe4000afc6720 */
[----:B------:R-:W-:Y:S02]  /*1c10*/  ISETP.GE.U32.AND P5, PT, R20, R17, PT ;  /* 0x000000111400720c */ /* 0x000fe40003fa6070 */
[----:B------:R-:W-:-:S04]  /*1c20*/  ISETP.GE.OR.EX P6, PT, R16, UR14, P6, P1 ;  /* 0x0000000e10007c0c */ /* 0x000fc8000b7c6710 */
[----:B------:R-:W-:Y:S01]  /*1c30*/  ISETP.GE.OR.EX P5, PT, R19, UR15, P6, P5 ;  /* 0x0000000f13007c0c */ /* 0x000fe2000b7a6750 */
[----:B------:R-:W-:-:S12]  /*1c40*/  IMAD.MOV.U32 R19, RZ, RZ, RZ ;  /* 0x000000ffff137224 */ /* 0x000fd800078e00ff */
[----:B------:R-:W-:-:S05]  /*1c50*/  @!P5 IADD3 R21, PT, PT, R18, R39, RZ ;  /* 0x000000271215d210 */ /* 0x000fca0007ffe0ff */
[----:B------:R-:W-:-:S05]  /*1c60*/  @!P5 IMAD.WIDE R20, R21, 0x4, R22 ;  /* 0x000000041514d825 */ /* 0x000fca00078e0216 */
[----:B------:R0:W2:Y:S01]  /*1c70*/  @!P5 LDG.E R19, desc[UR22][R20.64] ;  /* 0x000000161413d981 */ /* 0x0000a2000c1e1900 */
[----:B------:R-:W-:Y:S02]  /*1c80*/  VIADD R41, R39, UR4 ;  /* 0x0000000427297c36 */ /* 0x000fe40008000000 */
[----:B------:R-:W-:-:S03]  /*1c90*/  HFMA2 R43, -RZ, RZ, 0, 0 ;  /* 0x00000000ff2b7431 */ /* 0x000fc600000001ff */
[----:B------:R-:W-:-:S04]  /*1ca0*/  IADD3 R38, P5, PT, R41, R32, RZ ;  /* 0x0000002029267210 */ /* 0x000fc80007fbe0ff */
[----:B------:R-:W-:-:S04]  /*1cb0*/  LEA.HI.X.SX32 R39, R41, R35, 0x1, P5 ;  /* 0x0000002329277211 */ /* 0x000fc800028f0eff */
[----:B------:R-:W-:-:S04]  /*1cc0*/  ISETP.LT.OR P5, PT, R39, RZ, !P0 ;  /* 0x000000ff2700720c */ /* 0x000fc800047a1670 */
[----:B------:R-:W-:Y:S02]  /*1cd0*/  ISETP.GE.OR.EX P6, PT, R13, UR13, P5, P2 ;  /* 0x0000000d0d007c0c */ /* 0x000fe4000afc6720 */
[----:B------:R-:W-:Y:S02]  /*1ce0*/  ISETP.GE.U32.AND P5, PT, R38, R17, PT ;  /* 0x000000112600720c */ /* 0x000fe40003fa6070 */
[----:B------:R-:W-:-:S04]  /*1cf0*/  ISETP.GE.OR.EX P6, PT, R16, UR14, P6, P1 ;  /* 0x0000000e10007c0c */ /* 0x000fc8000b7c6710 */
[----:B------:R-:W-:-:S13]  /*1d00*/  ISETP.GE.OR.EX P5, PT, R39, UR15, P6, P5 ;  /* 0x0000000f27007c0c */ /* 0x000fda000b7a6750 */
[----:B------:R-:W-:-:S04]  /*1d10*/  @!P5 IMAD.IADD R39, R18, 0x1, R41 ;  /* 0x000000011227d824 */ /* 0x000fc800078e0229 */
[----:B0-----:R-:W-:Y:S01]  /*1d20*/  @!P5 IMAD.WIDE R20, R39, 0x4, R22 ;  /* 0x000000042714d825 */ /* 0x001fe200078e0216 */
[----:B--2---:R0:W-:Y:S04]  /*1d30*/  STG.E desc[UR22][R36.64], R19 ;  /* 0x0000001324007986 */ /* 0x0041e8000c101916 */
[----:B------:R-:W2:Y:S01]  /*1d40*/  @!P5 LDG.E R43, desc[UR22][R20.64] ;  /* 0x00000016142bd981 */ /* 0x000ea2000c1e1900 */
[----:B------:R-:W-:-:S05]  /*1d50*/  VIADD R41, R41, UR4 ;  /* 0x0000000429297c36 */ /* 0x000fca0008000000 */
[----:B------:R-:W-:Y:S01]  /*1d60*/  IADD3 R38, P5, PT, R41, R32, RZ ;  /* 0x0000002029267210 */ /* 0x000fe20007fbe0ff */
[----:B0-----:R-:W-:-:S03]  /*1d70*/  IMAD.WIDE R36, R2, 0x4, R36 ;  /* 0x0000000402247825 */ /* 0x001fc600078e0224 */
[----:B------:R-:W-:Y:S01]  /*1d80*/  LEA.HI.X.SX32 R39, R41, R35, 0x1, P5 ;  /* 0x0000002329277211 */ /* 0x000fe200028f0eff */
[----:B------:R-:W-:-:S03]  /*1d90*/  IMAD.MOV.U32 R19, RZ, RZ, RZ ;  /* 0x000000ffff137224 */ /* 0x000fc600078e00ff */
[----:B------:R-:W-:-:S04]  /*1da0*/  ISETP.LT.OR P5, PT, R39, RZ, !P0 ;  /* 0x000000ff2700720c */ /* 0x000fc800047a1670 */
[----:B------:R-:W-:Y:S02]  /*1db0*/  ISETP.GE.OR.EX P6, PT, R13, UR13, P5, P2 ;  /* 0x0000000d0d007c0c */ /* 0x000fe4000afc6720 */
[----:B------:R-:W-:Y:S02]  /*1dc0*/  ISETP.GE.U32.AND P5, PT, R38, R17, PT ;  /* 0x000000112600720c */ /* 0x000fe40003fa6070 */
[----:B------:R-:W-:-:S04]  /*1dd0*/  ISETP.GE.OR.EX P6, PT, R16, UR14, P6, P1 ;  /* 0x0000000e10007c0c */ /* 0x000fc8000b7c6710 */
[----:B------:R-:W-:-:S13]  /*1de0*/  ISETP.GE.OR.EX P5, PT, R39, UR15, P6, P5 ;  /* 0x0000000f27007c0c */ /* 0x000fda000b7a6750 */
[----:B------:R-:W-:-:S04]  /*1df0*/  @!P5 IMAD.IADD R39, R18, 0x1, R41 ;  /* 0x000000011227d824 */ /* 0x000fc800078e0229 */
[----:B------:R-:W-:Y:S01]  /*1e00*/  @!P5 IMAD.WIDE R38, R39, 0x4, R22 ;  /* 0x000000042726d825 */ /* 0x000fe200078e0216 */
[----:B--2---:R0:W-:Y:S04]  /*1e10*/  STG.E desc[UR22][R36.64], R43 ;  /* 0x0000002b24007986 */ /* 0x0041e8000c101916 */
[----:B------:R1:W2:Y:S01]  /*1e20*/  @!P5 LDG.E R19, desc[UR22][R38.64] ;  /* 0x000000162613d981 */ /* 0x0002a2000c1e1900 */
[----:B------:R-:W-:Y:S01]  /*1e30*/  IADD3 R45, PT, PT, R41, UR4, RZ ;  /* 0x00000004292d7c10 */ /* 0x000fe2000fffe0ff */
[----:B------:R-:W-:Y:S01]  /*1e40*/  IMAD.WIDE R40, R2, 0x4, R36 ;  /* 0x0000000402287825 */ /* 0x000fe200078e0224 */
[----:B------:R-:W-:Y:S02]  /*1e50*/  BSSY.RECONVERGENT B0, `(.L_x_61) ;  /* 0x000000f000007945 */ /* 0x000fe40003800200 */
[----:B------:R-:W-:-:S04]  /*1e60*/  IADD3 R20, P5, PT, R45, R32, RZ ;  /* 0x000000202d147210 */ /* 0x000fc80007fbe0ff */
[----:B------:R-:W-:Y:S01]  /*1e70*/  LEA.HI.X.SX32 R21, R45, R35, 0x1, P5 ;  /* 0x000000232d157211 */ /* 0x000fe200028f0eff */
[----:B-1----:R-:W-:-:S03]  /*1e80*/  IMAD.MOV.U32 R39, RZ, RZ, RZ ;  /* 0x000000ffff277224 */ /* 0x002fc600078e00ff */
[----:B------:R-:W-:-:S04]  /*1e90*/  ISETP.LT.OR P5, PT, R21, RZ, !P0 ;  /* 0x000000ff1500720c */ /* 0x000fc800047a1670 */
[----:B------:R-:W-:Y:S02]  /*1ea0*/  ISETP.GE.OR.EX P5, PT, R13, UR13, P5, P2 ;  /* 0x0000000d0d007c0c */ /* 0x000fe4000afa6720 */
[----:B------:R-:W-:Y:S02]  /*1eb0*/  ISETP.GE.U32.AND P2, PT, R20, R17, PT ;  /* 0x000000111400720c */ /* 0x000fe40003f46070 */
[----:B------:R-:W-:-:S04]  /*1ec0*/  ISETP.GE.OR.EX P5, PT, R16, UR14, P5, P1 ;  /* 0x0000000e10007c0c */ /* 0x000fc8000afa6710 */
[----:B------:R-:W-:Y:S01]  /*1ed0*/  ISETP.GE.OR.EX P5, PT, R21, UR15, P5, P2 ;  /* 0x0000000f15007c0c */ /* 0x000fe2000afa6720 */
[----:B------:R-:W-:Y:S01]  /*1ee0*/  IMAD.WIDE R20, R2, 0x4, R40 ;  /* 0x0000000402147825 */ /* 0x000fe200078e0228 */
[----:B--2---:R0:W-:Y:S11]  /*1ef0*/  STG.E desc[UR22][R40.64], R19 ;  /* 0x0000001328007986 */ /* 0x0041f6000c101916 */
[----:B------:R-:W-:Y:S05]  /*1f00*/  @P5 BRA `(.L_x_62) ;  /* 0x00000000000c5947 */ /* 0x000fea0003800000 */
[----:B0-----:R-:W-:-:S04]  /*1f10*/  IMAD.IADD R37, R18, 0x1, R45 ;  /* 0x0000000112257824 */ /* 0x001fc800078e022d */
[----:B------:R-:W-:-:S05]  /*1f20*/  IMAD.WIDE R36, R37, 0x4, R22 ;  /* 0x0000000425247825 */ /* 0x000fca00078e0216 */
[----:B------:R1:W5:Y:S02]  /*1f30*/  LDG.E R39, desc[UR22][R36.64] ;  /* 0x0000001624277981 */ /* 0x000364000c1e1900 */
.L_x_62:
[----:B------:R-:W-:Y:S05]  /*1f40*/  BSYNC.RECONVERGENT B0 ;  /* 0x0000000000007941 */ /* 0x000fea0003800200 */
.L_x_61:
[----:B-----5:R2:W-:Y:S01]  /*1f50*/  STG.E desc[UR22][R20.64], R39 ;  /* 0x0000002714007986 */ /* 0x0205e2000c101916 */
[----:B------:R-:W-:Y:S02]  /*1f60*/  VIADD R8, R8, 0x4 ;  /* 0x0000000408087836 */ /* 0x000fe40000000000 */
[----:B01----:R-:W-:-:S07]  /*1f70*/  IMAD.WIDE R36, R2, 0x4, R20 ;  /* 0x0000000402247825 */ /* 0x003fce00078e0214 */
.L_x_60:
[----:B------:R-:W-:-:S13]  /*1f80*/  ISETP.NE.AND P1, PT, R6, RZ, PT ;  /* 0x000000ff0600720c */ /* 0x000fda0003f25270 */
[----:B------:R-:W-:Y:S05]  /*1f90*/  @!P1 BRA `(.L_x_59) ;  /* 0x0000000000fc9947 */ /* 0x000fea0003800000 */
[----:B------:R-:W-:-:S13]  /*1fa0*/  ISETP.NE.AND P1, PT, R6, 0x1, PT ;  /* 0x000000010600780c */ /* 0x000fda0003f25270 */
[----:B------:R-:W-:Y:S05]  /*1fb0*/  @!P1 BRA `(.L_x_63) ;  /* 0x0000000000909947 */ /* 0x000fea0003800000 */
[----:B------:R-:W1:Y:S01]  /*1fc0*/  LDCU UR4, c[0x0][0x3c8] ;  /* 0x00007900ff0477ac */ /* 0x000e620008000800 */
[----:B------:R-:W3:Y:S01]  /*1fd0*/  LDCU UR5, c[0x0][0x390] ;  /* 0x00007200ff0577ac */ /* 0x000ee20008000800 */
[----:B-1----:R-:W-:Y:S01]  /*1fe0*/  IMAD R41, R8, UR4, RZ ;  /* 0x0000000408297c24 */ /* 0x002fe2000f8e02ff */
[----:B---3--:R-:W-:-:S04]  /*1ff0*/  ISETP.GE.U32.AND P2, PT, R11, UR5, PT ;  /* 0x000000050b007c0c */ /* 0x008fc8000bf46070 */
[----:B--2---:R-:W-:-:S04]  /*2000*/  IADD3 R20, P1, PT, R41, R32, RZ ;  /* 0x0000002029147210 */ /* 0x004fc80007f3e0ff */
        /* <DEDUP_REMOVED lines=8> */
[----:B0-----:R-:W-:-:S05]  /*2090*/  @!P5 IADD3 R39, PT, PT, R18, R41, RZ ;  /* 0x000000291227d210 */ /* 0x001fca0007ffe0ff */
[----:B------:R-:W-:-:S05]  /*20a0*/  @!P5 IMAD.WIDE R38, R39, 0x4, R22 ;  /* 0x000000042726d825 */ /* 0x000fca00078e0216 */
[----:B------:R0:W2:Y:S01]  /*20b0*/  @!P5 LDG.E R19, desc[UR22][R38.64] ;  /* 0x000000162613d981 */ /* 0x0000a2000c1e1900 */
[----:B------:R-:W-:Y:S01]  /*20c0*/  VIADD R41, R41, UR4 ;  /* 0x0000000429297c36 */ /* 0x000fe20008000000 */
[----:B------:R-:W-:Y:S04]  /*20d0*/  BSSY.RECONVERGENT B0, `(.L_x_64) ;  /* 0x000000f000007945 */ /* 0x000fe80003800200 */
[----:B------:R-:W-:-:S04]  /*20e0*/  IADD3 R20, P5, PT, R41, R32, RZ ;  /* 0x0000002029147210 */ /* 0x000fc80007fbe0ff */
[----:B------:R-:W-:Y:S01]  /*20f0*/  LEA.HI.X.SX32 R21, R41, R35, 0x1, P5 ;  /* 0x0000002329157211 */ /* 0x000fe200028f0eff */
[----:B0-----:R-:W-:-:S03]  /*2100*/  IMAD.MOV.U32 R39, RZ, RZ, RZ ;  /* 0x000000ffff277224 */ /* 0x001fc600078e00ff */
        /* <DEDUP_REMOVED lines=8> */
[----:B0-----:R-:W-:-:S05]  /*2190*/  IADD3 R37, PT, PT, R18, R41, RZ ;  /* 0x0000002912257210 */ /* 0x001fca0007ffe0ff */
[----:B------:R-:W-:-:S05]  /*21a0*/  IMAD.WIDE R36, R37, 0x4, R22 ;  /* 0x0000000425247825 */ /* 0x000fca00078e0216 */
[----:B------:R1:W5:Y:S02]  /*21b0*/  LDG.E R39, desc[UR22][R36.64] ;  /* 0x0000001624277981 */ /* 0x000364000c1e1900 */
.L_x_65:
[----:B------:R-:W-:Y:S05]  /*21c0*/  BSYNC.RECONVERGENT B0 ;  /* 0x0000000000007941 */ /* 0x000fea0003800200 */
.L_x_64:
[----:B-----5:R3:W-:Y:S01]  /*21d0*/  STG.E desc[UR22][R20.64], R39 ;  /* 0x0000002714007986 */ /* 0x0207e2000c101916 */
[----:B------:R-:W-:Y:S02]  /*21e0*/  VIADD R8, R8, 0x2 ;  /* 0x0000000208087836 */ /* 0x000fe40000000000 */
[----:B01----:R-:W-:-:S07]  /*21f0*/  IMAD.WIDE R36, R2, 0x4, R20 ;  /* 0x0000000402247825 */ /* 0x003fce00078e0214 */
.L_x_63:
[----:B------:R-:W1:Y:S02]  /*2200*/  LDCU UR4, c[0x0][0x3a4] ;  /* 0x00007480ff0477ac */ /* 0x000e640008000800 */
[----:B-1----:R-:W-:-:S04]  /*2210*/  ULOP3.LUT UR4, UR4, 0x1, URZ, 0xc0, !UPT ;  /* 0x0000000104047892 */ /* 0x002fc8000f8ec0ff */
[----:B------:R-:W-:-:S09]  /*2220*/  UISETP.NE.U32.AND UP0, UPT, UR4, 0x1, UPT ;  /* 0x000000010400788c */ /* 0x000fd2000bf05070 */
[----:B------:R-:W-:Y:S05]  /*2230*/  BRA.U UP0, `(.L_x_59) ;  /* 0x0000000100547547 */ /* 0x000fea000b800000 */
[----:B------:R-:W1:Y:S01]  /*2240*/  LDCU UR4, c[0x0][0x3c8] ;  /* 0x00007900ff0477ac */ /* 0x000e620008000800 */
[----:B------:R-:W-:Y:S01]  /*2250*/  ISETP.GE.U32.AND P2, PT, R14, R15, PT ;  /* 0x0000000f0e00720c */ /* 0x000fe20003f46070 */
[----:B------:R-:W-:Y:S01]  /*2260*/  BSSY.RECONVERGENT B0, `(.L_x_66) ;  /* 0x0000010000007945 */ /* 0x000fe20003800200 */
[----:B------:R-:W-:Y:S01]  /*2270*/  IMAD.MOV.U32 R15, RZ, RZ, RZ ;  /* 0x000000ffff0f7224 */ /* 0x000fe200078e00ff */
[----:B------:R-:W4:Y:S01]  /*2280*/  LDCU UR5, c[0x0][0x390] ;  /* 0x00007200ff0577ac */ /* 0x000f220008000800 */
[----:B-1----:R-:W-:-:S05]  /*2290*/  IMAD R19, R8, UR4, RZ ;  /* 0x0000000408137c24 */ /* 0x002fca000f8e02ff */
[----:B------:R-:W-:-:S04]  /*22a0*/  IADD3 R8, P1, PT, R19, R32, RZ ;  /* 0x0000002013087210 */ /* 0x000fc80007f3e0ff */
[----:B--23--:R-:W-:Y:S02]  /*22b0*/  LEA.HI.X.SX32 R20, R19, R35, 0x1, P1 ;  /* 0x0000002313147211 */ /* 0x00cfe400008f0eff */
[----:B----4-:R-:W-:Y:S02]  /*22c0*/  ISETP.GE.U32.AND P1, PT, R11, UR5, PT ;  /* 0x000000050b007c0c */ /* 0x010fe4000bf26070 */
[----:B------:R-:W-:-:S04]  /*22d0*/  ISETP.LT.OR P0, PT, R20, RZ, !P0 ;  /* 0x000000ff1400720c */ /* 0x000fc80004701670 */
[----:B------:R-:W-:Y:S02]  /*22e0*/  ISETP.GE.OR.EX P0, PT, R13, UR13, P0, P1 ;  /* 0x0000000d0d007c0c */ /* 0x000fe40008706710 */
[----:B------:R-:W-:Y:S02]  /*22f0*/  ISETP.GE.U32.AND P1, PT, R8, R17, PT ;  /* 0x000000110800720c */ /* 0x000fe40003f26070 */
[----:B------:R-:W-:-:S04]  /*2300*/  ISETP.GE.OR.EX P0, PT, R16, UR14, P0, P2 ;  /* 0x0000000e10007c0c */ /* 0x000fc80008706720 */
[----:B------:R-:W-:-:S13]  /*2310*/  ISETP.GE.OR.EX P0, PT, R20, UR15, P0, P1 ;  /* 0x0000000f14007c0c */ /* 0x000fda0008706710 */
[----:B------:R-:W-:Y:S05]  /*2320*/  @P0 BRA `(.L_x_67) ;  /* 0x00000000000c0947 */ /* 0x000fea0003800000 */
[----:B------:R-:W-:-:S05]  /*2330*/  IADD3 R15, PT, PT, R18, R19, RZ ;  /* 0x00000013120f7210 */ /* 0x000fca0007ffe0ff */
[----:B------:R-:W-:-:S06]  /*2340*/  IMAD.WIDE R14, R15, 0x4, R22 ;  /* 0x000000040f0e7825 */ /* 0x000fcc00078e0216 */
[----:B------:R1:W5:Y:S02]  /*2350*/  LDG.E R15, desc[UR22][R14.64] ;  /* 0x000000160e0f7981 */ /* 0x000364000c1e1900 */
.L_x_67:
[----:B------:R-:W-:Y:S05]  /*2360*/  BSYNC.RECONVERGENT B0 ;  /* 0x0000000000007941 */ /* 0x000fea0003800200 */
.L_x_66:
[----:B-----5:R2:W-:Y:S02]  /*2370*/  STG.E desc[UR22][R36.64], R15 ;  /* 0x0000000f24007986 */ /* 0x0205e4000c101916 */
[----:B--2---:R-:W-:-:S07]  /*2380*/  IMAD.WIDE R36, R2, 0x4, R36 ;  /* 0x0000000402247825 */ /* 0x004fce00078e0224 */
.L_x_59:
        /* <DEDUP_REMOVED lines=12> */
        .weak           $__internal_2_$__cuda_sm20_div_s64
        .type           $__internal_2_$__cuda_sm20_div_s64,@function
        .size           $__internal_2_$__cuda_sm20_div_s64,(.L_x_190 - $__internal_2_$__cuda_sm20_div_s64)
$__internal_2_$__cuda_sm20_div_s64:
        /* <DEDUP_REMOVED lines=24> */
[----:B------:R-:W-:Y:S02]  /*25d0*/  IADD3 R19, P2, PT, R27, R18, RZ ;  /* 0x000000121b137210 */ /* 0x000fe40007f5e0ff */
[----:B------:R-:W-:Y:S02]  /*25e0*/  IADD3.X R18, PT, PT, R31, R17, RZ, P0, !PT ;  /* 0x000000111f127210 */ /* 0x000fe400007fe4ff */
[----:B------:R-:W-:Y:S01]  /*25f0*/  IADD3 R31, P4, PT, RZ, -R26, RZ ;  /* 0x8000001aff1f7210 */ /* 0x000fe20007f9e0ff */
[----:B------:R-:W-:Y:S01]  /*2600*/  IMAD.WIDE.U32 R16, R19, R10, RZ ;  /* 0x0000000a13107225 */ /* 0x000fe200078e00ff */
[----:B------:R-:W-:Y:S02]  /*2610*/  IADD3.X R27, PT, PT, RZ, RZ, R18, P2, P1 ;  /* 0x000000ffff1b7210 */ /* 0x000fe400017e2412 */
[----:B------:R-:W-:Y:S01]  /*2620*/  SEL R31, R31, R26, !P3 ;  /* 0x0000001a1f1f7207 */ /* 0x000fe20005800000 */
[----:B------:R-:W-:Y:S01]  /*2630*/  IMAD R17, R19, R11, R17 ;  /* 0x0000000b13117224 */ /* 0x000fe200078e0211 */
[----:B------:R-:W-:Y:S01]  /*2640*/  IADD3 R29, P0, PT, RZ, -R16, RZ ;  /* 0x80000010ff1d7210 */ /* 0x000fe20007f1e0ff */
[----:B------:R-:W-:-:S02]  /*2650*/  IMAD.X R26, RZ, RZ, ~R25, P4 ;  /* 0x000000ffff1a7224 */ /* 0x000fc400020e0e19 */
        /* <DEDUP_REMOVED lines=19> */
[----:B------:R-:W-:-:S03]  /*2790*/  IMAD.WIDE.U32 R16, R19, R10, RZ ;  /* 0x0000000a13107225 */ /* 0x000fc600078e00ff */
[----:B------:R-:W-:Y:S01]  /*27a0*/  IADD3.X R27, PT, PT, RZ, R18, RZ, P1, !PT ;  /* 0x00000012ff1b7210 */ /* 0x000fe20000ffe4ff */
[C---:B------:R-:W-:Y:S01]  /*27b0*/  IMAD R17, R19.reuse, R11, R17 ;  /* 0x0000000b13117224 */ /* 0x040fe200078e0211 */
[----:B------:R-:W-:Y:S02]  /*27c0*/  IADD3 R31, P1, PT, -R16, R31, RZ ;  /* 0x0000001f101f7210 */ /* 0x000fe40007f3e1ff */
[----:B------:R-:W-:Y:S01]  /*27d0*/  IADD3 R16, P2, PT, R19, 0x1, RZ ;  /* 0x0000000113107810 */ /* 0x000fe20007f5e0ff */
[-C--:B------:R-:W-:Y:S01]  /*27e0*/  IMAD R17, R27, R10.reuse, R17 ;  /* 0x0000000a1b117224 */ /* 0x080fe200078e0211 */
[CC--:B------:R-:W-:Y:S02]  /*27f0*/  ISETP.GE.U32.AND P0, PT, R31.reuse, R10.reuse, PT ;  /* 0x0000000a1f00720c */ /* 0x0c0fe40003f06070 */
[----:B------:R-:W-:Y:S01]  /*2800*/  IADD3.X R18, PT, PT, RZ, R27, RZ, P2, !PT ;  /* 0x0000001bff127210 */ /* 0x000fe200017fe4ff */
        /* <DEDUP_REMOVED lines=22> */
[----:B------:R-:W-:Y:S02]  /*2970*/  SEL R17, R10, R17, !P1 ;  /* 0x000000110a117207 */ /* 0x000fe40004800000 */
[----:B------:R-:W-:Y:S02]  /*2980*/  MOV R10, R20 ;  /* 0x00000014000a7202 */ /* 0x000fe40000000f00 */
[----:B------:R-:W-:Y:S02]  /*2990*/  SEL R16, R16, 0xffffffff, P0 ;  /* 0xffffffff10107807 */ /* 0x000fe40000000000 */
[----:B------:R-:W-:Y:S01]  /*29a0*/  SEL R17, R17, 0xffffffff, P0 ;  /* 0xffffffff11117807 */ /* 0x000fe20000000000 */
[----:B------:R-:W-:Y:S06]  /*29b0*/  RET.REL.NODEC R10 `(_ZN2at6native14vol2col_kernelIfEEvlPKT_iiiiiiiiiiiiiiiiiiPS2_) ;  /* 0xffffffd40a907950 */ /* 0x000fec0003c3ffff */
.L_x_71:
        /* <DEDUP_REMOVED lines=12> */
.L_x_190:


//--------------------- .text._ZN2at6native14vol2col_kernelIdEEvlPKT_iiiiiiiiiiiiiiiiiiPS2_ --------------------------
	.section	.text._ZN2at6native14vol2col_kernelIdEEvlPKT_iiiiiiiiiiiiiiiiiiPS2_,"ax",@progbits
	.align	128
        .global         _ZN2at6native14vol2col_kernelIdEEvlPKT_iiiiiiiiiiiiiiiiiiPS2_
        .type           _ZN2at6native14vol2col_kernelIdEEvlPKT_iiiiiiiiiiiiiiiiiiPS2_,@function
        .size           _ZN2at6native14vol2col_kernelIdEEvlPKT_iiiiiiiiiiiiiiiiiiPS2_,(.L_x_191 - _ZN2at6native14vol2col_kernelIdEEvlPKT_iiiiiiiiiiiiiiiiiiPS2_)
        .other          _ZN2at6native14vol2col_kernelIdEEvlPKT_iiiiiiiiiiiiiiiiiiPS2_,@"STO_CUDA_ENTRY STV_DEFAULT"
_ZN2at6native14vol2col_kernelIdEEvlPKT_iiiiiiiiiiiiiiiiiiPS2_:
.text._ZN2at6native14vol2col_kernelIdEEvlPKT_iiiiiiiiiiiiiiiiiiPS2_:
        /* <DEDUP_REMOVED lines=29> */
[----:B---3--:R-:W-:Y:S01]  /*01d0*/  MOV R23, UR9 ;  /* 0x0000000900177c02 */ /* 0x008fe20008000f00 */
[----:B------:R-:W-:Y:S01]  /*01e0*/  IMAD R2, R4, R5, RZ ;  /* 0x0000000504027224 */ /* 0x000fe200078e02ff */
[C---:B------:R-:W-:Y:S01]  /*01f0*/  LOP3.LUT R4, R7.reuse, 0x7, RZ, 0xc0, !PT ;  /* 0x0000000707047812 */ /* 0x040fe200078ec0ff */
[----:B------:R-:W-:Y:S01]  /*0200*/  IMAD.U32 R22, RZ, RZ, UR8 ;  /* 0x00000008ff167e24 */ /* 0x000fe2000f8e00ff */
[----:B------:R-:W-:Y:S01]  /*0210*/  LOP3.LUT R5, R7, 0x3, RZ, 0xc0, !PT ;  /* 0x0000000307057812 */ /* 0x000fe200078ec0ff */
[----:B------:R-:W-:-:S02]  /*0220*/  UIMAD UR30, UR12, 0x5, URZ ;  /* 0x000000050c1e78a4 */ /* 0x000fc4000f8e02ff */
[----:B------:R-:W-:Y:S02]  /*0230*/  UIMAD UR31, UR12, 0x6, URZ ;  /* 0x000000060c1f78a4 */ /* 0x000fe4000f8e02ff */
[----:B------:R-:W-:Y:S01]  /*0240*/  UIMAD UR12, UR12, 0x7, URZ ;  /* 0x000000070c0c78a4 */ /* 0x000fe2000f8e02ff */
[----:B------:R-:W0:Y:S01]  /*0250*/  LDCU.64 UR22, c[0x0][0x358] ;  /* 0x00006b00ff1677ac */ /* 0x000e220008000a00 */
[----:B----4-:R-:W-:Y:S02]  /*0260*/  USHF.R.S32.HI UR13, URZ, 0x1f, UR4 ;  /* 0x0000001fff0d7899 */ /* 0x010fe40008011404 */
[----:B------:R-:W-:Y:S02]  /*0270*/  USHF.R.S32.HI UR14, URZ, 0x1f, UR5 ;  /* 0x0000001fff0e7899 */ /* 0x000fe40008011405 */
[----:B-----5:R-:W-:-:S12]  /*0280*/  USHF.R.S32.HI UR15, URZ, 0x1f, UR15 ;  /* 0x0000001fff0f7899 */ /* 0x020fd8000801140f */
.L_x_94:
[----:B-1----:R-:W1:Y:S01]  /*0290*/  LDC R10, c[0x0][0x3d4] ;  /* 0x0000f500ff0a7b82 */ /* 0x002e620000000800 */
[----:B------:R-:W-:Y:S01]  /*02a0*/  BSSY.RECONVERGENT B0, `(.L_x_72) ;  /* 0x000002d000007945 */ /* 0x000fe20003800200 */
[----:B-1----:R-:W-:-:S04]  /*02b0*/  SHF.R.S32.HI R19, RZ, 0x1f, R10 ;  /* 0x0000001fff137819 */ /* 0x002fc8000001140a */
[----:B------:R-:W-:-:S04]  /*02c0*/  LOP3.LUT R7, R3, R19, RZ, 0xfc, !PT ;  /* 0x0000001303077212 */ /* 0x000fc800078efcff */
[----:B------:R-:W-:-:S13]  /*02d0*/  ISETP.NE.U32.AND P0, PT, R7, RZ, PT ;  /* 0x000000ff0700720c */ /* 0x000fda0003f05070 */
[----:B0-2---:R-:W-:Y:S05]  /*02e0*/  @P0 BRA `(.L_x_73) ;  /* 0x00000000005c0947 */ /* 0x005fea0003800000 */
[----:B------:R-:W1:Y:S01]  /*02f0*/  I2F.U32.RP R7, R10 ;  /* 0x0000000a00077306 */ /* 0x000e620000209000 */
[----:B------:R-:W-:Y:S01]  /*0300*/  ISETP.NE.U32.AND P2, PT, R10, RZ, PT ;  /* 0x000000ff0a00720c */ /* 0x000fe20003f45070 */
[----:B------:R-:W-:-:S06]  /*0310*/  IMAD.MOV.U32 R13, RZ, RZ, RZ ;  /* 0x000000ffff0d7224 */ /* 0x000fcc00078e00ff */
[----:B-1----:R-:W1:Y:S02]  /*0320*/  MUFU.RCP R7, R7 ;  /* 0x0000000700077308 */ /* 0x002e640000001000 */
[----:B-1----:R-:W-:Y:S02]  /*0330*/  VIADD R8, R7, 0xffffffe ;  /* 0x0ffffffe07087836 */ /* 0x002fe40000000000 */
[----:B------:R-:W-:-:S04]  /*0340*/  IMAD.MOV.U32 R7, RZ, RZ, RZ ;  /* 0x000000ffff077224 */ /* 0x000fc800078e00ff */
        /* <DEDUP_REMOVED lines=17> */
.L_x_73:
[----:B------:R-:W1:Y:S01]  /*0460*/  LDCU UR4, c[0x0][0x3d4] ;  /* 0x00007a80ff0477ac */ /* 0x000e620008000800 */
[----:B------:R-:W-:Y:S01]  /*0470*/  IMAD.MOV.U32 R26, RZ, RZ, R0 ;  /* 0x000000ffff1a7224 */ /* 0x000fe200078e0000 */
[----:B------:R-:W-:Y:S02]  /*0480*/  MOV R18, R3 ;  /* 0x0000000300127202 */ /* 0x000fe40000000f00 */
[----:B------:R-:W-:Y:S01]  /*0490*/  MOV R16, 0x4c0 ;  /* 0x000004c000107802 */ /* 0x000fe20000000f00 */
[----:B-1----:R-:W-:-:S07]  /*04a0*/  IMAD.U32 R17, RZ, RZ, UR4 ;  /* 0x00000004ff117e24 */ /* 0x002fce000f8e00ff */
[----:B0-----:R-:W-:Y:S05]  /*04b0*/  CALL.REL.NOINC `($__internal_3_$__cuda_sm20_div_s64) ;  /* 0x0000001c00ec7944 */ /* 0x001fea0003c00000 */
[----:B------:R-:W0:Y:S01]  /*04c0*/  LDCU UR4, c[0x0][0x3d4] ;  /* 0x00007a80ff0477ac */ /* 0x000e220008000800 */
[-C--:B------:R-:W-:Y:S01]  /*04d0*/  IADD3 R7, P0, PT, RZ, -R18.reuse, RZ ;  /* 0x80000012ff077210 */ /* 0x080fe20007f1e0ff */
        /* <DEDUP_REMOVED lines=9> */
.L_x_74:
[----:B0-----:R-:W-:Y:S05]  /*0570*/  BSYNC.RECONVERGENT B0 ;  /* 0x0000000000007941 */ /* 0x001fea0003800200 */
.L_x_72:
[----:B------:R-:W0:Y:S01]  /*0580*/  LDC R16, c[0x0][0x3d0] ;  /* 0x0000f400ff107b82 */ /* 0x000e220000000800 */
[----:B------:R-:W-:Y:S01]  /*0590*/  BSSY.RECONVERGENT B0, `(.L_x_75) ;  /* 0x000002c000007945 */ /* 0x000fe20003800200 */
[----:B0-----:R-:W-:-:S04]  /*05a0*/  SHF.R.S32.HI R9, RZ, 0x1f, R16 ;  /* 0x0000001fff097819 */ /* 0x001fc80000011410 */
[----:B------:R-:W-:-:S04]  /*05b0*/  LOP3.LUT R10, R13, R9, RZ, 0xfc, !PT ;  /* 0x000000090d0a7212 */ /* 0x000fc800078efcff */
[----:B------:R-:W-:-:S13]  /*05c0*/  ISETP.NE.U32.AND P0, PT, R10, RZ, PT ;  /* 0x000000ff0a00720c */ /* 0x000fda0003f05070 */
[----:B------:R-:W-:Y:S05]  /*05d0*/  @P0 BRA `(.L_x_76) ;  /* 0x00000000005c0947 */ /* 0x000fea0003800000 */
[----:B------:R-:W0:Y:S01]  /*05e0*/  I2F.U32.RP R9, R16 ;  /* 0x0000001000097306 */ /* 0x000e220000209000 */
[----:B------:R-:W-:Y:S01]  /*05f0*/  ISETP.NE.U32.AND P2, PT, R16, RZ, PT ;  /* 0x000000ff1000720c */ /* 0x000fe20003f45070 */
[----:B------:R-:W-:-:S06]  /*0600*/  IMAD.MOV.U32 R15, RZ, RZ, RZ ;  /* 0x000000ffff0f7224 */ /* 0x000fcc00078e00ff */
[----:B0-----:R-:W0:Y:S02]  /*0610*/  MUFU.RCP R9, R9 ;  /* 0x0000000900097308 */ /* 0x001e240000001000 */
[----:B0-----:R-:W-:Y:S02]  /*0620*/  VIADD R10, R9, 0xffffffe ;  /* 0x0ffffffe090a7836 */ /* 0x001fe40000000000 */
[----:B------:R-:W-:-:S04]  /*0630*/  IMAD.MOV.U32 R9, RZ, RZ, RZ ;  /* 0x000000ffff097224 */ /* 0x000fc800078e00ff */
        /* <DEDUP_REMOVED lines=15> */
[----:B------:R-:W-:Y:S01]  /*0730*/  IMAD R12, R16, R11, R12 ;  /* 0x0000000b100c7224 */ /* 0x000fe200078e020c */
[----:B------:R-:W-:Y:S06]  /*0740*/  BRA `(.L_x_77) ;  /* 0x0000000000407947 */ /* 0x000fec0003800000 */
.L_x_76:
[----:B------:R-:W0:Y:S01]  /*0750*/  LDCU UR4, c[0x0][0x3d0] ;  /* 0x00007a00ff0477ac */ /* 0x000e220008000800 */
[----:B------:R-:W-:Y:S01]  /*0760*/  MOV R26, R12 ;  /* 0x0000000c001a7202 */ /* 0x000fe20000000f00 */
[----:B------:R-:W-:Y:S01]  /*0770*/  IMAD.MOV.U32 R18, RZ, RZ, R13 ;  /* 0x000000ffff127224 */ /* 0x000fe200078e000d */
[----:B------:R-:W-:Y:S01]  /*0780*/  MOV R16, 0x7c0 ;  /* 0x000007c000107802 */ /* 0x000fe20000000f00 */
[----:B------:R-:W-:Y:S02]  /*0790*/  IMAD.MOV.U32 R19, RZ, RZ, R9 ;  /* 0x000000ffff137224 */ /* 0x000fe400078e0009 */
[----:B0-----:R-:W-:-:S07]  /*07a0*/  IMAD.U32 R17, RZ, RZ, UR4 ;  /* 0x00000004ff117e24 */ /* 0x001fce000f8e00ff */
[----:B------:R-:W-:Y:S05]  /*07b0*/  CALL.REL.NOINC `($__internal_3_$__cuda_sm20_div_s64) ;  /* 0x0000001c002c7944 */ /* 0x000fea0003c00000 */
[----:B------:R-:W0:Y:S01]  /*07c0*/  LDCU UR4, c[0x0][0x3d0] ;  /* 0x00007a00ff0477ac */ /* 0x000e220008000800 */
[----:B------:R-:W-:Y:S01]  /*07d0*/  IADD3 R11, P0, PT, RZ, -R18, RZ ;  /* 0x80000012ff0b7210 */ /* 0x000fe20007f1e0ff */
[----:B------:R-:W-:Y:S02]  /*07e0*/  IMAD.MOV.U32 R14, RZ, RZ, R18 ;  /* 0x000000ffff0e7224 */ /* 0x000fe400078e0012 */
[--C-:B------:R-:W-:Y:S02]  /*07f0*/  IMAD.MOV.U32 R15, RZ, RZ, R21.reuse ;  /* 0x000000ffff0f7224 */ /* 0x100fe400078e0015 */
[----:B------:R-:W-:-:S04]  /*0800*/  IMAD.X R10, RZ, RZ, ~R21, P0 ;  /* 0x000000ffff0a7224 */ /* 0x000fc800000e0e15 */
[----:B0-----:R-:W-:Y:S02]  /*0810*/  IMAD R10, R10, UR4, RZ ;  /* 0x000000040a0a7c24 */ /* 0x001fe4000f8e02ff */
[----:B------:R-:W-:-:S04]  /*0820*/  IMAD.WIDE.U32 R12, R11, UR4, R12 ;  /* 0x000000040b0c7c25 */ /* 0x000fc8000f8e000c */
[----:B------:R-:W-:-:S05]  /*0830*/  IMAD R9, R9, R11, R10 ;  /* 0x0000000b09097224 */ /* 0x000fca00078e020a */
[----:B------:R-:W-:-:S07]  /*0840*/  IADD3 R9, PT, PT, R13, R9, RZ ;  /* 0x000000090d097210 */ /* 0x000fce0007ffe0ff */
.L_x_77:
[----:B------:R-:W-:Y:S05]  /*0850*/  BSYNC.RECONVERGENT B0 ;  /* 0x0000000000007941 */ /* 0x000fea0003800200 */
.L_x_75:
        /* <DEDUP_REMOVED lines=27> */
[----:B------:R-:W-:Y:S02]  /*0a10*/  IMAD R10, R20, R15, R14 ;  /* 0x0000000f140a7224 */ /* 0x000fe400078e020e */
[----:B------:R-:W-:Y:S02]  /*0a20*/  IMAD.MOV.U32 R14, RZ, RZ, R11 ;  /* 0x000000ffff0e7224 */ /* 0x000fe400078e000b */
[----:B------:R-:W-:Y:S01]  /*0a30*/  IMAD.MOV.U32 R15, RZ, RZ, RZ ;  /* 0x000000ffff0f7224 */ /* 0x000fe200078e00ff */
[----:B------:R-:W-:Y:S06]  /*0a40*/  BRA `(.L_x_80) ;  /* 0x00000000004c7947 */ /* 0x000fec0003800000 */
.L_x_79:
        /* <DEDUP_REMOVED lines=10> */
[----:B------:R-:W-:Y:S01]  /*0af0*/  IMAD.MOV.U32 R14, RZ, RZ, R18 ;  /* 0x000000ffff0e7224 */ /* 0x000fe200078e0012 */
[----:B------:R-:W-:Y:S01]  /*0b00*/  IADD3.X R11, PT, PT, RZ, ~R21, RZ, P0, !PT ;  /* 0x80000015ff0b7210 */ /* 0x000fe200007fe4ff */
[----:B0-----:R-:W-:-:S04]  /*0b10*/  IMAD.U32 R20, RZ, RZ, UR4 ;  /* 0x00000004ff147e24 */ /* 0x001fc8000f8e00ff */
[-C--:B------:R-:W-:Y:S02]  /*0b20*/  IMAD R16, R11, R20.reuse, RZ ;  /* 0x000000140b107224 */ /* 0x080fe400078e02ff */
[----:B------:R-:W-:Y:S01]  /*0b30*/  IMAD.MOV.U32 R11, RZ, RZ, R15 ;  /* 0x000000ffff0b7224 */ /* 0x000fe200078e000f */
[----:B------:R-:W-:Y:S01]  /*0b40*/  MOV R15, R21 ;  /* 0x00000015000f7202 */ /* 0x000fe20000000f00 */
[----:B------:R-:W-:Y:S02]  /*0b50*/  IMAD R13, R13, R17, R16 ;  /* 0x000000110d0d7224 */ /* 0x000fe400078e0210 */
[----:B------:R-:W-:-:S04]  /*0b60*/  IMAD.WIDE.U32 R10, R17, R20, R10 ;  /* 0x00000014110a7225 */ /* 0x000fc800078e000a */
[----:B------:R-:W-:-:S07]  /*0b70*/  IMAD.IADD R13, R11, 0x1, R13 ;  /* 0x000000010b0d7824 */ /* 0x000fce00078e020d */
.L_x_80:
[----:B------:R-:W-:Y:S05]  /*0b80*/  BSYNC.RECONVERGENT B0 ;  /* 0x0000000000007941 */ /* 0x000fea0003800200 */
.L_x_78:
[----:B------:R-:W0:Y:S01]  /*0b90*/  LDCU.128 UR8, c[0x0][0x3a0] ;  /* 0x00007400ff0877ac */ /* 0x000e220008000c00 */
[----:B------:R-:W-:Y:S01]  /*0ba0*/  SHF.R.S32.HI R17, RZ, 0x1f, R20 ;  /* 0x0000001fff117819 */ /* 0x000fe20000011414 */
[----:B------:R-:W1:Y:S01]  /*0bb0*/  LDCU.128 UR24, c[0x0][0x390] ;  /* 0x00007200ff1877ac */ /* 0x000e620008000c00 */
[----:B------:R-:W2:Y:S01]  /*0bc0*/  LDCU.128 UR4, c[0x0][0x3b0] ;  /* 0x00007600ff0477ac */ /* 0x000ea20008000c00 */
[----:B------:R-:W3:Y:S01]  /*0bd0*/  LDCU.64 UR32, c[0x0][0x3d0] ;  /* 0x00007a00ff2077ac */ /* 0x000ee20008000a00 */
[----:B0-----:R-:W-:Y:S02]  /*0be0*/  USHF.R.S32.HI UR19, URZ, 0x1f, UR9 ;  /* 0x0000001fff137899 */ /* 0x001fe40008011409 */
[----:B------:R-:W-:Y:S02]  /*0bf0*/  USHF.R.S32.HI UR18, URZ, 0x1f, UR10 ;  /* 0x0000001fff127899 */ /* 0x000fe4000801140a */
[----:B-1----:R-:W-:Y:S01]  /*0c00*/  UIMAD.WIDE UR16, UR8, UR27, URZ ;  /* 0x0000001b081072a5 */ /* 0x002fe2000f8e02ff */
[----:B------:R-:W-:Y:S01]  /*0c10*/  IMAD R29, R15, UR24, RZ ;  /* 0x000000180f1d7c24 */ /* 0x000fe2000f8e02ff */
[----:B------:R-:W-:-:S02]  /*0c20*/  UIADD3 UR20, UP1, UPT, URZ, -UR10, URZ ;  /* 0x8000000aff147290 */ /* 0x000fc4000ff3e0ff */
[----:B------:R-:W-:Y:S01]  /*0c30*/  UIMAD UR17, UR17, UR9, URZ ;  /* 0x00000009111172a4 */ /* 0x000fe2000f8e02ff */
[----:B--2---:R-:W-:Y:S01]  /*0c40*/  IMAD R11, R13, UR5, RZ ;  /* 0x000000050d0b7c24 */ /* 0x004fe2000f8e02ff */
[----:B------:R-:W-:Y:S01]  /*0c50*/  UIMAD.WIDE.U32 UR8, UR16, UR9, URZ ;  /* 0x00000009100872a5 */ /* 0x000fe2000f8e00ff */
[----:B------:R-:W-:Y:S01]  /*0c60*/  IMAD R31, R14, UR13, R29 ;  /* 0x0000000d0e1f7c24 */ /* 0x000fe2000f8e021d */
[----:B------:R-:W-:Y:S01]  /*0c70*/  UIMAD UR17, UR16, UR19, UR17 ;  /* 0x00000013101172a4 */ /* 0x000fe2000f8e0211 */
[----:B------:R-:W-:Y:S01]  /*0c80*/  IMAD.U32 R24, RZ, RZ, UR20 ;  /* 0x00000014ff187e24 */ /* 0x000fe2000f8e00ff */
[----:B------:R-:W-:Y:S01]  /*0c90*/  UIADD3.X UR18, UPT, UPT, URZ, ~UR18, URZ, UP1, !UPT ;  /* 0x80000012ff127290 */ /* 0x000fe20008ffe4ff */
[----:B------:R-:W-:Y:S01]  /*0ca0*/  IMAD R21, R9, UR6, RZ ;  /* 0x0000000609157c24 */ /* 0x000fe2000f8e02ff */
[----:B------:R-:W-:Y:S01]  /*0cb0*/  UIADD3 UR9, UPT, UPT, UR9, UR17, URZ ;  /* 0x0000001109097290 */ /* 0x000fe2000fffe0ff */
[----:B------:R-:W-:Y:S01]  /*0cc0*/  IMAD.WIDE.U32 R18, R20, UR8, RZ ;  /* 0x0000000814127c25 */ /* 0x000fe2000f8e00ff */
[----:B------:R-:W-:-:S02]  /*0cd0*/  USHF.R.S32.HI UR16, URZ, 0x1f, UR5 ;  /* 0x0000001fff107899 */ /* 0x000fc40008011405 */
[----:B------:R-:W-:Y:S01]  /*0ce0*/  USHF.R.S32.HI UR10, URZ, 0x1f, UR11 ;  /* 0x0000001fff0a7899 */ /* 0x000fe2000801140b */
[----:B------:R-:W-:Y:S01]  /*0cf0*/  IMAD.U32 R25, RZ, RZ, UR18 ;  /* 0x00000012ff197e24 */ /* 0x000fe2000f8e00ff */
[----:B------:R-:W-:Y:S01]  /*0d00*/  UIADD3 UR11, UP0, UPT, URZ, -UR11, URZ ;  /* 0x8000000bff0b7290 */ /* 0x000fe2000ff1e0ff */
[----:B------:R-:W-:Y:S01]  /*0d10*/  IMAD R16, R20, UR9, RZ ;  /* 0x0000000914107c24 */ /* 0x000fe2000f8e02ff */
[----:B------:R-:W-:Y:S01]  /*0d20*/  USHF.R.S32.HI UR9, URZ, 0x1f, UR4 ;  /* 0x0000001fff097899 */ /* 0x000fe20008011404 */
[C---:B------:R-:W-:Y:S01]  /*0d30*/  IMAD R27, R10.reuse, UR16, R11 ;  /* 0x000000100a1b7c24 */ /* 0x040fe2000f8e020b */
[----:B------:R-:W-:Y:S01]  /*0d40*/  UIADD3.X UR10, UPT, UPT, URZ, ~UR10, URZ, UP0, !UPT ;  /* 0x8000000aff0a7290 */ /* 0x000fe200087fe4ff */
[----:B------:R-:W-:Y:S01]  /*0d50*/  IMAD.WIDE.U32 R24, R10, UR5, R24 ;  /* 0x000000050a187c25 */ /* 0x000fe2000f8e0018 */
[----:B------:R-:W-:Y:S02]  /*0d60*/  USHF.R.S32.HI UR5, URZ, 0x1f, UR6 ;  /* 0x0000001fff057899 */ /* 0x000fe40008011406 */
[----:B------:R-:W-:Y:S01]  /*0d70*/  UIADD3 UR4, UP1, UPT, URZ, -UR4, URZ ;  /* 0x80000004ff047290 */ /* 0x000fe2000ff3e0ff */
[----:B------:R-:W-:Y:S01]  /*0d80*/  IMAD R17, R17, UR8, R16 ;  /* 0x0000000811117c24 */ /* 0x000fe2000f8e0210 */
[----:B------:R-:W-:Y:S01]  /*0d90*/  IADD3 R27, PT, PT, R25, R27, RZ ;  /* 0x0000001b191b7210 */ /* 0x000fe20007ffe0ff */
[----:B------:R-:W-:Y:S01]  /*0da0*/  IMAD.MOV.U32 R11, RZ, RZ, R13 ;  /* 0x000000ffff0b7224 */ /* 0x000fe200078e000d */
[----:B------:R-:W-:Y:S01]  /*0db0*/  UIADD3.X UR9, UPT, UPT, URZ, ~UR9, URZ, UP1, !UPT ;  /* 0x80000009ff097290 */ /* 0x000fe20008ffe4ff */
[----:B------:R-:W-:-:S02]  /*0dc0*/  IMAD.IADD R13, R19, 0x1, R17 ;  /* 0x00000001130d7824 */ /* 0x000fc400078e0211 */
[----:B------:R-:W-:Y:S02]  /*0dd0*/  IMAD.MOV.U32 R26, RZ, RZ, R24 ;  /* 0x000000ffff1a7224 */ /* 0x000fe400078e0018 */
[----:B------:R-:W-:Y:S01]  /*0de0*/  IMAD R13, R13, R14, RZ ;  /* 0x0000000e0d0d7224 */ /* 0x000fe200078e02ff */
[----:B------:R-:W-:Y:S01]  /*0df0*/  MOV R33, UR9 ;  /* 0x0000000900217c02 */ /* 0x000fe20008000f00 */
[----:B------:R-:W-:-:S04]  /*0e00*/  IMAD.WIDE.U32 R16, R14, UR24, R26 ;  /* 0x000000180e107c25 */ /* 0x000fc8000f8e001a */
[-C--:B------:R-:W-:Y:S02]  /*0e10*/  IMAD R15, R15, R18.reuse, R13 ;  /* 0x000000120f0f7224 */ /* 0x080fe400078e020d */
[----:B------:R-:W-:Y:S02]  /*0e20*/  IMAD.IADD R13, R17, 0x1, R31 ;  /* 0x00000001110d7824 */ /* 0x000fe400078e021f */
[----:B------:R-:W-:Y:S02]  /*0e30*/  IMAD.U32 R28, RZ, RZ, UR11 ;  /* 0x0000000bff1c7e24 */ /* 0x000fe4000f8e00ff */
[----:B------:R-:W-:Y:S02]  /*0e40*/  IMAD.U32 R29, RZ, RZ, UR10 ;  /* 0x0000000aff1d7e24 */ /* 0x000fe4000f8e00ff */
[----:B------:R-:W-:-:S04]  /*0e50*/  IMAD.WIDE.U32 R10, R14, R18, R10 ;  /* 0x000000120e0a7225 */ /* 0x000fc800078e000a */
[----:B------:R-:W-:Y:S02]  /*0e60*/  IMAD R13, R13, UR25, RZ ;  /* 0x000000190d0d7c24 */ /* 0x000fe4000f8e02ff */
[C---:B------:R-:W-:Y:S01]  /*0e70*/  IMAD R21, R12.reuse, UR5, R21 ;  /* 0x000000050c157c24 */ /* 0x040fe2000f8e0215 */
[----:B---3--:R-:W-:Y:S01]  /*0e80*/  USHF.R.S32.HI UR5, URZ, 0x1f, UR32 ;  /* 0x0000001fff057899 */ /* 0x008fe20008011420 */
[----:B------:R-:W-:-:S04]  /*0e90*/  IMAD.WIDE.U32 R28, R12, UR6, R28 ;  /* 0x000000060c1c7c25 */ /* 0x000fc8000f8e001c */
[----:B------:R-:W-:Y:S02]  /*0ea0*/  IMAD.IADD R11, R11, 0x1, R15 ;  /* 0x000000010b0b7824 */ /* 0x000fe400078e020f */
[----:B------:R-:W-:Y:S01]  /*0eb0*/  IMAD R17, R16, UR14, R13 ;  /* 0x0000000e10117c24 */ /* 0x000fe2000f8e020d */
[----:B------:R-:W-:Y:S01]  /*0ec0*/  MOV R13, R9 ;  /* 0x00000009000d7202 */ /* 0x000fe20000000f00 */
[----:B------:R-:W-:Y:S02]  /*0ed0*/  IMAD.IADD R31, R29, 0x1, R21 ;  /* 0x000000011d1f7824 */ /* 0x000fe400078e0215 */
[----:B------:R-:W-:Y:S02]  /*0ee0*/  IMAD.MOV.U32 R30, RZ, RZ, R28 ;  /* 0x000000ffff1e7224 */ /* 0x000fe400078e001c */
[----:B------:R-:W-:Y:S01]  /*0ef0*/  IMAD.U32 R32, RZ, RZ, UR4 ;  /* 0x00000004ff207e24 */ /* 0x000fe2000f8e00ff */
[----:B------:R-:W-:Y:S01]  /*0f00*/  USHF.R.S32.HI UR4, URZ, 0x1f, UR7 ;  /* 0x0000001fff047899 */ /* 0x000fe20008011407 */
[----:B------:R-:W-:-:S02]  /*0f10*/  IMAD R11, R11, UR32, RZ ;  /* 0x000000200b0b7c24 */ /* 0x000fc4000f8e02ff */
[----:B------:R-:W-:Y:S02]  /*0f20*/  IMAD R19, R7, UR7, RZ ;  /* 0x0000000707137c24 */ /* 0x000fe4000f8e02ff */
[----:B------:R-:W-:-:S04]  /*0f30*/  IMAD.WIDE.U32 R14, R16, UR25, R30 ;  /* 0x00000019100e7c25 */ /* 0x000fc8000f8e001e */
[----:B------:R-:W-:-:S04]  /*0f40*/  IMAD.WIDE.U32 R12, R10, UR32, R12 ;  /* 0x000000200a0c7c25 */ /* 0x000fc8000f8e000c */
[----:B------:R-:W-:Y:S02]  /*0f50*/  IMAD R11, R10, UR5, R11 ;  /* 0x000000050a0b7c24 */ /* 0x000fe4000f8e020b */
[----:B------:R-:W-:-:S04]  /*0f60*/  IMAD.WIDE.U32 R32, R8, UR7, R32 ;  /* 0x0000000708207c25 */ /* 0x000fc8000f8e0020 */
[----:B------:R-:W-:Y:S01]  /*0f70*/  IMAD.MOV.U32 R9, RZ, RZ, R7 ;  /* 0x000000ffff097224 */ /* 0x000fe200078e0007 */
[----:B------:R-:W-:Y:S01]  /*0f80*/  MOV R34, R32 ;  /* 0x0000002000227202 */ /* 0x000fe20000000f00 */
[----:B------:R-:W-:Y:S01]  /*0f90*/  IMAD R19, R8, UR4, R19 ;  /* 0x0000000408137c24 */ /* 0x000fe2000f8e0213 */
[----:B------:R-:W-:Y:S01]  /*0fa0*/  USHF.R.S32.HI UR4, URZ, 0x1f, UR33 ;  /* 0x0000001fff047899 */ /* 0x000fe20008011421 */
[----:B------:R-:W-:Y:S02]  /*0fb0*/  IMAD.IADD R7, R15, 0x1, R17 ;  /* 0x000000010f077824 */ /* 0x000fe400078e0211 */
[----:B------:R-:W-:Y:S02]  /*0fc0*/  IMAD.IADD R13, R13, 0x1, R11 ;  /* 0x000000010d0d7824 */ /* 0x000fe400078e020b */
[----:B------:R-:W-:Y:S02]  /*0fd0*/  IMAD.IADD R35, R33, 0x1, R19 ;  /* 0x0000000121237824 */ /* 0x000fe400078e0213 */
[----:B------:R-:W-:-:S02]  /*0fe0*/  IMAD R7, R7, UR26, RZ ;  /* 0x0000001a07077c24 */ /* 0x000fc4000f8e02ff */
[----:B------:R-:W-:Y:S02]  /*0ff0*/  IMAD R13, R13, UR33, RZ ;  /* 0x000000210d0d7c24 */ /* 0x000fe4000f8e02ff */
[----:B------:R-:W-:-:S04]  /*1000*/  IMAD.WIDE.U32 R10, R12, UR33, R8 ;  /* 0x000000210c0a7c25 */ /* 0x000fc8000f8e0008 */
[----:B------:R-:W-:Y:S01]  /*1010*/  IMAD.WIDE.U32 R8, R14, UR26, R34 ;  /* 0x0000001a0e087c25 */ /* 0x000fe2000f8e0022 */
[----:B------:R-:W-:-:S03]  /*1020*/  LEA R36, P0, R10, R36, 0x3 ;  /* 0x000000240a247211 */ /* 0x000fc600078018ff */
[----:B------:R-:W-:Y:S01]  /*1030*/  IMAD R7, R14, UR15, R7 ;  /* 0x0000000f0e077c24 */ /* 0x000fe2000f8e0207 */
[----:B------:R-:W-:Y:S01]  /*1040*/  LEA R22, P1, R8, R22, 0x3 ;  /* 0x0000001608167211 */ /* 0x000fe200078218ff */
[----:B------:R-:W-:Y:S02]  /*1050*/  IMAD R13, R12, UR4, R13 ;  /* 0x000000040c0d7c24 */ /* 0x000fe4000f8e020d */
[----:B------:R-:W-:Y:S02]  /*1060*/  IMAD.IADD R7, R9, 0x1, R7 ;  /* 0x0000000109077824 */ /* 0x000fe400078e0207 */
[----:B------:R-:W-:-:S03]  /*1070*/  IMAD.IADD R9, R11, 0x1, R13 ;  /* 0x000000010b097824 */ /* 0x000fc600078e020d */
[----:B------:R-:W-:Y:S01]  /*1080*/  LEA.HI.X R23, R8, R23, R7, 0x3, P1 ;  /* 0x0000001708177211 */ /* 0x000fe200008f1c07 */
[----:B------:R-:W-:Y:S01]  /*1090*/  IMAD.MOV.U32 R8, RZ, RZ, RZ ;  /* 0x000000ffff087224 */ /* 0x000fe200078e00ff */
[----:B------:R-:W-:-:S07]  /*10a0*/  LEA.HI.X R37, R10, R37, R9, 0x3, P0 ;  /* 0x000000250a257211 */ /* 0x000fce00000f1c09 */
.L_x_93:
[----:B0-----:R-:W0:Y:S01]  /*10b0*/  LDCU UR4, c[0x0][0x3c0] ;  /* 0x00007800ff0477ac */ /* 0x001e220008000800 */
[----:B------:R-:W-:Y:S01]  /*10c0*/  HFMA2 R11, -RZ, RZ, 0, 0 ;  /* 0x00000000ff0b7431 */ /* 0x000fe200000001ff */
[----:B-1----:R-:W1:Y:S01]  /*10d0*/  LDCU UR5, c[0x0][0x39c] ;  /* 0x00007380ff0577ac */ /* 0x002e620008000800 */
[C---:B0-----:R-:W-:Y:S02]  /*10e0*/  IMAD R9, R8.reuse, UR4, RZ ;  /* 0x0000000408097c24 */ /* 0x041fe4000f8e02ff */
[----:B------:R-:W-:-:S03]  /*10f0*/  VIADD R8, R8, 0x1 ;  /* 0x0000000108087836 */ /* 0x000fc60000000000 */
[C---:B------:R-:W-:Y:S02]  /*1100*/  IADD3 R10, P0, PT, R9.reuse, R24, RZ ;  /* 0x00000018090a7210 */ /* 0x040fe40007f1e0ff */
[----:B-1----:R-:W-:Y:S02]  /*1110*/  ISETP.NE.AND P3, PT, R8, UR5, PT ;  /* 0x0000000508007c0c */ /* 0x002fe4000bf65270 */
[----:B--2---:R-:W-:-:S11]  /*1120*/  LEA.HI.X.SX32 R12, R9, R27, 0x1, P0 ;  /* 0x0000001b090c7211 */ /* 0x004fd600000f0eff */
.L_x_92:
        /* <DEDUP_REMOVED lines=8> */
[----:B------:R-:W-:Y:S02]  /*11b0*/  ISETP.NE.AND P4, PT, R11, UR6, PT ;  /* 0x000000060b007c0c */ /* 0x000fe4000bf85270 */
[----:B------:R-:W-:Y:S02]  /*11c0*/  LOP3.LUT R14, R10, R13, RZ, 0xfc, !PT ;  /* 0x0000000d0a0e7212 */ /* 0x000fe400078efcff */
[----:B------:R-:W-:Y:S02]  /*11d0*/  LEA.HI.X.SX32 R15, R7, R31, 0x1, P0 ;  /* 0x0000001f070f7211 */ /* 0x000fe400000f0eff */
[----:B------:R-:W-:Y:S01]  /*11e0*/  ISETP.GT.U32.AND P0, PT, R14, -0x1, PT ;  /* 0xffffffff0e00780c */ /* 0x000fe20003f04070 */
[----:B--2---:R-:W-:Y:S01]  /*11f0*/  IMAD.U32 R14, RZ, RZ, UR5 ;  /* 0x00000005ff0e7e24 */ /* 0x004fe2000f8e00ff */
[----:B------:R-:W-:-:S03]  /*1200*/  LOP3.LUT R16, R12, R15, RZ, 0xfc, !PT ;  /* 0x0000000f0c107212 */ /* 0x000fc600078efcff */
[----:B------:R-:W-:Y:S01]  /*1210*/  IMAD R17, R9, R14, R7 ;  /* 0x0000000e09117224 */ /* 0x000fe200078e0207 */
[----:B------:R-:W-:Y:S01]  /*1220*/  ISETP.GT.AND.EX P0, PT, R16, -0x1, PT, P0 ;  /* 0xffffffff1000780c */ /* 0x000fe20003f04300 */
[----:B0-----:R-:W-:Y:S02]  /*1230*/  IMAD.U32 R16, RZ, RZ, UR4 ;  /* 0x00000004ff107e24 */ /* 0x001fe4000f8e00ff */
[----:B------:R-:W-:Y:S02]  /*1240*/  IMAD.MOV.U32 R7, RZ, RZ, RZ ;  /* 0x000000ffff077224 */ /* 0x000fe400078e00ff */
[----:B------:R-:W-:Y:S01]  /*1250*/  IMAD R17, R17, R16, RZ ;  /* 0x0000001011117224 */ /* 0x000fe200078e02ff */
[----:B------:R-:W-:Y:S07]  /*1260*/  BRA.U !UP0, `(.L_x_81) ;  /* 0x0000000908387547 */ /* 0x000fee000b800000 */
[----:B------:R-:W0:Y:S01]  /*1270*/  LDCU UR5, c[0x0][0x3c8] ;  /* 0x00007900ff0577ac */ /* 0x000e220008000800 */
[----:B------:R-:W-:Y:S01]  /*1280*/  IADD3 R52, PT, PT, -R6, RZ, RZ ;  /* 0x000000ff06347210 */ /* 0x000fe20007ffe1ff */
[C---:B------:R-:W-:Y:S01]  /*1290*/  VIADD R50, R17.reuse, UR21 ;  /* 0x0000001511327c36 */ /* 0x040fe20008000000 */
[C---:B------:R-:W-:Y:S01]  /*12a0*/  IADD3 R47, PT, PT, R17.reuse, UR31, RZ ;  /* 0x0000001f112f7c10 */ /* 0x040fe2000fffe0ff */
[----:B------:R-:W1:Y:S01]  /*12b0*/  LDCU UR4, c[0x0][0x3c8] ;  /* 0x00007900ff0477ac */ /* 0x000e620008000800 */
[C---:B------:R-:W-:Y:S01]  /*12c0*/  VIADD R19, R17.reuse, UR28 ;  /* 0x0000001c11137c36 */ /* 0x040fe20008000000 */
[----:B------:R-:W-:Y:S01]  /*12d0*/  MOV R59, UR31 ;  /* 0x0000001f003b7c02 */ /* 0x000fe20008000f00 */
[C---:B------:R-:W-:Y:S02]  /*12e0*/  VIADD R20, R17.reuse, UR29 ;  /* 0x0000001d11147c36 */ /* 0x040fe40008000000 */
[C---:B------:R-:W-:Y:S02]  /*12f0*/  VIADD R21, R17.reuse, UR30 ;  /* 0x0000001e11157c36 */ /* 0x040fe40008000000 */
[----:B------:R-:W-:-:S02]  /*1300*/  VIADD R49, R17, UR12 ;  /* 0x0000000c11317c36 */ /* 0x000fc40008000000 */
[----:B------:R-:W-:Y:S02]  /*1310*/  IMAD.MOV.U32 R55, RZ, RZ, RZ ;  /* 0x000000ffff377224 */ /* 0x000fe400078e00ff */
[----:B------:R-:W-:Y:S02]  /*1320*/  IMAD.MOV.U32 R51, RZ, RZ, R17 ;  /* 0x000000ffff337224 */ /* 0x000fe400078e0011 */
[----:B------:R-:W-:Y:S01]  /*1330*/  IMAD.U32 R57, RZ, RZ, UR12 ;  /* 0x0000000cff397e24 */ /* 0x000fe2000f8e00ff */
[----:B0-----:R-:W-:Y:S01]  /*1340*/  IADD3 R53, PT, PT, R17, UR5, RZ ;  /* 0x0000000511357c10 */ /* 0x001fe2000fffe0ff */
[----:B------:R-:W-:Y:S02]  /*1350*/  IMAD.U32 R61, RZ, RZ, UR30 ;  /* 0x0000001eff3d7e24 */ /* 0x000fe4000f8e00ff */
[----:B------:R-:W-:Y:S02]  /*1360*/  IMAD.U32 R46, RZ, RZ, UR29 ;  /* 0x0000001dff2e7e24 */ /* 0x000fe4000f8e00ff */
[----:B------:R-:W-:-:S02]  /*1370*/  IMAD.U32 R48, RZ, RZ, UR28 ;  /* 0x0000001cff307e24 */ /* 0x000fc4000f8e00ff */
[----:B------:R-:W-:Y:S02]  /*1380*/  IMAD.U32 R7, RZ, RZ, UR21 ;  /* 0x00000015ff077e24 */ /* 0x000fe4000f8e00ff */
[----:B-1----:R-:W-:-:S07]  /*1390*/  IMAD.U32 R18, RZ, RZ, UR4 ;  /* 0x00000004ff127e24 */ /* 0x002fce000f8e00ff */
.L_x_82:
[----:B0-----:R-:W0:Y:S01]  /*13a0*/  LDCU.64 UR4, c[0x0][0x390] ;  /* 0x00007200ff0477ac */ /* 0x001e220008000a00 */
[C---:B------:R-:W-:Y:S02]  /*13b0*/  IADD3 R39, P1, PT, R55.reuse, R32, RZ ;  /* 0x0000002037277210 */ /* 0x040fe40007f3e0ff */
[----:B------:R-:W-:Y:S01]  /*13c0*/  CS2R R42, SRZ ;  /* 0x00000000002a7805 */ /* 0x000fe2000001ff00 */
[----:B------:R-:W1:Y:S01]  /*13d0*/  LDCU UR6, c[0x0][0x398] ;  /* 0x00007300ff0677ac */ /* 0x000e620008000800 */
[----:B------:R-:W-:-:S04]  /*13e0*/  LEA.HI.X.SX32 R38, R55, R35, 0x1, P1 ;  /* 0x0000002337267211 */ /* 0x000fc800008f0eff */
[----:B------:R-:W-:Y:S01]  /*13f0*/  ISETP.LT.OR P5, PT, R38, RZ, !P0 ;  /* 0x000000ff2600720c */ /* 0x000fe200047a1670 */
[----:B0-----:R-:W-:Y:S01]  /*1400*/  IMAD.U32 R14, RZ, RZ, UR5 ;  /* 0x00000005ff0e7e24 */ /* 0x001fe2000f8e00ff */
[----:B------:R-:W-:Y:S01]  /*1410*/  ISETP.GE.U32.AND P2, PT, R10, UR4, PT ;  /* 0x000000040a007c0c */ /* 0x000fe2000bf46070 */
[----:B-1----:R-:W-:-:S03]  /*1420*/  IMAD.U32 R16, RZ, RZ, UR6 ;  /* 0x00000006ff107e24 */ /* 0x002fc6000f8e00ff */
[----:B------:R-:W-:Y:S02]  /*1430*/  ISETP.GE.U32.AND P1, PT, R13, R14, PT ;  /* 0x0000000e0d00720c */ /* 0x000fe40003f26070 */
[----:B------:R-:W-:Y:S02]  /*1440*/  ISETP.GE.OR.EX P6, PT, R12, UR13, P5, P2 ;  /* 0x0000000d0c007c0c */ /* 0x000fe4000afc6720 */
[----:B------:R-:W-:Y:S02]  /*1450*/  ISETP.GE.U32.AND P5, PT, R39, R16, PT ;  /* 0x000000102700720c */ /* 0x000fe40003fa6070 */
[----:B------:R-:W-:-:S04]  /*1460*/  ISETP.GE.OR.EX P6, PT, R15, UR14, P6, P1 ;  /* 0x0000000e0f007c0c */ /* 0x000fc8000b7c6710 */
[----:B------:R-:W-:-:S13]  /*1470*/  ISETP.GE.OR.EX P5, PT, R38, UR15, P6, P5 ;  /* 0x0000000f26007c0c */ /* 0x000fda000b7a6750 */
[----:B------:R-:W-:-:S05]  /*1480*/  @!P5 IMAD.WIDE R38, R51, 0x8, R22 ;  /* 0x000000083326d825 */ /* 0x000fca00078e0216 */
[----:B------:R-:W2:Y:S01]  /*1490*/  @!P5 LDG.E.64 R42, desc[UR22][R38.64] ;  /* 0x00000016262ad981 */ /* 0x000ea2000c1e1b00 */
[C---:B------:R-:W-:Y:S02]  /*14a0*/  IADD3 R41, P5, PT, R18.reuse, R32, RZ ;  /* 0x0000002012297210 */ /* 0x040fe40007fbe0ff */
[----:B------:R-:W-:Y:S02]  /*14b0*/  CS2R R44, SRZ ;  /* 0x00000000002c7805 */ /* 0x000fe4000001ff00 */
[----:B------:R-:W-:-:S04]  /*14c0*/  LEA.HI.X.SX32 R40, R18, R35, 0x1, P5 ;  /* 0x0000002312287211 */ /* 0x000fc800028f0eff */
[----:B------:R-:W-:-:S04]  /*14d0*/  ISETP.LT.OR P5, PT, R40, RZ, !P0 ;  /* 0x000000ff2800720c */ /* 0x000fc800047a1670 */
[----:B------:R-:W-:Y:S02]  /*14e0*/  ISETP.GE.OR.EX P6, PT, R12, UR13, P5, P2 ;  /* 0x0000000d0c007c0c */ /* 0x000fe4000afc6720 */
[----:B------:R-:W-:Y:S02]  /*14f0*/  ISETP.GE.U32.AND P5, PT, R41, R16, PT ;  /* 0x000000102900720c */ /* 0x000fe40003fa6070 */
[----:B------:R-:W-:-:S04]  /*1500*/  ISETP.GE.OR.EX P6, PT, R15, UR14, P6, P1 ;  /* 0x0000000e0f007c0c */ /* 0x000fc8000b7c6710 */
[----:B------:R-:W-:-:S13]  /*1510*/  ISETP.GE.OR.EX P5, PT, R40, UR15, P6, P5 ;  /* 0x0000000f28007c0c */ /* 0x000fda000b7a6750 */
[----:B------:R-:W-:Y:S01]  /*1520*/  @!P5 IMAD.WIDE R40, R53, 0x8, R22 ;  /* 0x000000083528d825 */ /* 0x000fe200078e0216 */
[----:B--2---:R0:W-:Y:S04]  /*1530*/  STG.E.64 desc[UR22][R36.64], R42 ;  /* 0x0000002a24007986 */ /* 0x0041e8000c101b16 */
[----:B------:R1:W2:Y:S01]  /*1540*/  @!P5 LDG.E.64 R44, desc[UR22][R40.64] ;  /* 0x00000016282cd981 */ /* 0x0002a2000c1e1b00 */
[----:B------:R-:W-:Y:S01]  /*1550*/  IADD3 R54, P5, PT, R7, R32, RZ ;  /* 0x0000002007367210 */ /* 0x000fe20007fbe0ff */
[----:B------:R-:W-:-:S03]  /*1560*/  IMAD.WIDE R38, R2, 0x8, R36 ;  /* 0x0000000802267825 */ /* 0x000fc600078e0224 */
[----:B------:R-:W-:-:S04]  /*1570*/  LEA.HI.X.SX32 R56, R7, R35, 0x1, P5 ;  /* 0x0000002307387211 */ /* 0x000fc800028f0eff */
[----:B------:R-:W-:Y:S02]  /*1580*/  ISETP.LT.OR P5, PT, R56, RZ, !P0 ;  /* 0x000000ff3800720c */ /* 0x000fe400047a1670 */
[----:B0-----:R-:W-:Y:S02]  /*1590*/  CS2R R42, SRZ ;  /* 0x00000000002a7805 */ /* 0x001fe4000001ff00 */
[----:B------:R-:W-:Y:S02]  /*15a0*/  ISETP.GE.OR.EX P6, PT, R12, UR13, P5, P2 ;  /* 0x0000000d0c007c0c */ /* 0x000fe4000afc6720 */
[----:B------:R-:W-:Y:S02]  /*15b0*/  ISETP.GE.U32.AND P5, PT, R54, R16, PT ;  /* 0x000000103600720c */ /* 0x000fe40003fa6070 */
[----:B------:R-:W-:-:S04]  /*15c0*/  ISETP.GE.OR.EX P6, PT, R15, UR14, P6, P1 ;  /* 0x0000000e0f007c0c */ /* 0x000fc8000b7c6710 */
[----:B------:R-:W-:-:S13]  /*15d0*/  ISETP.GE.OR.EX P5, PT, R56, UR15, P6, P5 ;  /* 0x0000000f38007c0c */ /* 0x000fda000b7a6750 */
[----:B-1----:R-:W-:Y:S01]  /*15e0*/  @!P5 IMAD.WIDE R40, R50, 0x8, R22 ;  /* 0x000000083228d825 */ /* 0x002fe200078e0216 */
[----:B--2---:R0:W-:Y:S04]  /*15f0*/  STG.E.64 desc[UR22][R38.64], R44 ;  /* 0x0000002c26007986 */ /* 0x0041e8000c101b16 */
[----:B------:R1:W2:Y:S01]  /*1600*/  @!P5 LDG.E.64 R42, desc[UR22][R40.64] ;  /* 0x00000016282ad981 */ /* 0x0002a2000c1e1b00 */
[----:B0-----:R-:W-:Y:S01]  /*1610*/  IADD3 R45, P5, PT, R48, R32, RZ ;  /* 0x00000020302d7210 */ /* 0x001fe20007fbe0ff */
[----:B------:R-:W-:-:S03]  /*1620*/  IMAD.WIDE R38, R2, 0x10, R36 ;  /* 0x0000001002267825 */ /* 0x000fc600078e0224 */
[----:B------:R-:W-:-:S04]  /*1630*/  LEA.HI.X.SX32 R44, R48, R35, 0x1, P5 ;  /* 0x00000023302c7211 */ /* 0x000fc800028f0eff */
[----:B------:R-:W-:-:S04]  /*1640*/  ISETP.LT.OR P5, PT, R44, RZ, !P0 ;  /* 0x000000ff2c00720c */ /* 0x000fc800047a1670 */
[----:B------:R-:W-:Y:S02]  /*1650*/  ISETP.GE.OR.EX P6, PT, R12, UR13, P5, P2 ;  /* 0x0000000d0c007c0c */ /* 0x000fe4000afc6720 */
[----:B------:R-:W-:Y:S02]  /*1660*/  ISETP.GE.U32.AND P5, PT, R45, R16, PT ;  /* 0x000000102d00720c */ /* 0x000fe40003fa6070 */
[----:B------:R-:W-:-:S04]  /*1670*/  ISETP.GE.OR.EX P6, PT, R15, UR14, P6, P1 ;  /* 0x0000000e0f007c0c */ /* 0x000fc8000b7c6710 */
[----:B------:R-:W-:Y:S02]  /*1680*/  ISETP.GE.OR.EX P5, PT, R44, UR15, P6, P5 ;  /* 0x0000000f2c007c0c */ /* 0x000fe4000b7a6750 */
[----:B------:R-:W-:-:S11]  /*1690*/  CS2R R44, SRZ ;  /* 0x00000000002c7805 */ /* 0x000fd6000001ff00 */
        /* <DEDUP_REMOVED lines=50> */
[----:B------:R-:W2:Y:S01]  /*19c0*/  @!P5 LDG.E.64 R44, desc[UR22][R40.64] ;  /* 0x00000016282cd981 */ /* 0x000ea2000c1e1b00 */
[----:B------:R-:W-:-:S05]  /*19d0*/  VIADD R52, R52, 0x8 ;  /* 0x0000000834347836 */ /* 0x000fca0000000000 */
[----:B------:R-:W-:Y:S01]  /*19e0*/  ISETP.NE.AND P1, PT, R52, RZ, PT ;  /* 0x000000ff3400720c */ /* 0x000fe20003f25270 */
[C-C-:B0-----:R-:W-:Y:S01]  /*19f0*/  IMAD.WIDE R38, R2.reuse, 0x38, R36.reuse ;  /* 0x0000003802267825 */ /* 0x141fe200078e0224 */
[----:B------:R-:W0:Y:S03]  /*1a00*/  LDC R42, c[0x0][0x3c8] ;  /* 0x0000f200ff2a7b82 */ /* 0x000e260000000800 */
[----:B------:R-:W-:Y:S01]  /*1a10*/  IMAD.WIDE R36, R2, 0x40, R36 ;  /* 0x0000004002247825 */ /* 0x000fe200078e0224 */
[----:B0-----:R-:W-:-:S03]  /*1a20*/  LEA R18, R42, R18, 0x3 ;  /* 0x000000122a127211 */ /* 0x001fc600078e18ff */
[C---:B------:R-:W-:Y:S01]  /*1a30*/  IMAD R7, R42.reuse, 0x8, R7 ;  /* 0x000000082a077824 */ /* 0x040fe200078e0207 */
[C---:B------:R-:W-:Y:S01]  /*1a40*/  LEA R59, R42.reuse, R59, 0x3 ;  /* 0x0000003b2a3b7211 */ /* 0x040fe200078e18ff */
[C---:B------:R-:W-:Y:S01]  /*1a50*/  IMAD R48, R42.reuse, 0x8, R48 ;  /* 0x000000082a307824 */ /* 0x040fe200078e0230 */
[C---:B------:R-:W-:Y:S01]  /*1a60*/  LEA R19, R42.reuse, R19, 0x3 ;  /* 0x000000132a137211 */ /* 0x040fe200078e18ff */
[C---:B------:R-:W-:Y:S01]  /*1a70*/  IMAD R46, R42.reuse, 0x8, R46 ;  /* 0x000000082a2e7824 */ /* 0x040fe200078e022e */
[C---:B------:R-:W-:Y:S01]  /*1a80*/  LEA R51, R42.reuse, R51, 0x3 ;  /* 0x000000332a337211 */ /* 0x040fe200078e18ff */
        /* <DEDUP_REMOVED lines=9> */
[----:B--2---:R0:W-:Y:S01]  /*1b20*/  STG.E.64 desc[UR22][R38.64], R44 ;  /* 0x0000002c26007986 */ /* 0x0041e2000c101b16 */
[----:B------:R-:W-:Y:S05]  /*1b30*/  @P1 BRA `(.L_x_82) ;  /* 0xfffffff800181947 */ /* 0x000fea000383ffff */
[----:B------:R-:W-:-:S07]  /*1b40*/  IMAD.MOV.U32 R7, RZ, RZ, R6 ;  /* 0x000000ffff077224 */ /* 0x000fce00078e0006 */
.L_x_81:
[----:B------:R-:W-:-:S13]  /*1b50*/  ISETP.NE.AND P1, PT, R4, RZ, PT ;  /* 0x000000ff0400720c */ /* 0x000fda0003f25270 */
[----:B------:R-:W-:Y:S05]  /*1b60*/  @!P1 BRA `(.L_x_83) ;  /* 0x0000000800109947 */ /* 0x000fea0003800000 */
[----:B------:R-:W-:-:S05]  /*1b70*/  VIADD R18, R4, 0xffffffff ;  /* 0xffffffff04127836 */ /* 0x000fca0000000000 */
[----:B------:R-:W-:-:S13]  /*1b80*/  ISETP.GE.U32.AND P1, PT, R18, 0x3, PT ;  /* 0x000000031200780c */ /* 0x000fda0003f26070 */
[----:B------:R-:W-:Y:S05]  /*1b90*/  @!P1 BRA `(.L_x_84) ;  /* 0x0000000400009947 */ /* 0x000fea0003800000 */
[----:B------:R-:W1:Y:S01]  /*1ba0*/  LDCU UR4, c[0x0][0x3c8] ;  /* 0x00007900ff0477ac */ /* 0x000e620008000800 */
[----:B------:R-:W-:Y:S01]  /*1bb0*/  CS2R R20, SRZ ;  /* 0x0000000000147805 */ /* 0x000fe2000001ff00 */
[----:B------:R-:W2:Y:S01]  /*1bc0*/  LDCU UR5, c[0x0][0x390] ;  /* 0x00007200ff0577ac */ /* 0x000ea20008000800 */
[----:B-1----:R-:W-:Y:S01]  /*1bd0*/  IMAD R41, R7, UR4, RZ ;  /* 0x0000000407297c24 */ /* 0x002fe2000f8e02ff */
[----:B--2---:R-:W-:-:S04]  /*1be0*/  ISETP.GE.U32.AND P2, PT, R10, UR5, PT ;  /* 0x000000050a007c0c */ /* 0x004fc8000bf46070 */
[----:B------:R-:W-:-:S04]  /*1bf0*/  IADD3 R19, P1, PT, R41, R32, RZ ;  /* 0x0000002029137210 */ /* 0x000fc80007f3e0ff */
[----:B------:R-:W-:Y:S02]  /*1c00*/  LEA.HI.X.SX32 R18, R41, R35, 0x1, P1 ;  /* 0x0000002329127211 */ /* 0x000fe400008f0eff */
[----:B------:R-:W-:Y:S02]  /*1c10*/  ISETP.GE.U32.AND P1, PT, R13, R14, PT ;  /* 0x0000000e0d00720c */ /* 0x000fe40003f26070 */
[----:B------:R-:W-:-:S04]  /*1c20*/  ISETP.LT.OR P5, PT, R18, RZ, !P0 ;  /* 0x000000ff1200720c */ /* 0x000fc800047a1670 */
[----:B------:R-:W-:Y:S02]  /*1c30*/  ISETP.GE.OR.EX P6, PT, R12, UR13, P5, P2 ;  /* 0x0000000d0c007c0c */ /* 0x000fe4000afc6720 */
[----:B------:R-:W-:Y:S02]  /*1c40*/  ISETP.GE.U32.AND P5, PT, R19, R16, PT ;  /* 0x000000101300720c */ /* 0x000fe40003fa6070 */
[----:B------:R-:W-:-:S04]  /*1c50*/  ISETP.GE.OR.EX P6, PT, R15, UR14, P6, P1 ;  /* 0x0000000e0f007c0c */ /* 0x000fc8000b7c6710 */
[----:B------:R-:W-:-:S13]  /*1c60*/  ISETP.GE.OR.EX P5, PT, R18, UR15, P6, P5 ;  /* 0x0000000f12007c0c */ /* 0x000fda000b7a6750 */
[----:B0-----:R-:W-:-:S04]  /*1c70*/  @!P5 IMAD.IADD R39, R17, 0x1, R41 ;  /* 0x000000011127d824 */ /* 0x001fc800078e0229 */
[----:B------:R-:W-:-:S05]  /*1c80*/  @!P5 IMAD.WIDE R38, R39, 0x8, R22 ;  /* 0x000000082726d825 */ /* 0x000fca00078e0216 */
[----:B------:R0:W2:Y:S01]  /*1c90*/  @!P5 LDG.E.64 R20, desc[UR22][R38.64] ;  /* 0x000000162614d981 */ /* 0x0000a2000c1e1b00 */
[----:B------:R-:W-:-:S05]  /*1ca0*/  VIADD R43, R41, UR4 ;  /* 0x00000004292b7c36 */ /* 0x000fca0008000000 */
[----:B------:R-:W-:-:S04]  /*1cb0*/  IADD3 R19, P5, PT, R43, R32, RZ ;  /* 0x000000202b137210 */ /* 0x000fc80007fbe0ff */
[----:B------:R-:W-:-:S04]  /*1cc0*/  LEA.HI.X.SX32 R18, R43, R35, 0x1, P5 ;  /* 0x000000232b127211 */ /* 0x000fc800028f0eff */
[----:B------:R-:W-:-:S04]  /*1cd0*/  ISETP.LT.OR P5, PT, R18, RZ, !P0 ;  /* 0x000000ff1200720c */ /* 0x000fc800047a1670 */
[----:B------:R-:W-:Y:S02]  /*1ce0*/  ISETP.GE.OR.EX P6, PT, R12, UR13, P5, P2 ;  /* 0x0000000d0c007c0c */ /* 0x000fe4000afc6720 */
[----:B------:R-:W-:Y:S02]  /*1cf0*/  ISETP.GE.U32.AND P5, PT, R19, R16, PT ;  /* 0x000000101300720c */ /* 0x000fe40003fa6070 */
[----:B------:R-:W-:-:S04]  /*1d00*/  ISETP.GE.OR.EX P6, PT, R15, UR14, P6, P1 ;  /* 0x0000000e0f007c0c */ /* 0x000fc8000b7c6710 */
[----:B------:R-:W-:Y:S02]  /*1d10*/  ISETP.GE.OR.EX P5, PT, R18, UR15, P6, P5 ;  /* 0x0000000f12007c0c */ /* 0x000fe4000b7a6750 */
[----:B------:R-:W-:-:S11]  /*1d20*/  CS2R R18, SRZ ;  /* 0x0000000000127805 */ /* 0x000fd6000001ff00 */
[----:B------:R-:W-:-:S05]  /*1d30*/  @!P5 IADD3 R41, PT, PT, R17, R43, RZ ;  /* 0x0000002b1129d210 */ /* 0x000fca0007ffe0ff */
[----:B0-----:R-:W-:Y:S01]  /*1d40*/  @!P5 IMAD.WIDE R38, R41, 0x8, R22 ;  /* 0x000000082926d825 */ /* 0x001fe200078e0216 */
[----:B--2---:R0:W-:Y:S04]  /*1d50*/  STG.E.64 desc[UR22][R36.64], R20 ;  /* 0x0000001424007986 */ /* 0x0041e8000c101b16 */
[----:B------:R1:W2:Y:S01]  /*1d60*/  @!P5 LDG.E.64 R18, desc[UR22][R38.64] ;  /* 0x000000162612d981 */ /* 0x0002a2000c1e1b00 */
[----:B------:R-:W-:-:S05]  /*1d70*/  VIADD R43, R43, UR4 ;  /* 0x000000042b2b7c36 */ /* 0x000fca0008000000 */
[----:B------:R-:W-:-:S04]  /*1d80*/  IADD3 R41, P5, PT, R43, R32, RZ ;  /* 0x000000202b297210 */ /* 0x000fc80007fbe0ff */
[----:B------:R-:W-:Y:S01]  /*1d90*/  LEA.HI.X.SX32 R40, R43, R35, 0x1, P5 ;  /* 0x000000232b287211 */ /* 0x000fe200028f0eff */
[----:B0-----:R-:W-:Y:S01]  /*1da0*/  IMAD.WIDE R36, R2, 0x8, R36 ;  /* 0x0000000802247825 */ /* 0x001fe200078e0224 */
[----:B------:R-:W-:Y:S02]  /*1db0*/  CS2R R20, SRZ ;  /* 0x0000000000147805 */ /* 0x000fe4000001ff00 */
[----:B------:R-:W-:-:S04]  /*1dc0*/  ISETP.LT.OR P5, PT, R40, RZ, !P0 ;  /* 0x000000ff2800720c */ /* 0x000fc800047a1670 */
[----:B------:R-:W-:Y:S02]  /*1dd0*/  ISETP.GE.OR.EX P6, PT, R12, UR13, P5, P2 ;  /* 0x0000000d0c007c0c */ /* 0x000fe4000afc6720 */
[----:B------:R-:W-:Y:S02]  /*1de0*/  ISETP.GE.U32.AND P5, PT, R41, R16, PT ;  /* 0x000000102900720c */ /* 0x000fe40003fa6070 */
[----:B------:R-:W-:-:S04]  /*1df0*/  ISETP.GE.OR.EX P6, PT, R15, UR14, P6, P1 ;  /* 0x0000000e0f007c0c */ /* 0x000fc8000b7c6710 */
[----:B------:R-:W-:-:S13]  /*1e00*/  ISETP.GE.OR.EX P5, PT, R40, UR15, P6, P5 ;  /* 0x0000000f28007c0c */ /* 0x000fda000b7a6750 */
[----:B------:R-:W-:-:S04]  /*1e10*/  @!P5 IMAD.IADD R41, R17, 0x1, R43 ;  /* 0x000000011129d824 */ /* 0x000fc800078e022b */
[----:B-1----:R-:W-:Y:S01]  /*1e20*/  @!P5 IMAD.WIDE R38, R41, 0x8, R22 ;  /* 0x000000082926d825 */ /* 0x002fe200078e0216 */
[----:B--2---:R0:W-:Y:S04]  /*1e30*/  STG.E.64 desc[UR22][R36.64], R18 ;  /* 0x0000001224007986 */ /* 0x0041e8000c101b16 */
[----:B------:R1:W2:Y:S01]  /*1e40*/  @!P5 LDG.E.64 R20, desc[UR22][R38.64] ;  /* 0x000000162614d981 */ /* 0x0002a2000c1e1b00 */
[----:B------:R-:W-:Y:S01]  /*1e50*/  VIADD R43, R43, UR4 ;  /* 0x000000042b2b7c36 */ /* 0x000fe20008000000 */
[----:B------:R-:W-:Y:S04]  /*1e60*/  BSSY.RECONVERGENT B0, `(.L_x_85) ;  /* 0x0000010000007945 */ /* 0x000fe80003800200 */
[----:B------:R-:W-:-:S04]  /*1e70*/  IADD3 R41, P5, PT, R43, R32, RZ ;  /* 0x000000202b297210 */ /* 0x000fc80007fbe0ff */
[----:B------:R-:W-:Y:S02]  /*1e80*/  LEA.HI.X.SX32 R42, R43, R35, 0x1, P5 ;  /* 0x000000232b2a7211 */ /* 0x000fe400028f0eff */
[----:B-1----:R-:W-:Y:S02]  /*1e90*/  CS2R R38, SRZ ;  /* 0x0000000000267805 */ /* 0x002fe4000001ff00 */
[----:B------:R-:W-:-:S04]  /*1ea0*/  ISETP.LT.OR P5, PT, R42, RZ, !P0 ;  /* 0x000000ff2a00720c */ /* 0x000fc800047a1670 */
[----:B------:R-:W-:Y:S02]  /*1eb0*/  ISETP.GE.OR.EX P5, PT, R12, UR13, P5, P2 ;  /* 0x0000000d0c007c0c */ /* 0x000fe4000afa6720 */
[----:B------:R-:W-:Y:S01]  /*1ec0*/  ISETP.GE.U32.AND P2, PT, R41, R16, PT ;  /* 0x000000102900720c */ /* 0x000fe20003f46070 */
[----:B------:R-:W-:Y:S01]  /*1ed0*/  IMAD.WIDE R40, R2, 0x8, R36 ;  /* 0x0000000802287825 */ /* 0x000fe200078e0224 */
[----:B------:R-:W-:-:S04]  /*1ee0*/  ISETP.GE.OR.EX P5, PT, R15, UR14, P5, P1 ;  /* 0x0000000e0f007c0c */ /* 0x000fc8000afa6710 */
[----:B------:R-:W-:Y:S01]  /*1ef0*/  ISETP.GE.OR.EX P5, PT, R42, UR15, P5, P2 ;  /* 0x0000000f2a007c0c */ /* 0x000fe2000afa6720 */
[----:B0-----:R-:W-:Y:S01]  /*1f00*/  IMAD.WIDE R18, R2, 0x8, R40 ;  /* 0x0000000802127825 */ /* 0x001fe200078e0228 */
[----:B--2---:R0:W-:Y:S11]  /*1f10*/  STG.E.64 desc[UR22][R40.64], R20 ;  /* 0x0000001428007986 */ /* 0x0041f6000c101b16 */
[----:B------:R-:W-:Y:S05]  /*1f20*/  @P5 BRA `(.L_x_86) ;  /* 0x00000000000c5947 */ /* 0x000fea0003800000 */
[----:B------:R-:W-:-:S04]  /*1f30*/  IMAD.IADD R39, R17, 0x1, R43 ;  /* 0x0000000111277824 */ /* 0x000fc800078e022b */
[----:B------:R-:W-:-:S06]  /*1f40*/  IMAD.WIDE R38, R39, 0x8, R22 ;  /* 0x0000000827267825 */ /* 0x000fcc00078e0216 */
[----:B------:R-:W5:Y:S02]  /*1f50*/  LDG.E.64 R38, desc[UR22][R38.64] ;  /* 0x0000001626267981 */ /* 0x000f64000c1e1b00 */
.L_x_86:
[----:B------:R-:W-:Y:S05]  /*1f60*/  BSYNC.RECONVERGENT B0 ;  /* 0x0000000000007941 */ /* 0x000fea0003800200 */
.L_x_85:
[----:B-----5:R1:W-:Y:S01]  /*1f70*/  STG.E.64 desc[UR22][R18.64], R38 ;  /* 0x0000002612007986 */ /* 0x0203e2000c101b16 */
[----:B------:R-:W-:Y:S01]  /*1f80*/  IADD3 R7, PT, PT, R7, 0x4, RZ ;  /* 0x0000000407077810 */ /* 0x000fe20007ffe0ff */
[----:B------:R-:W-:-:S07]  /*1f90*/  IMAD.WIDE R36, R2, 0x8, R18 ;  /* 0x0000000802247825 */ /* 0x000fce00078e0212 */
.L_x_84:
[----:B------:R-:W-:-:S13]  /*1fa0*/  ISETP.NE.AND P1, PT, R5, RZ, PT ;  /* 0x000000ff0500720c */ /* 0x000fda0003f25270 */
[----:B------:R-:W-:Y:S05]  /*1fb0*/  @!P1 BRA `(.L_x_83) ;  /* 0x0000000000fc9947 */ /* 0x000fea0003800000 */
[----:B------:R-:W-:-:S13]  /*1fc0*/  ISETP.NE.AND P1, PT, R5, 0x1, PT ;  /* 0x000000010500780c */ /* 0x000fda0003f25270 */
[----:B------:R-:W-:Y:S05]  /*1fd0*/  @!P1 BRA `(.L_x_87) ;  /* 0x0000000000909947 */ /* 0x000fea0003800000 */
[----:B------:R-:W0:Y:S01]  /*1fe0*/  LDCU UR4, c[0x0][0x3c8] ;  /* 0x00007900ff0477ac */ /* 0x000e220008000800 */
[----:B------:R-:W2:Y:S01]  /*1ff0*/  LDCU UR5, c[0x0][0x390] ;  /* 0x00007200ff0577ac */ /* 0x000ea20008000800 */
[----:B0-----:R-:W-:Y:S01]  /*2000*/  IMAD R41, R7, UR4, RZ ;  /* 0x0000000407297c24 */ /* 0x001fe2000f8e02ff */
[----:B--2---:R-:W-:-:S04]  /*2010*/  ISETP.GE.U32.AND P2, PT, R10, UR5, PT ;  /* 0x000000050a007c0c */ /* 0x004fc8000bf46070 */
[----:B-1----:R-:W-:-:S04]  /*2020*/  IADD3 R19, P1, PT, R41, R32, RZ ;  /* 0x0000002029137210 */ /* 0x002fc80007f3e0ff */
[----:B------:R-:W-:Y:S02]  /*2030*/  LEA.HI.X.SX32 R18, R41, R35, 0x1, P1 ;  /* 0x0000002329127211 */ /* 0x000fe400008f0eff */
[----:B------:R-:W-:Y:S02]  /*2040*/  ISETP.GE.U32.AND P1, PT, R13, R14, PT ;  /* 0x0000000e0d00720c */ /* 0x000fe40003f26070 */
[----:B------:R-:W-:-:S04]  /*2050*/  ISETP.LT.OR P5, PT, R18, RZ, !P0 ;  /* 0x000000ff1200720c */ /* 0x000fc800047a1670 */
[----:B------:R-:W-:Y:S02]  /*2060*/  ISETP.GE.OR.EX P6, PT, R12, UR13, P5, P2 ;  /* 0x0000000d0c007c0c */ /* 0x000fe4000afc6720 */
[----:B------:R-:W-:Y:S02]  /*2070*/  ISETP.GE.U32.AND P5, PT, R19, R16, PT ;  /* 0x000000101300720c */ /* 0x000fe40003fa6070 */
[----:B------:R-:W-:-:S04]  /*2080*/  ISETP.GE.OR.EX P6, PT, R15, UR14, P6, P1 ;  /* 0x0000000e0f007c0c */ /* 0x000fc8000b7c6710 */
[----:B------:R-:W-:Y:S02]  /*2090*/  ISETP.GE.OR.EX P5, PT, R18, UR15, P6, P5 ;  /* 0x0000000f12007c0c */ /* 0x000fe4000b7a6750 */
[----:B------:R-:W-:-:S11]  /*20a0*/  CS2R R18, SRZ ;  /* 0x0000000000127805 */ /* 0x000fd6000001ff00 */
[----:B------:R-:W-:-:S04]  /*20b0*/  @!P5 IMAD.IADD R39, R17, 0x1, R41 ;  /* 0x000000011127d824 */ /* 0x000fc800078e0229 */
[----:B------:R-:W-:-:S05]  /*20c0*/  @!P5 IMAD.WIDE R38, R39, 0x8, R22 ;  /* 0x000000082726d825 */ /* 0x000fca00078e0216 */
[----:B------:R0:W2:Y:S01]  /*20d0*/  @!P5 LDG.E.64 R18, desc[UR22][R38.64] ;  /* 0x000000162612d981 */ /* 0x0000a2000c1e1b00 */
[----:B------:R-:W-:Y:S01]  /*20e0*/  VIADD R41, R41, UR4 ;  /* 0x0000000429297c36 */ /* 0x000fe20008000000 */
[----:B------:R-:W-:Y:S04]  /*20f0*/  BSSY.RECONVERGENT B0, `(.L_x_88) ;  /* 0x000000f000007945 */ /* 0x000fe80003800200 */
[----:B------:R-:W-:-:S04]  /*2100*/  IADD3 R21, P5, PT, R41, R32, RZ ;  /* 0x0000002029157210 */ /* 0x000fc80007fbe0ff */
[----:B------:R-:W-:Y:S02]  /*2110*/  LEA.HI.X.SX32 R20, R41, R35, 0x1, P5 ;  /* 0x0000002329147211 */ /* 0x000fe400028f0eff */
[----:B0-----:R-:W-:Y:S02]  /*2120*/  CS2R R38, SRZ ;  /* 0x0000000000267805 */ /* 0x001fe4000001ff00 */
[----:B------:R-:W-:-:S04]  /*2130*/  ISETP.LT.OR P5, PT, R20, RZ, !P0 ;  /* 0x000000ff1400720c */ /* 0x000fc800047a1670 */
[----:B------:R-:W-:Y:S02]  /*2140*/  ISETP.GE.OR.EX P5, PT, R12, UR13, P5, P2 ;  /* 0x0000000d0c007c0c */ /* 0x000fe4000afa6720 */
[----:B------:R-:W-:Y:S02]  /*2150*/  ISETP.GE.U32.AND P2, PT, R21, R16, PT ;  /* 0x000000101500720c */ /* 0x000fe40003f46070 */
[----:B------:R-:W-:-:S04]  /*2160*/  ISETP.GE.OR.EX P5, PT, R15, UR14, P5, P1 ;  /* 0x0000000e0f007c0c */ /* 0x000fc8000afa6710 */
[----:B------:R-:W-:Y:S01]  /*2170*/  ISETP.GE.OR.EX P5, PT, R20, UR15, P5, P2 ;  /* 0x0000000f14007c0c */ /* 0x000fe2000afa6720 */
[----:B------:R-:W-:Y:S01]  /*2180*/  IMAD.WIDE R20, R2, 0x8, R36 ;  /* 0x0000000802147825 */ /* 0x000fe200078e0224 */
[----:B--2---:R0:W-:Y:S11]  /*2190*/  STG.E.64 desc[UR22][R36.64], R18 ;  /* 0x0000001224007986 */ /* 0x0041f6000c101b16 */
[----:B------:R-:W-:Y:S05]  /*21a0*/  @P5 BRA `(.L_x_89) ;  /* 0x00000000000c5947 */ /* 0x000fea0003800000 */
[----:B------:R-:W-:-:S04]  /*21b0*/  IMAD.IADD R39, R17, 0x1, R41 ;  /* 0x0000000111277824 */ /* 0x000fc800078e0229 */
[----:B------:R-:W-:-:S06]  /*21c0*/  IMAD.WIDE R38, R39, 0x8, R22 ;  /* 0x0000000827267825 */ /* 0x000fcc00078e0216 */
[----:B------:R-:W5:Y:S02]  /*21d0*/  LDG.E.64 R38, desc[UR22][R38.64] ;  /* 0x0000001626267981 */ /* 0x000f64000c1e1b00 */
.L_x_89:
[----:B------:R-:W-:Y:S05]  /*21e0*/  BSYNC.RECONVERGENT B0 ;  /* 0x0000000000007941 */ /* 0x000fea0003800200 */
.L_x_88:
[----:B-----5:R2:W-:Y:S01]  /*21f0*/  STG.E.64 desc[UR22][R20.64], R38 ;  /* 0x0000002614007986 */ /* 0x0205e2000c101b16 */
[----:B------:R-:W-:Y:S02]  /*2200*/  VIADD R7, R7, 0x2 ;  /* 0x0000000207077836 */ /* 0x000fe40000000000 */
[----:B0-----:R-:W-:-:S07]  /*2210*/  IMAD.WIDE R36, R2, 0x8, R20 ;  /* 0x0000000802247825 */ /* 0x001fce00078e0214 */
.L_x_87:
[----:B------:R-:W3:Y:S02]  /*2220*/  LDCU UR4, c[0x0][0x3a4] ;  /* 0x00007480ff0477ac */ /* 0x000ee40008000800 */
[----:B---3--:R-:W-:-:S04]  /*2230*/  ULOP3.LUT UR4, UR4, 0x1, URZ, 0xc0, !UPT ;  /* 0x0000000104047892 */ /* 0x008fc8000f8ec0ff */
[----:B------:R-:W-:-:S09]  /*2240*/  UISETP.NE.U32.AND UP0, UPT, UR4, 0x1, UPT ;  /* 0x000000010400788c */ /* 0x000fd2000bf05070 */
[----:B------:R-:W-:Y:S05]  /*2250*/  BRA.U UP0, `(.L_x_83) ;  /* 0x0000000100547547 */ /* 0x000fea000b800000 */
[----:B------:R-:W1:Y:S01]  /*2260*/  LDCU UR4, c[0x0][0x3c8] ;  /* 0x00007900ff0477ac */ /* 0x000e620008000800 */
[----:B------:R-:W-:Y:S01]  /*2270*/  ISETP.GE.U32.AND P2, PT, R13, R14, PT ;  /* 0x0000000e0d00720c */ /* 0x000fe20003f46070 */
[----:B------:R-:W-:Y:S01]  /*2280*/  BSSY.RECONVERGENT B0, `(.L_x_90) ;  /* 0x0000010000007945 */ /* 0x000fe20003800200 */
[----:B------:R-:W3:Y:S01]  /*2290*/  LDCU UR5, c[0x0][0x390] ;  /* 0x00007200ff0577ac */ /* 0x000ee20008000800 */
[----:B-1----:R-:W-:-:S05]  /*22a0*/  IMAD R19, R7, UR4, RZ ;  /* 0x0000000407137c24 */ /* 0x002fca000f8e02ff */
[----:B------:R-:W-:-:S04]  /*22b0*/  IADD3 R7, P1, PT, R19, R32, RZ ;  /* 0x0000002013077210 */ /* 0x000fc80007f3e0ff */
[----:B------:R-:W-:Y:S02]  /*22c0*/  LEA.HI.X.SX32 R18, R19, R35, 0x1, P1 ;  /* 0x0000002313127211 */ /* 0x000fe400008f0eff */
[----:B---3--:R-:W-:Y:S02]  /*22d0*/  ISETP.GE.U32.AND P1, PT, R10, UR5, PT ;  /* 0x000000050a007c0c */ /* 0x008fe4000bf26070 */
[----:B------:R-:W-:-:S04]  /*22e0*/  ISETP.LT.OR P0, PT, R18, RZ, !P0 ;  /* 0x000000ff1200720c */ /* 0x000fc80004701670 */
[----:B------:R-:W-:Y:S02]  /*22f0*/  ISETP.GE.OR.EX P0, PT, R12, UR13, P0, P1 ;  /* 0x0000000d0c007c0c */ /* 0x000fe40008706710 */
[----:B------:R-:W-:Y:S02]  /*2300*/  ISETP.GE.U32.AND P1, PT, R7, R16, PT ;  /* 0x000000100700720c */ /* 0x000fe40003f26070 */
[----:B------:R-:W-:Y:S02]  /*2310*/  ISETP.GE.OR.EX P0, PT, R15, UR14, P0, P2 ;  /* 0x0000000e0f007c0c */ /* 0x000fe40008706720 */
[----:B------:R-:W-:Y:S02]  /*2320*/  CS2R R14, SRZ ;  /* 0x00000000000e7805 */ /* 0x000fe4000001ff00 */
[----:B------:R-:W-:-:S13]  /*2330*/  ISETP.GE.OR.EX P0, PT, R18, UR15, P0, P1 ;  /* 0x0000000f12007c0c */ /* 0x000fda0008706710 */
[----:B------:R-:W-:Y:S05]  /*2340*/  @P0 BRA `(.L_x_91) ;  /* 0x00000000000c0947 */ /* 0x000fea0003800000 */
[----:B------:R-:W-:-:S05]  /*2350*/  IADD3 R15, PT, PT, R17, R19, RZ ;  /* 0x00000013110f7210 */ /* 0x000fca0007ffe0ff */
[----:B------:R-:W-:-:S06]  /*2360*/  IMAD.WIDE R14, R15, 0x8, R22 ;  /* 0x000000080f0e7825 */ /* 0x000fcc00078e0216 */
[----:B------:R-:W5:Y:S02]  /*2370*/  LDG.E.64 R14, desc[UR22][R14.64] ;  /* 0x000000160e0e7981 */ /* 0x000f64000c1e1b00 */
.L_x_91:
[----:B------:R-:W-:Y:S05]  /*2380*/  BSYNC.RECONVERGENT B0 ;  /* 0x0000000000007941 */ /* 0x000fea0003800200 */
.L_x_90:
[----:B-----5:R1:W-:Y:S02]  /*2390*/  STG.E.64 desc[UR22][R36.64], R14 ;  /* 0x0000000e24007986 */ /* 0x0203e4000c101b16 */
[----:B-1----:R-:W-:-:S07]  /*23a0*/  IMAD.WIDE R36, R2, 0x8, R36 ;  /* 0x0000000802247825 */ /* 0x002fce00078e0224 */
.L_x_83:
[----:B------:R-:W-:Y:S05]  /*23b0*/  @P4 BRA `(.L_x_92) ;  /* 0xffffffec005c4947 */ /* 0x000fea000383ffff */
[----:B------:R-:W-:Y:S05]  /*23c0*/  @P3 BRA `(.L_x_93) ;  /* 0xffffffec00383947 */ /* 0x000fea000383ffff */
[----:B------:R-:W3:Y:S01]  /*23d0*/  LDCU UR4, c[0x0][0x360] ;  /* 0x00006c00ff0477ac */ /* 0x000ee20008000800 */
[----:B------:R-:W3:Y:S01]  /*23e0*/  LDC R7, c[0x0][0x370] ;  /* 0x0000dc00ff077b82 */ /* 0x000ee20000000800 */
[----:B------:R-:W4:Y:S01]  /*23f0*/  LDCU.64 UR6, c[0x0][0x380] ;  /* 0x00007000ff0677ac */ /* 0x000f220008000a00 */
[----:B---3--:R-:W-:-:S05]  /*2400*/  IMAD R7, R7, UR4, RZ ;  /* 0x0000000407077c24 */ /* 0x008fca000f8e02ff */
[----:B------:R-:W-:-:S05]  /*2410*/  IADD3 R0, P0, PT, R7, R0, RZ ;  /* 0x0000000007007210 */ /* 0x000fca0007f1e0ff */
[----:B------:R-:W-:Y:S01]  /*2420*/  IMAD.X R3, RZ, RZ, R3, P0 ;  /* 0x000000ffff037224 */ /* 0x000fe200000e0603 */
[----:B----4-:R-:W-:-:S04]  /*2430*/  ISETP.GE.U32.AND P0, PT, R0, UR6, PT ;  /* 0x0000000600007c0c */ /* 0x010fc8000bf06070 */
[----:B------:R-:W-:-:S13]  /*2440*/  ISETP.GE.AND.EX P0, PT, R3, UR7, PT, P0 ;  /* 0x0000000703007c0c */ /* 0x000fda000bf06300 */
[----:B------:R-:W-:Y:S05]  /*2450*/  @!P0 BRA `(.L_x_94) ;  /* 0xffffffdc008c8947 */ /* 0x000fea000383ffff */
[----:B------:R-:W-:Y:S05]  /*2460*/  EXIT ;  /* 0x000000000000794d */ /* 0x000fea0003800000 */
        .weak           $__internal_3_$__cuda_sm20_div_s64
        .type           $__internal_3_$__cuda_sm20_div_s64,@function
        .size           $__internal_3_$__cuda_sm20_div_s64,(.L_x_191 - $__internal_3_$__cuda_sm20_div_s64)
$__internal_3_$__cuda_sm20_div_s64:
        /* <DEDUP_REMOVED lines=8> */
[----:B0-----:R-:W-:-:S15]  /*24f0*/  VIADD R20, R27, 0x1ffffffe ;  /* 0x1ffffffe1b147836 */ /* 0x001fde0000000000 */
        /* <DEDUP_REMOVED lines=9> */
[----:B------:R-:W-:Y:S01]  /*2590*/  IMAD.X R31, RZ, RZ, ~R25, P0 ;  /* 0x000000ffff1f7224 */ /* 0x000fe200000e0e19 */
[----:B------:R-:W-:-:S03]  /*25a0*/  MOV R25, R20 ;  /* 0x0000001400197202 */ /* 0x000fc60000000f00 */
        /* <DEDUP_REMOVED lines=11> */
[----:B------:R-:W-:-:S03]  /*2660*/  IADD3 R29, P0, PT, RZ, -R20, RZ ;  /* 0x80000014ff1d7210 */ /* 0x000fc60007f1e0ff */
[----:B------:R-:W-:Y:S02]  /*2670*/  IMAD R21, R27, R10, R21 ;  /* 0x0000000a1b157224 */ /* 0x000fe400078e0215 */
[----:B------:R-:W-:-:S04]  /*2680*/  IMAD.HI.U32 R24, R25, R29, RZ ;  /* 0x0000001d19187227 */ /* 0x000fc800078e00ff */
[----:B------:R-:W-:Y:S02]  /*2690*/  IMAD.X R20, RZ, RZ, ~R21, P0 ;  /* 0x000000ffff147224 */ /* 0x000fe400000e0e15 */
[----:B------:R-:W-:Y:S02]  /*26a0*/  IMAD.X R21, RZ, RZ, ~R18, P4 ;  /* 0x000000ffff157224 */ /* 0x000fe400020e0e12 */
[----:B------:R-:W-:-:S03]  /*26b0*/  IMAD.WIDE.U32 R24, P0, R25, R20, R24 ;  /* 0x0000001419187225 */ /* 0x000fc60007800018 */
[-C--:B------:R-:W-:Y:S01]  /*26c0*/  SEL R26, R21, R18.reuse, !P3 ;  /* 0x00000012151a7207 */ /* 0x080fe20005800000 */
[----:B------:R-:W-:Y:S01]  /*26d0*/  HFMA2 R21, -RZ, RZ, 0, 0 ;  /* 0x00000000ff157431 */ /* 0x000fe200000001ff */
[----:B------:R-:W-:Y:S01]  /*26e0*/  LOP3.LUT R18, R19, R18, RZ, 0x3c, !PT ;  /* 0x0000001213127212 */ /* 0x000fe200078e3cff */
[----:B------:R-:W-:-:S04]  /*26f0*/  IMAD.HI.U32 R25, P1, R27, R29, R24 ;  /* 0x0000001d1b197227 */ /* 0x000fc80007820018 */
[CC--:B------:R-:W-:Y:S02]  /*2700*/  IMAD R24, R27.reuse, R20.reuse, RZ ;  /* 0x000000141b187224 */ /* 0x0c0fe400078e02ff */
[----:B------:R-:W-:-:S03]  /*2710*/  IMAD.HI.U32 R20, R27, R20, RZ ;  /* 0x000000141b147227 */ /* 0x000fc600078e00ff */
[----:B------:R-:W-:Y:S01]  /*2720*/  IADD3 R25, P2, PT, R24, R25, RZ ;  /* 0x0000001918197210 */ /* 0x000fe20007f5e0ff */
[----:B------:R-:W-:-:S04]  /*2730*/  IMAD.X R27, R20, 0x1, R27, P0 ;  /* 0x00000001141b7824 */ /* 0x000fc800000e061b */
        /* <DEDUP_REMOVED lines=27> */
[----:B------:R-:W-:Y:S01]  /*28f0*/  ISETP.GE.AND P1, PT, R18, RZ, PT ;  /* 0x000000ff1200720c */ /* 0x000fe20003f26270 */
[----:B------:R-:W-:Y:S01]  /*2900*/  IMAD.X R21, RZ, RZ, R20, P2 ;  /* 0x000000ffff157224 */ /* 0x000fe200010e0614 */
[----:B------:R-:W-:-:S04]  /*2910*/  SEL R10, R10, R25, P0 ;  /* 0x000000190a0a7207 */ /* 0x000fc80000000000 */
[----:B------:R-:W-:Y:S02]  /*2920*/  SEL R21, R21, R20, P0 ;  /* 0x0000001415157207 */ /* 0x000fe40000000000 */
[-C--:B------:R-:W-:Y:S02]  /*2930*/  IADD3 R11, P2, PT, RZ, -R10.reuse, RZ ;  /* 0x8000000aff0b7210 */ /* 0x080fe40007f5e0ff */
[----:B------:R-:W-:Y:S01]  /*2940*/  ISETP.NE.U32.AND P0, PT, R17, RZ, PT ;  /* 0x000000ff1100720c */ /* 0x000fe20003f05070 */
[----:B------:R-:W-:Y:S01]  /*2950*/  IMAD.MOV.U32 R17, RZ, RZ, 0x0 ;  /* 0x00000000ff117424 */ /* 0x000fe200078e00ff */
[----:B------:R-:W-:Y:S01]  /*2960*/  SEL R18, R11, R10, !P1 ;  /* 0x0000000a0b127207 */ /* 0x000fe20004800000 */
[----:B------:R-:W-:Y:S01]  /*2970*/  IMAD.X R20, RZ, RZ, ~R21, P2 ;  /* 0x000000ffff147224 */ /* 0x000fe200010e0e15 */
[----:B------:R-:W-:-:S04]  /*2980*/  ISETP.NE.AND.EX P0, PT, R19, RZ, PT, P0 ;  /* 0x000000ff1300720c */ /* 0x000fc80003f05300 */
[----:B------:R-:W-:Y:S02]  /*2990*/  SEL R21, R20, R21, !P1 ;  /* 0x0000001514157207 */ /* 0x000fe40004800000 */
[----:B------:R-:W-:Y:S02]  /*29a0*/  SEL R18, R18, 0xffffffff, P0 ;  /* 0xffffffff12127807 */ /* 0x000fe40000000000 */
[----:B------:R-:W-:Y:S01]  /*29b0*/  SEL R21, R21, 0xffffffff, P0 ;  /* 0xffffffff15157807 */ /* 0x000fe20000000000 */
[----:B------:R-:W-:Y:S06]  /*29c0*/  RET.REL.NODEC R16 `(_ZN2at6native14vol2col_kernelIdEEvlPKT_iiiiiiiiiiiiiiiiiiPS2_) ;  /* 0xffffffd4108c7950 */ /* 0x000fec0003c3ffff */
.L_x_95:
        /* <DEDUP_REMOVED lines=11> */
.L_x_191:


//--------------------- .text._ZN2at6native13vol2im_kernelIN3c108BFloat16EfEEvlPKT_jjjjjjjjjjjjjjjjjjjPS4_ --------------------------
	.section	.text._ZN2at6native13vol2im_kernelIN3c108BFloat16EfEEvlPKT_jjjjjjjjjjjjjjjjjjjPS4_,"ax",@progbits
	.align	128
        .global         _ZN2at6native13vol2im_kernelIN3c108BFloat16EfEEvlPKT_jjjjjjjjjjjjjjjjjjjPS4_
        .type           _ZN2at6native13vol2im_kernelIN3c108BFloat16EfEEvlPKT_jjjjjjjjjjjjjjjjjjjPS4_,@function
        .size           _ZN2at6native13vol2im_kernelIN3c108BFloat16EfEEvlPKT_jjjjjjjjjjjjjjjjjjjPS4_,(.L_x_196 - _ZN2at6native13vol2im_kernelIN3c108BFloat16EfEEvlPKT_jjjjjjjjjjjjjjjjjjjPS4_)
        .other          _ZN2at6native13vol2im_kernelIN3c108BFloat16EfEEvlPKT_jjjjjjjjjjjjjjjjjjjPS4_,@"STO_CUDA_ENTRY STV_DEFAULT"
_ZN2at6native13vol2im_kernelIN3c108BFloat16EfEEvlPKT_jjjjjjjjjjjjjjjjjjjPS4_:
.text._ZN2at6native13vol2im_kernelIN3c108BFloat16EfEEvlPKT_jjjjjjjjjjjjjjjjjjjPS4_:
        /* <DEDUP_REMOVED lines=10> */
[----:B------:R-:W-:Y:S01]  /*00a0*/  IMAD.MOV.U32 R0, RZ, RZ, R2 ;  /* 0x000000ffff007224 */ /* 0x000fe200078e0002 */
[----:B------:R-:W0:Y:S06]  /*00b0*/  LDCU.64 UR8, c[0x0][0x358] ;  /* 0x00006b00ff0877ac */ /* 0x000e2c0008000a00 */
.L_x_117:
[----:B------:R-:W1:Y:S01]  /*00c0*/  LDCU UR7, c[0x0][0x398] ;  /* 0x00007300ff0777ac */ /* 0x000e620008000800 */
[----:B------:R-:W2:Y:S01]  /*00d0*/  LDC.64 R12, c[0x0][0x3c8] ;  /* 0x0000f200ff0c7b82 */ /* 0x000ea20000000a00 */
[----:B------:R-:W-:Y:S01]  /*00e0*/  BSSY.RECONVERGENT B0, `(.L_x_96) ;  /* 0x0000060000007945 */ /* 0x000fe20003800200 */
[----:B------:R-:W3:Y:S01]  /*00f0*/  LDCU.64 UR10, c[0x0][0x390] ;  /* 0x00007200ff0a77ac */ /* 0x000ee20008000a00 */
[----:B------:R-:W4:Y:S01]  /*0100*/  LDCU.64 UR4, c[0x0][0x3b0] ;  /* 0x00007600ff0477ac */ /* 0x000f220008000a00 */
[----:B------:R-:W5:Y:S01]  /*0110*/  LDCU UR6, c[0x0][0x3ac] ;  /* 0x00007580ff0677ac */ /* 0x000f620008000800 */
[----:B-1----:R-:W1:Y:S01]  /*0120*/  I2F.U32.RP R2, UR7 ;  /* 0x0000000700027d06 */ /* 0x002e620008209000 */
[----:B------:R-:W-:-:S07]  /*0130*/  ISETP.NE.U32.AND P2, PT, RZ, UR7, PT ;  /* 0x00000007ff007c0c */ /* 0x000fce000bf45070 */
[----:B---3--:R-:W3:Y:S08]  /*0140*/  I2F.U32.RP R7, UR11 ;  /* 0x0000000b00077d06 */ /* 0x008ef00008209000 */
[----:B-1----:R-:W1:Y:S08]  /*0150*/  MUFU.RCP R2, R2 ;  /* 0x0000000200027308 */ /* 0x002e700000001000 */
[----:B---3--:R-:W-:Y:S01]  /*0160*/  MUFU.RCP R7, R7 ;  /* 0x0000000700077308 */ /* 0x008fe20000001000 */
[----:B-1----:R-:W-:-:S07]  /*0170*/  IADD3 R4, PT, PT, R2, 0xffffffe, RZ ;  /* 0x0ffffffe02047810 */ /* 0x002fce0007ffe0ff */
[----:B------:R1:W3:Y:S02]  /*0180*/  F2I.FTZ.U32.TRUNC.NTZ R5, R4 ;  /* 0x0000000400057305 */ /* 0x0002e4000021f000 */
[----:B-1----:R-:W-:Y:S02]  /*0190*/  IMAD.MOV.U32 R4, RZ, RZ, RZ ;  /* 0x000000ffff047224 */ /* 0x002fe400078e00ff */
[----:B---3--:R-:W-:-:S04]  /*01a0*/  IMAD.MOV R9, RZ, RZ, -R5 ;  /* 0x000000ffff097224 */ /* 0x008fc800078e0a05 */
[----:B------:R-:W-:-:S04]  /*01b0*/  IMAD R9, R9, UR7, RZ ;  /* 0x0000000709097c24 */ /* 0x000fc8000f8e02ff */
[----:B------:R-:W-:-:S04]  /*01c0*/  IMAD.HI.U32 R5, R5, R9, R4 ;  /* 0x0000000905057227 */ /* 0x000fc800078e0004 */
[----:B------:R-:W-:Y:S02]  /*01d0*/  VIADD R4, R7, 0xffffffe ;  /* 0x0ffffffe07047836 */ /* 0x000fe40000000000 */
[----:B------:R-:W-:Y:S01]  /*01e0*/  IMAD.HI.U32 R2, R5, R0, RZ ;  /* 0x0000000005027227 */ /* 0x000fe200078e00ff */
[----:B------:R-:W1:Y:S04]  /*01f0*/  I2F.U32.RP R7, UR10 ;  /* 0x0000000a00077d06 */ /* 0x000e680008209000 */
[----:B------:R-:W-:-:S05]  /*0200*/  IADD3 R5, PT, PT, -R2, RZ, RZ ;  /* 0x000000ff02057210 */ /* 0x000fca0007ffe1ff */
[----:B------:R-:W-:Y:S02]  /*0210*/  IMAD R6, R5, UR7, R0 ;  /* 0x0000000705067c24 */ /* 0x000fe4000f8e0200 */
[----:B------:R3:W0:Y:S03]  /*0220*/  F2I.FTZ.U32.TRUNC.NTZ R5, R4 ;  /* 0x0000000400057305 */ /* 0x000626000021f000 */
[----:B------:R-:W-:-:S05]  /*0230*/  ISETP.GE.U32.AND P0, PT, R6, UR7, PT ;  /* 0x0000000706007c0c */ /* 0x000fca000bf06070 */
[----:B-1----:R-:W1:Y:S01]  /*0240*/  MUFU.RCP R7, R7 ;  /* 0x0000000700077308 */ /* 0x002e620000001000 */
[----:B---3--:R-:W-:Y:S01]  /*0250*/  HFMA2 R4, -RZ, RZ, 0, 0 ;  /* 0x00000000ff047431 */ /* 0x008fe200000001ff */
[----:B0-----:R-:W-:-:S06]  /*0260*/  IADD3 R9, PT, PT, RZ, -R5, RZ ;  /* 0x80000005ff097210 */ /* 0x001fcc0007ffe0ff */
[----:B------:R-:W-:Y:S02]  /*0270*/  @P0 VIADD R6, R6, -UR7 ;  /* 0x8000000706060c36 */ /* 0x000fe40008000000 */
[----:B------:R-:W-:Y:S02]  /*0280*/  @P0 VIADD R2, R2, 0x1 ;  /* 0x0000000102020836 */ /* 0x000fe40000000000 */
[----:B------:R-:W-:Y:S01]  /*0290*/  IMAD R9, R9, UR11, RZ ;  /* 0x0000000b09097c24 */ /* 0x000fe2000f8e02ff */
[----:B------:R-:W-:-:S03]  /*02a0*/  ISETP.GE.U32.AND P1, PT, R6, UR7, PT ;  /* 0x0000000706007c0c */ /* 0x000fc6000bf26070 */
[----:B------:R-:W-:Y:S02]  /*02b0*/  IMAD.HI.U32 R5, R5, R9, R4 ;  /* 0x0000000905057227 */ /* 0x000fe400078e0004 */
[----:B------:R-:W0:Y:S08]  /*02c0*/  LDC.64 R8, c[0x0][0x3a0] ;  /* 0x0000e800ff087b82 */ /* 0x000e300000000a00 */
[----:B------:R-:W-:Y:S01]  /*02d0*/  @P1 VIADD R2, R2, 0x1 ;  /* 0x0000000102021836 */ /* 0x000fe20000000000 */
[----:B------:R-:W-:-:S02]  /*02e0*/  @!P2 LOP3.LUT R2, RZ, UR7, RZ, 0x33, !PT ;  /* 0x00000007ff02ac12 */ /* 0x000fc4000f8e33ff */
[----:B------:R-:W-:-:S03]  /*02f0*/  ISETP.NE.U32.AND P2, PT, RZ, UR11, PT ;  /* 0x0000000bff007c0c */ /* 0x000fc6000bf45070 */
[----:B------:R-:W-:-:S04]  /*0300*/  IMAD.HI.U32 R6, R5, R2, RZ ;  /* 0x0000000205067227 */ /* 0x000fc800078e00ff */
[----:B------:R-:W-:-:S04]  /*0310*/  IMAD.MOV R5, RZ, RZ, -R6 ;  /* 0x000000ffff057224 */ /* 0x000fc800078e0a06 */
[----:B------:R-:W-:Y:S02]  /*0320*/  IMAD R4, R5, UR11, R2 ;  /* 0x0000000b05047c24 */ /* 0x000fe4000f8e0202 */
[----:B-1----:R-:W-:Y:S02]  /*0330*/  VIADD R5, R7, 0xffffffe ;  /* 0x0ffffffe07057836 */ /* 0x002fe40000000000 */
[----:B0-----:R-:W-:Y:S01]  /*0340*/  VIADD R9, R9, 0xffffffff ;  /* 0xffffffff09097836 */ /* 0x001fe20000000000 */
[----:B------:R-:W-:-:S03]  /*0350*/  ISETP.GE.U32.AND P0, PT, R4, UR11, PT ;  /* 0x0000000b04007c0c */ /* 0x000fc6000bf06070 */
[----:B------:R-:W0:Y:S01]  /*0360*/  F2I.FTZ.U32.TRUNC.NTZ R5, R5 ;  /* 0x0000000500057305 */ /* 0x000e22000021f000 */
[----:B--2---:R-:W-:-:S09]  /*0370*/  IMAD R17, R9, R12, 0x1 ;  /* 0x0000000109117424 */ /* 0x004fd200078e020c */
[----:B------:R-:W-:Y:S01]  /*0380*/  @P0 IADD3 R4, PT, PT, R4, -UR11, RZ ;  /* 0x8000000b04040c10 */ /* 0x000fe2000fffe0ff */
[----:B------:R-:W-:-:S03]  /*0390*/  @P0 VIADD R6, R6, 0x1 ;  /* 0x0000000106060836 */ /* 0x000fc60000000000 */
[----:B------:R-:W-:Y:S01]  /*03a0*/  ISETP.GE.U32.AND P1, PT, R4, UR11, PT ;  /* 0x0000000b04007c0c */ /* 0x000fe2000bf26070 */
[----:B0-----:R-:W-:Y:S02]  /*03b0*/  IMAD.MOV R7, RZ, RZ, -R5 ;  /* 0x000000ffff077224 */ /* 0x001fe400078e0a05 */
[----:B------:R-:W-:Y:S02]  /*03c0*/  IMAD.MOV.U32 R4, RZ, RZ, RZ ;  /* 0x000000ffff047224 */ /* 0x000fe400078e00ff */
[----:B------:R-:W-:-:S04]  /*03d0*/  IMAD R7, R7, UR10, RZ ;  /* 0x0000000a07077c24 */ /* 0x000fc8000f8e02ff */
[----:B------:R-:W-:Y:S02]  /*03e0*/  IMAD.HI.U32 R7, R5, R7, R4 ;  /* 0x0000000705077227 */ /* 0x000fe400078e0004 */
[----:B------:R-:W0:Y:S02]  /*03f0*/  LDC R4, c[0x0][0x3a8] ;  /* 0x0000ea00ff047b82 */ /* 0x000e240000000800 */
[----:B------:R-:W-:Y:S01]  /*0400*/  @P1 IADD3 R6, PT, PT, R6, 0x1, RZ ;  /* 0x0000000106061810 */ /* 0x000fe20007ffe0ff */
[----:B------:R-:W-:Y:S01]  /*0410*/  IMAD.MOV R5, RZ, RZ, -R2 ;  /* 0x000000ffff057224 */ /* 0x000fe200078e0a02 */
[----:B------:R-:W-:Y:S02]  /*0420*/  @!P2 LOP3.LUT R6, RZ, UR11, RZ, 0x33, !PT ;  /* 0x0000000bff06ac12 */ /* 0x000fe4000f8e33ff */
[----:B------:R-:W-:-:S03]  /*0430*/  ISETP.NE.U32.AND P1, PT, RZ, UR10, PT ;  /* 0x0000000aff007c0c */ /* 0x000fc6000bf25070 */
[----:B------:R-:W-:-:S04]  /*0440*/  IMAD.HI.U32 R7, R7, R6, RZ ;  /* 0x0000000607077227 */ /* 0x000fc800078e00ff */
[----:B------:R-:W-:Y:S02]  /*0450*/  IMAD.MOV R7, RZ, RZ, -R7 ;  /* 0x000000ffff077224 */ /* 0x000fe400078e0a07 */
[--C-:B------:R-:W-:Y:S02]  /*0460*/  IMAD.MOV R11, RZ, RZ, -R6.reuse ;  /* 0x000000ffff0b7224 */ /* 0x100fe400078e0a06 */
[----:B------:R-:W-:-:S05]  /*0470*/  IMAD R7, R7, UR10, R6 ;  /* 0x0000000a07077c24 */ /* 0x000fca000f8e0206 */
[----:B------:R-:W-:Y:S02]  /*0480*/  ISETP.GE.U32.AND P0, PT, R7, UR10, PT ;  /* 0x0000000a07007c0c */ /* 0x000fe4000bf06070 */
[----:B0-----:R-:W-:Y:S01]  /*0490*/  IADD3 R6, PT, PT, R4, -0x1, RZ ;  /* 0xffffffff04067810 */ /* 0x001fe20007ffe0ff */
[----:B------:R-:W-:Y:S02]  /*04a0*/  IMAD R4, R5, UR7, R0 ;  /* 0x0000000705047c24 */ /* 0x000fe4000f8e0200 */
[----:B------:R-:W-:Y:S02]  /*04b0*/  IMAD R5, R11, UR11, R2 ;  /* 0x0000000b0b057c24 */ /* 0x000fe4000f8e0202 */
[----:B------:R-:W-:Y:S02]  /*04c0*/  IMAD R15, R6, R13, 0x1 ;  /* 0x00000001060f7424 */ /* 0x000fe400078e020d */
[----:B----4-:R-:W-:Y:S01]  /*04d0*/  VIADD R2, R4, UR5 ;  /* 0x0000000504027c36 */ /* 0x010fe20008000000 */
[----:B------:R-:W-:Y:S01]  /*04e0*/  IADD3 R4, PT, PT, R5, UR4, RZ ;  /* 0x0000000405047c10 */ /* 0x000fe2000fffe0ff */
[----:B------:R-:W-:Y:S01]  /*04f0*/  IMAD.MOV.U32 R6, RZ, RZ, RZ ;  /* 0x000000ffff067224 */ /* 0x000fe200078e00ff */
[----:B------:R-:W-:-:S02]  /*0500*/  MOV R5, RZ ;  /* 0x000000ff00057202 */ /* 0x000fc40000000f00 */
[----:B------:R-:W-:Y:S02]  /*0510*/  @P0 IADD3 R7, PT, PT, R7, -UR10, RZ ;  /* 0x8000000a07070c10 */ /* 0x000fe4000fffe0ff */
[----:B------:R-:W-:Y:S02]  /*0520*/  ISETP.GE.U32.AND P2, PT, R2, R15, PT ;  /* 0x0000000f0200720c */ /* 0x000fe40003f46070 */
[----:B------:R-:W-:Y:S02]  /*0530*/  ISETP.GE.U32.AND P0, PT, R7, UR10, PT ;  /* 0x0000000a07007c0c */ /* 0x000fe4000bf06070 */
[----:B------:R-:W-:-:S11]  /*0540*/  ISETP.GE.U32.AND P3, PT, R4, R17, PT ;  /* 0x000000110400720c */ /* 0x000fd60003f66070 */
[----:B------:R-:W-:Y:S01]  /*0550*/  @P0 VIADD R7, R7, -UR10 ;  /* 0x8000000a07070c36 */ /* 0x000fe20008000000 */
[----:B------:R-:W-:-:S05]  /*0560*/  @!P1 LOP3.LUT R7, RZ, UR10, RZ, 0x33, !PT ;  /* 0x0000000aff079c12 */ /* 0x000fca000f8e33ff */
[----:B-----5:R-:W-:Y:S01]  /*0570*/  VIADD R7, R7, UR6 ;  /* 0x0000000607077c36 */ /* 0x020fe20008000000 */
[----:B------:R-:W-:Y:S06]  /*0580*/  @!P2 BRA `(.L_x_97) ;  /* 0x000000000054a947 */ /* 0x000fec0003800000 */
[----:B------:R-:W0:Y:S01]  /*0590*/  LDCU UR4, c[0x0][0x3c0] ;  /* 0x00007800ff0477ac */ /* 0x000e220008000800 */
[----:B------:R-:W-:Y:S01]  /*05a0*/  IMAD.IADD R6, R2, 0x1, -R15 ;  /* 0x0000000102067824 */ /* 0x000fe200078e0a0f */
[----:B0-----:R-:W0:Y:S01]  /*05b0*/  I2F.U32.RP R9, UR4 ;  /* 0x0000000400097d06 */ /* 0x001e220008209000 */
[----:B------:R-:W-:-:S07]  /*05c0*/  ISETP.NE.U32.AND P2, PT, RZ, UR4, PT ;  /* 0x00000004ff007c0c */ /* 0x000fce000bf45070 */
[----:B0-----:R-:W0:Y:S02]  /*05d0*/  MUFU.RCP R9, R9 ;  /* 0x0000000900097308 */ /* 0x001e240000001000 */
[----:B0-----:R-:W-:-:S06]  /*05e0*/  VIADD R10, R9, 0xffffffe ;  /* 0x0ffffffe090a7836 */ /* 0x001fcc0000000000 */
[----:B------:R0:W1:Y:S02]  /*05f0*/  F2I.FTZ.U32.TRUNC.NTZ R11, R10 ;  /* 0x0000000a000b7305 */ /* 0x000064000021f000 */
[----:B0-----:R-:W-:Y:S01]  /*0600*/  IMAD.MOV.U32 R10, RZ, RZ, RZ ;  /* 0x000000ffff0a7224 */ /* 0x001fe200078e00ff */
[----:B-1----:R-:W-:-:S05]  /*0610*/  IADD3 R13, PT, PT, RZ, -R11, RZ ;  /* 0x8000000bff0d7210 */ /* 0x002fca0007ffe0ff */
[----:B------:R-:W-:-:S04]  /*0620*/  IMAD R13, R13, UR4, RZ ;  /* 0x000000040d0d7c24 */ /* 0x000fc8000f8e02ff */
[----:B------:R-:W-:-:S06]  /*0630*/  IMAD.HI.U32 R11, R11, R13, R10 ;  /* 0x0000000d0b0b7227 */ /* 0x000fcc00078e000a */
[----:B------:R-:W-:-:S05]  /*0640*/  IMAD.HI.U32 R11, R11, R6, RZ ;  /* 0x000000060b0b7227 */ /* 0x000fca00078e00ff */
[----:B------:R-:W-:-:S05]  /*0650*/  IADD3 R13, PT, PT, -R11, RZ, RZ ;  /* 0x000000ff0b0d7210 */ /* 0x000fca0007ffe1ff */
[----:B------:R-:W-:-:S05]  /*0660*/  IMAD R6, R13, UR4, R6 ;  /* 0x000000040d067c24 */ /* 0x000fca000f8e0206 */
[----:B------:R-:W-:-:S13]  /*0670*/  ISETP.GE.U32.AND P0, PT, R6, UR4, PT ;  /* 0x0000000406007c0c */ /* 0x000fda000bf06070 */
[----:B------:R-:W-:Y:S02]  /*0680*/  @P0 VIADD R6, R6, -UR4 ;  /* 0x8000000406060c36 */ /* 0x000fe40008000000 */
[----:B------:R-:W-:-:S03]  /*0690*/  @P0 VIADD R11, R11, 0x1 ;  /* 0x000000010b0b0836 */ /* 0x000fc60000000000 */
[----:B------:R-:W-:-:S13]  /*06a0*/  ISETP.GE.U32.AND P1, PT, R6, UR4, PT ;  /* 0x0000000406007c0c */ /* 0x000fda000bf26070 */
[----:B------:R-:W-:Y:S02]  /*06b0*/  @P1 IADD3 R11, PT, PT, R11, 0x1, RZ ;  /* 0x000000010b0b1810 */ /* 0x000fe40007ffe0ff */
[----:B------:R-:W-:-:S05]  /*06c0*/  @!P2 LOP3.LUT R11, RZ, UR4, RZ, 0x33, !PT ;  /* 0x00000004ff0bac12 */ /* 0x000fca000f8e33ff */
[----:B------:R-:W-:-:S07]  /*06d0*/  VIADD R6, R11, 0x1 ;  /* 0x000000010b067836 */ /* 0x000fce0000000000 */
.L_x_97:
[----:B------:R-:W-:Y:S05]  /*06e0*/  BSYNC.RECONVERGENT B0 ;  /* 0x0000000000007941 */ /* 0x000fea0003800200 */
.L_x_96:
[----:B------:R-:W-:Y:S04]  /*06f0*/  BSSY.RECONVERGENT B0, `(.L_x_98) ;  /* 0x0000017000007945 */ /* 0x000fe80003800200 */
[----:B------:R-:W-:Y:S05]  /*0700*/  @!P3 BRA `(.L_x_99) ;  /* 0x000000000054b947 */ /* 0x000fea0003800000 */
[----:B------:R-:W0:Y:S02]  /*0710*/  LDCU UR4, c[0x0][0x3bc] ;  /* 0x00007780ff0477ac */ /* 0x000e240008000800 */
        /* <DEDUP_REMOVED lines=8> */
[----:B------:R-:W-:Y:S01]  /*07a0*/  IMAD.HI.U32 R12, R11, R5, R10 ;  /* 0x000000050b0c7227 */ /* 0x000fe200078e000a */
[----:B------:R-:W-:-:S05]  /*07b0*/  IADD3 R5, PT, PT, -R17, R4, RZ ;  /* 0x0000000411057210 */ /* 0x000fca0007ffe1ff */
[----:B------:R-:W-:-:S04]  /*07c0*/  IMAD.HI.U32 R12, R12, R5, RZ ;  /* 0x000000050c0c7227 */ /* 0x000fc800078e00ff */
[----:B------:R-:W-:-:S04]  /*07d0*/  IMAD.MOV R14, RZ, RZ, -R12 ;  /* 0x000000ffff0e7224 */ /* 0x000fc800078e0a0c */
[----:B------:R-:W-:-:S05]  /*07e0*/  IMAD R5, R14, UR4, R5 ;  /* 0x000000040e057c24 */ /* 0x000fca000f8e0205 */
[----:B------:R-:W-:-:S13]  /*07f0*/  ISETP.GE.U32.AND P0, PT, R5, UR4, PT ;  /* 0x0000000405007c0c */ /* 0x000fda000bf06070 */
[----:B------:R-:W-:Y:S01]  /*0800*/  @P0 IADD3 R5, PT, PT, R5, -UR4, RZ ;  /* 0x8000000405050c10 */ /* 0x000fe2000fffe0ff */
[----:B------:R-:W-:-:S03]  /*0810*/  @P0 VIADD R12, R12, 0x1 ;  /* 0x000000010c0c0836 */ /* 0x000fc60000000000 */
[----:B------:R-:W-:-:S13]  /*0820*/  ISETP.GE.U32.AND P1, PT, R5, UR4, PT ;  /* 0x0000000405007c0c */ /* 0x000fda000bf26070 */
[----:B------:R-:W-:Y:S02]  /*0830*/  @P1 IADD3 R12, PT, PT, R12, 0x1, RZ ;  /* 0x000000010c0c1810 */ /* 0x000fe40007ffe0ff */
[----:B------:R-:W-:-:S05]  /*0840*/  @!P2 LOP3.LUT R12, RZ, UR4, RZ, 0x33, !PT ;  /* 0x00000004ff0cac12 */ /* 0x000fca000f8e33ff */
[----:B------:R-:W-:-:S07]  /*0850*/  VIADD R5, R12, 0x1 ;  /* 0x000000010c057836 */ /* 0x000fce0000000000 */
.L_x_99:
[----:B------:R-:W-:Y:S05]  /*0860*/  BSYNC.RECONVERGENT B0 ;  /* 0x0000000000007941 */ /* 0x000fea0003800200 */
.L_x_98:
[----:B------:R-:W0:Y:S01]  /*0870*/  LDCU UR4, c[0x0][0x3bc] ;  /* 0x00007780ff0477ac */ /* 0x000e220008000800 */
[----:B------:R-:W-:Y:S01]  /*0880*/  HFMA2 R10, -RZ, RZ, 0, 0 ;  /* 0x00000000ff0a7431 */ /* 0x000fe200000001ff */
[----:B------:R-:W1:Y:S01]  /*0890*/  LDC R13, c[0x0][0x3c4] ;  /* 0x0000f100ff0d7b82 */ /* 0x000e620000000800 */
[----:B------:R-:W-:Y:S01]  /*08a0*/  VIADD R8, R8, 0xffffffff ;  /* 0xffffffff08087836 */ /* 0x000fe20000000000 */
[----:B------:R-:W-:Y:S01]  /*08b0*/  BSSY.RECONVERGENT B0, `(.L_x_100) ;  /* 0x000002b000007945 */ /* 0x000fe20003800200 */
[----:B0-----:R-:W0:Y:S01]  /*08c0*/  I2F.U32.RP R12, UR4 ;  /* 0x00000004000c7d06 */ /* 0x001e220008209000 */
[----:B------:R-:W-:-:S07]  /*08d0*/  ISETP.NE.U32.AND P3, PT, RZ, UR4, PT ;  /* 0x00000004ff007c0c */ /* 0x000fce000bf65070 */
[----:B0-----:R-:W0:Y:S02]  /*08e0*/  MUFU.RCP R12, R12 ;  /* 0x0000000c000c7308 */ /* 0x001e240000001000 */
[----:B0-----:R-:W-:Y:S01]  /*08f0*/  IADD3 R11, PT, PT, R12, 0xffffffe, RZ ;  /* 0x0ffffffe0c0b7810 */ /* 0x001fe20007ffe0ff */
[----:B-1----:R-:W-:Y:S01]  /*0900*/  IMAD R12, R8, R13, 0x1 ;  /* 0x00000001080c7424 */ /* 0x002fe200078e020d */
[----:B------:R-:W-:-:S04]  /*0910*/  MOV R8, RZ ;  /* 0x000000ff00087202 */ /* 0x000fc80000000f00 */
[----:B------:R-:W0:Y:S01]  /*0920*/  F2I.FTZ.U32.TRUNC.NTZ R11, R11 ;  /* 0x0000000b000b7305 */ /* 0x000e22000021f000 */
[----:B------:R-:W-:Y:S01]  /*0930*/  ISETP.GE.U32.AND P2, PT, R7, R12, PT ;  /* 0x0000000c0700720c */ /* 0x000fe20003f46070 */
[----:B0-----:R-:W-:-:S04]  /*0940*/  IMAD.MOV R9, RZ, RZ, -R11 ;  /* 0x000000ffff097224 */ /* 0x001fc800078e0a0b */
[----:B------:R-:W-:-:S04]  /*0950*/  IMAD R9, R9, UR4, RZ ;  /* 0x0000000409097c24 */ /* 0x000fc8000f8e02ff */
[----:B------:R-:W-:-:S06]  /*0960*/  IMAD.HI.U32 R9, R11, R9, R10 ;  /* 0x000000090b097227 */ /* 0x000fcc00078e000a */
[----:B------:R-:W-:-:S04]  /*0970*/  IMAD.HI.U32 R10, R9, R4, RZ ;  /* 0x00000004090a7227 */ /* 0x000fc800078e00ff */
[----:B------:R-:W-:-:S04]  /*0980*/  IMAD.MOV R9, RZ, RZ, -R10 ;  /* 0x000000ffff097224 */ /* 0x000fc800078e0a0a */
[----:B------:R-:W-:-:S05]  /*0990*/  IMAD R9, R9, UR4, R4 ;  /* 0x0000000409097c24 */ /* 0x000fca000f8e0204 */
[----:B------:R-:W-:-:S13]  /*09a0*/  ISETP.GE.U32.AND P0, PT, R9, UR4, PT ;  /* 0x0000000409007c0c */ /* 0x000fda000bf06070 */
[----:B------:R-:W-:Y:S02]  /*09b0*/  @P0 IADD3 R9, PT, PT, R9, -UR4, RZ ;  /* 0x8000000409090c10 */ /* 0x000fe4000fffe0ff */
[----:B------:R-:W-:Y:S02]  /*09c0*/  @P0 IADD3 R10, PT, PT, R10, 0x1, RZ ;  /* 0x000000010a0a0810 */ /* 0x000fe40007ffe0ff */
[----:B------:R-:W-:-:S13]  /*09d0*/  ISETP.GE.U32.AND P1, PT, R9, UR4, PT ;  /* 0x0000000409007c0c */ /* 0x000fda000bf26070 */
[----:B------:R-:W-:Y:S01]  /*09e0*/  @P1 VIADD R10, R10, 0x1 ;  /* 0x000000010a0a1836 */ /* 0x000fe20000000000 */
[----:B------:R-:W-:Y:S01]  /*09f0*/  @!P3 LOP3.LUT R10, RZ, UR4, RZ, 0x33, !PT ;  /* 0x00000004ff0abc12 */ /* 0x000fe2000f8e33ff */
[----:B------:R-:W-:Y:S06]  /*0a00*/  @!P2 BRA `(.L_x_101) ;  /* 0x000000000054a947 */ /* 0x000fec0003800000 */
[----:B------:R-:W0:Y:S01]  /*0a10*/  LDCU UR4, c[0x0][0x3b8] ;  /* 0x00007700ff0477ac */ /* 0x000e220008000800 */
[----:B------:R-:W-:Y:S01]  /*0a20*/  IMAD.MOV.U32 R8, RZ, RZ, RZ ;  /* 0x000000ffff087224 */ /* 0x000fe200078e00ff */
[----:B0-----:R-:W0:Y:S01]  /*0a30*/  I2F.U32.RP R11, UR4 ;  /* 0x00000004000b7d06 */ /* 0x001e220008209000 */
[----:B------:R-:W-:-:S07]  /*0a40*/  ISETP.NE.U32.AND P2, PT, RZ, UR4, PT ;  /* 0x00000004ff007c0c */ /* 0x000fce000bf45070 */
[----:B0-----:R-:W0:Y:S02]  /*0a50*/  MUFU.RCP R11, R11 ;  /* 0x0000000b000b7308 */ /* 0x001e240000001000 */
[----:B0-----:R-:W-:-:S06]  /*0a60*/  VIADD R9, R11, 0xffffffe ;  /* 0x0ffffffe0b097836 */ /* 0x001fcc0000000000 */
[----:B------:R-:W0:Y:S02]  /*0a70*/  F2I.FTZ.U32.TRUNC.NTZ R9, R9 ;  /* 0x0000000900097305 */ /* 0x000e24000021f000 */
[----:B0-----:R-:W-:-:S05]  /*0a80*/  IADD3 R13, PT, PT, RZ, -R9, RZ ;  /* 0x80000009ff0d7210 */ /* 0x001fca0007ffe0ff */
        /* <DEDUP_REMOVED lines=13> */
.L_x_101:
[----:B------:R-:W-:Y:S05]  /*0b60*/  BSYNC.RECONVERGENT B0 ;  /* 0x0000000000007941 */ /* 0x000fea0003800200 */
.L_x_100:
[----:B------:R-:W0:Y:S01]  /*0b70*/  LDCU UR4, c[0x0][0x3b8] ;  /* 0x00007700ff0477ac */ /* 0x000e220008000800 */
[----:B------:R-:W1:Y:S01]  /*0b80*/  LDC R13, c[0x0][0x3c0] ;  /* 0x0000f000ff0d7b82 */ /* 0x000e620000000800 */
[----:B------:R-:W-:Y:S01]  /*0b90*/  BSSY.RECONVERGENT B2, `(.L_x_102) ;  /* 0x00001b3000027945 */ /* 0x000fe20003800200 */
[----:B------:R-:W-:Y:S01]  /*0ba0*/  MOV R27, RZ ;  /* 0x000000ff001b7202 */ /* 0x000fe20000000f00 */
[----:B0-----:R-:W0:Y:S01]  /*0bb0*/  I2F.U32.RP R11, UR4 ;  /* 0x00000004000b7d06 */ /* 0x001e220008209000 */
[----:B------:R-:W-:-:S07]  /*0bc0*/  ISETP.NE.U32.AND P4, PT, RZ, UR4, PT ;  /* 0x00000004ff007c0c */ /* 0x000fce000bf85070 */
[----:B-1----:R-:W1:Y:S08]  /*0bd0*/  I2F.U32.RP R9, R13 ;  /* 0x0000000d00097306 */ /* 0x002e700000209000 */
[----:B0-----:R-:W0:Y:S08]  /*0be0*/  MUFU.RCP R11, R11 ;  /* 0x0000000b000b7308 */ /* 0x001e300000001000 */
[----:B-1----:R-:W1:Y:S01]  /*0bf0*/  MUFU.RCP R9, R9 ;  /* 0x0000000900097308 */ /* 0x002e620000001000 */
[----:B0-----:R-:W-:-:S07]  /*0c00*/  IADD3 R16, PT, PT, R11, 0xffffffe, RZ ;  /* 0x0ffffffe0b107810 */ /* 0x001fce0007ffe0ff */
[----:B------:R0:W2:Y:S01]  /*0c10*/  F2I.FTZ.U32.TRUNC.NTZ R17, R16 ;  /* 0x0000001000117305 */ /* 0x0000a2000021f000 */
[----:B-1----:R-:W-:-:S07]  /*0c20*/  VIADD R14, R9, 0xffffffe ;  /* 0x0ffffffe090e7836 */ /* 0x002fce0000000000 */
[----:B------:R1:W3:Y:S01]  /*0c30*/  F2I.FTZ.U32.TRUNC.NTZ R15, R14 ;  /* 0x0000000e000f7305 */ /* 0x0002e2000021f000 */
[----:B0-----:R-:W-:Y:S01]  /*0c40*/  HFMA2 R16, -RZ, RZ, 0, 0 ;  /* 0x00000000ff107431 */ /* 0x001fe200000001ff */
[----:B--2---:R-:W-:Y:S01]  /*0c50*/  IADD3 R19, PT, PT, RZ, -R17, RZ ;  /* 0x80000011ff137210 */ /* 0x004fe20007ffe0ff */
[----:B-1----:R-:W-:-:S04]  /*0c60*/  IMAD.MOV.U32 R14, RZ, RZ, RZ ;  /* 0x000000ffff0e7224 */ /* 0x002fc800078e00ff */
[----:B------:R-:W-:Y:S02]  /*0c70*/  IMAD R19, R19, UR4, RZ ;  /* 0x0000000413137c24 */ /* 0x000fe4000f8e02ff */
[----:B---3--:R-:W-:Y:S02]  /*0c80*/  IMAD.MOV R18, RZ, RZ, -R15 ;  /* 0x000000ffff127224 */ /* 0x008fe400078e0a0f */
[----:B------:R-:W-:Y:S02]  /*0c90*/  IMAD.HI.U32 R12, R17, R19, R16 ;  /* 0x00000013110c7227 */ /* 0x000fe400078e0010 */
[----:B------:R-:W0:Y:S02]  /*0ca0*/  LDC R16, c[0x0][0x3d0] ;  /* 0x0000f400ff107b82 */ /* 0x000e240000000800 */
[----:B------:R-:W-:Y:S02]  /*0cb0*/  IMAD R11, R18, R13, RZ ;  /* 0x0000000d120b7224 */ /* 0x000fe400078e02ff */
[----:B------:R-:W-:-:S04]  /*0cc0*/  IMAD.HI.U32 R9, R12, R7, RZ ;  /* 0x000000070c097227 */ /* 0x000fc800078e00ff */
[----:B------:R-:W-:Y:S01]  /*0cd0*/  IMAD.HI.U32 R11, R15, R11, R14 ;  /* 0x0000000b0f0b7227 */ /* 0x000fe200078e000e */
[----:B------:R-:W-:Y:S01]  /*0ce0*/  IADD3 R14, PT, PT, -R9, RZ, RZ ;  /* 0x000000ff090e7210 */ /* 0x000fe20007ffe1ff */
[----:B------:R-:W1:Y:S04]  /*0cf0*/  LDC R15, c[0x0][0x3d4] ;  /* 0x0000f500ff0f7b82 */ /* 0x000e680000000800 */
[----:B------:R-:W-:Y:S02]  /*0d00*/  IMAD R14, R14, UR4, R7 ;  /* 0x000000040e0e7c24 */ /* 0x000fe4000f8e0207 */
[----:B------:R-:W-:-:S03]  /*0d10*/  IMAD.HI.U32 R11, R11, R2, RZ ;  /* 0x000000020b0b7227 */ /* 0x000fc600078e00ff */
[----:B------:R-:W-:Y:S01]  /*0d20*/  ISETP.GE.U32.AND P2, PT, R14, UR4, PT ;  /* 0x000000040e007c0c */ /* 0x000fe2000bf46070 */
[----:B------:R-:W-:-:S04]  /*0d30*/  IMAD.MOV R12, RZ, RZ, -R11 ;  /* 0x000000ffff0c7224 */ /* 0x000fc800078e0a0b */
[----:B------:R-:W-:-:S05]  /*0d40*/  IMAD R12, R13, R12, R2 ;  /* 0x0000000c0d0c7224 */ /* 0x000fca00078e0202 */
[----:B------:R-:W-:-:S03]  /*0d50*/  ISETP.GE.U32.AND P0, PT, R12, R13, PT ;  /* 0x0000000d0c00720c */ /* 0x000fc60003f06070 */
[----:B------:R-:W-:Y:S02]  /*0d60*/  @P2 IADD3 R14, PT, PT, R14, -UR4, RZ ;  /* 0x800000040e0e2c10 */ /* 0x000fe4000fffe0ff */
[----:B------:R-:W-:Y:S02]  /*0d70*/  @P2 IADD3 R9, PT, PT, R9, 0x1, RZ ;  /* 0x0000000109092810 */ /* 0x000fe40007ffe0ff */
[----:B------:R-:W-:Y:S02]  /*0d80*/  ISETP.GE.U32.AND P3, PT, R14, UR4, PT ;  /* 0x000000040e007c0c */ /* 0x000fe4000bf66070 */
[----:B------:R-:W2:Y:S01]  /*0d90*/  LDC R14, c[0x0][0x3d8] ;  /* 0x0000f600ff0e7b82 */ /* 0x000ea20000000800 */
[----:B------:R-:W-:Y:S02]  /*0da0*/  ISETP.NE.U32.AND P2, PT, R13, RZ, PT ;  /* 0x000000ff0d00720c */ /* 0x000fe40003f45070 */
[----:B-1----:R-:W-:Y:S01]  /*0db0*/  VIADDMNMX.U32 R10, R10, 0x1, R15, PT ;  /* 0x000000010a0a7846 */ /* 0x002fe2000380000f */
[----:B------:R-:W-:Y:S01]  /*0dc0*/  @P0 IMAD.IADD R12, R12, 0x1, -R13 ;  /* 0x000000010c0c0824 */ /* 0x000fe200078e0a0d */
[----:B------:R-:W-:-:S04]  /*0dd0*/  @P0 IADD3 R11, PT, PT, R11, 0x1, RZ ;  /* 0x000000010b0b0810 */ /* 0x000fc80007ffe0ff */
[----:B------:R-:W-:Y:S02]  /*0de0*/  ISETP.GE.U32.AND P1, PT, R12, R13, PT ;  /* 0x0000000d0c00720c */ /* 0x000fe40003f26070 */
[----:B------:R-:W-:Y:S01]  /*0df0*/  @P3 VIADD R9, R9, 0x1 ;  /* 0x0000000109093836 */ /* 0x000fe20000000000 */
[----:B------:R-:W-:-:S04]  /*0e00*/  @!P4 LOP3.LUT R9, RZ, UR4, RZ, 0x33, !PT ;  /* 0x00000004ff09cc12 */ /* 0x000fc8000f8e33ff */
[----:B0-----:R-:W-:-:S04]  /*0e10*/  VIADDMNMX.U32 R9, R9, 0x1, R16, PT ;  /* 0x0000000109097846 */ /* 0x001fc80003800010 */
[----:B------:R-:W-:Y:S02]  /*0e20*/  ISETP.GE.U32.AND P0, PT, R8, R9, PT ;  /* 0x000000090800720c */ /* 0x000fe40003f06070 */
[----:B------:R-:W-:Y:S01]  /*0e30*/  @P1 VIADD R11, R11, 0x1 ;  /* 0x000000010b0b1836 */ /* 0x000fe20000000000 */
[----:B------:R-:W-:-:S04]  /*0e40*/  @!P2 LOP3.LUT R11, RZ, R13, RZ, 0x33, !PT ;  /* 0x0000000dff0ba212 */ /* 0x000fc800078e33ff */
[----:B--2---:R-:W-:-:S06]  /*0e50*/  VIADDMNMX.U32 R11, R11, 0x1, R14, PT ;  /* 0x000000010b0b7846 */ /* 0x004fcc000380000e */
[----:B------:R-:W-:Y:S05]  /*0e60*/  @P0 BRA `(.L_x_103) ;  /* 0x0000001800140947 */ /* 0x000fea0003800000 */
[----:B------:R-:W0:Y:S01]  /*0e70*/  LDCU.64 UR4, c[0x0][0x390] ;  /* 0x00007200ff0477ac */ /* 0x000e220008000a00 */
[----:B------:R-:W-:Y:S01]  /*0e80*/  MOV R27, RZ ;  /* 0x000000ff001b7202 */ /* 0x000fe20000000f00 */
[----:B------:R-:W1:Y:S01]  /*0e90*/  LDCU UR6, c[0x0][0x398] ;  /* 0x00007300ff0677ac */ /* 0x000e620008000800 */
[----:B0-----:R-:W-:Y:S01]  /*0ea0*/  UIMAD UR4, UR5, UR4, URZ ;  /* 0x00000004050472a4 */ /* 0x001fe2000f8e02ff */
[----:B------:R-:W0:Y:S03]  /*0eb0*/  LDCU UR5, c[0x0][0x3a0] ;  /* 0x00007400ff0577ac */ /* 0x000e260008000800 */
[----:B-1----:R-:W-:-:S06]  /*0ec0*/  UIMAD UR4, UR4, UR6, URZ ;  /* 0x00000006040472a4 */ /* 0x002fcc000f8e02ff */
[----:B------:R-:W-:Y:S02]  /*0ed0*/  IADD3 R17, PT, PT, RZ, -UR4, RZ ;  /* 0x80000004ff117c10 */ /* 0x000fe4000fffe0ff */
[----:B------:R-:W-:Y:S01]  /*0ee0*/  ISETP.NE.U32.AND P2, PT, RZ, UR4, PT ;  /* 0x00000004ff007c0c */ /* 0x000fe2000bf45070 */
[----:B------:R-:W1:Y:S08]  /*0ef0*/  I2F.U32.RP R12, UR4 ;  /* 0x00000004000c7d06 */ /* 0x000e700008209000 */
[----:B-1----:R-:W1:Y:S02]  /*0f00*/  MUFU.RCP R12, R12 ;  /* 0x0000000c000c7308 */ /* 0x002e640000001000 */
[----:B-1----:R-:W-:Y:S01]  /*0f10*/  VIADD R14, R12, 0xffffffe ;  /* 0x0ffffffe0c0e7836 */ /* 0x002fe20000000000 */
[----:B------:R-:W-:-:S05]  /*0f20*/  IADD3 R12, PT, PT, -R6, RZ, RZ ;  /* 0x000000ff060c7210 */ /* 0x000fca0007ffe1ff */
[----:B------:R1:W2:Y:S01]  /*0f30*/  F2I.FTZ.U32.TRUNC.NTZ R15, R14 ;  /* 0x0000000e000f7305 */ /* 0x0002a2000021f000 */
[----:B------:R-:W-:Y:S02]  /*0f40*/  IMAD R12, R13, R12, R2 ;  /* 0x0000000c0d0c7224 */ /* 0x000fe400078e0202 */
[----:B-1----:R-:W-:Y:S02]  /*0f50*/  IMAD.MOV.U32 R14, RZ, RZ, RZ ;  /* 0x000000ffff0e7224 */ /* 0x002fe400078e00ff */
[----:B--2---:R-:W-:-:S04]  /*0f60*/  IMAD R17, R17, R15, RZ ;  /* 0x0000000f11117224 */ /* 0x004fc800078e02ff */
[----:B------:R-:W-:-:S04]  /*0f70*/  IMAD.HI.U32 R15, R15, R17, R14 ;  /* 0x000000110f0f7227 */ /* 0x000fc800078e000e */
[----:B------:R-:W-:Y:S02]  /*0f80*/  VIADD R14, R6, 0x1 ;  /* 0x00000001060e7836 */ /* 0x000fe40000000000 */
[----:B------:R-:W-:-:S05]  /*0f90*/  IMAD.HI.U32 R15, R15, R0, RZ ;  /* 0x000000000f0f7227 */ /* 0x000fca00078e00ff */
[----:B------:R-:W-:-:S05]  /*0fa0*/  IADD3 R17, PT, PT, -R15, RZ, RZ ;  /* 0x000000ff0f117210 */ /* 0x000fca0007ffe1ff */
[----:B------:R-:W-:-:S05]  /*0fb0*/  IMAD R16, R17, UR4, R0 ;  /* 0x0000000411107c24 */ /* 0x000fca000f8e0200 */
[----:B------:R-:W-:-:S13]  /*0fc0*/  ISETP.GE.U32.AND P0, PT, R16, UR4, PT ;  /* 0x0000000410007c0c */ /* 0x000fda000bf06070 */
[----:B------:R-:W-:Y:S01]  /*0fd0*/  @P0 VIADD R16, R16, -UR4 ;  /* 0x8000000410100c36 */ /* 0x000fe20008000000 */
[----:B------:R-:W-:-:S04]  /*0fe0*/  @P0 IADD3 R15, PT, PT, R15, 0x1, RZ ;  /* 0x000000010f0f0810 */ /* 0x000fc80007ffe0ff */
[----:B------:R-:W-:-:S13]  /*0ff0*/  ISETP.GE.U32.AND P1, PT, R16, UR4, PT ;  /* 0x0000000410007c0c */ /* 0x000fda000bf26070 */
[----:B------:R-:W-:Y:S01]  /*1000*/  @P1 VIADD R15, R15, 0x1 ;  /* 0x000000010f0f1836 */ /* 0x000fe20000000000 */
[----:B------:R-:W-:-:S05]  /*1010*/  @!P2 LOP3.LUT R15, RZ, UR4, RZ, 0x33, !PT ;  /* 0x00000004ff0fac12 */ /* 0x000fca000f8e33ff */
[----:B0-----:R-:W-:-:S07]  /*1020*/  IMAD R15, R15, UR5, RZ ;  /* 0x000000050f0f7c24 */ /* 0x001fce000f8e02ff */
.L_x_116:
[----:B------:R-:W-:Y:S01]  /*1030*/  ISETP.GE.U32.AND P0, PT, R5, R10, PT ;  /* 0x0000000a0500720c */ /* 0x000fe20003f06070 */
[----:B------:R-:W-:-:S12]  /*1040*/  BSSY.RECONVERGENT B1, `(.L_x_104) ;  /* 0x0000164000017945 */ /* 0x000fd80003800200 */
[----:B------:R-:W-:Y:S05]  /*1050*/  @P0 BRA `(.L_x_105) ;  /* 0x0000001400880947 */ /* 0x000fea0003800000 */
[----:B------:R-:W0:Y:S01]  /*1060*/  LDCU UR4, c[0x0][0x3b8] ;  /* 0x00007700ff0477ac */ /* 0x000e220008000800 */
[----:B------:R-:W-:Y:S01]  /*1070*/  IMAD.MOV R16, RZ, RZ, -R8 ;  /* 0x000000ffff107224 */ /* 0x000fe200078e0a08 */
[----:B------:R-:W-:-:S03]  /*1080*/  MOV R22, R5 ;  /* 0x0000000500167202 */ /* 0x000fc60000000f00 */
[----:B0-----:R-:W-:-:S07]  /*1090*/  IMAD R23, R16, UR4, R7 ;  /* 0x0000000410177c24 */ /* 0x001fce000f8e0207 */
.L_x_115:
[----:B------:R-:W-:Y:S01]  /*10a0*/  ISETP.GT.U32.AND P0, PT, R11, R6, PT ;  /* 0x000000060b00720c */ /* 0x000fe20003f04070 */
[----:B------:R-:W-:-:S12]  /*10b0*/  BSSY.RECONVERGENT B0, `(.L_x_106) ;  /* 0x0000159000007945 */ /* 0x000fd80003800200 */
[----:B------:R-:W-:Y:S05]  /*10c0*/  @!P0 BRA `(.L_x_107) ;  /* 0x00000014005c8947 */ /* 0x000fea0003800000 */
[----:B------:R-:W0:Y:S01]  /*10d0*/  LDCU UR5, c[0x0][0x3c4] ;  /* 0x00007880ff0577ac */ /* 0x000e220008000800 */
[----:B------:R-:W-:Y:S01]  /*10e0*/  BSSY.RECONVERGENT B3, `(.L_x_108) ;  /* 0x000007a000037945 */ /* 0x000fe20003800200 */
[----:B------:R-:W1:Y:S01]  /*10f0*/  LDCU UR4, c[0x0][0x3bc] ;  /* 0x00007780ff0477ac */ /* 0x000e620008000800 */
[----:B0-----:R-:W0:Y:S01]  /*1100*/  I2F.U32.RP R13, UR5 ;  /* 0x00000005000d7d06 */ /* 0x001e220008209000 */
[----:B------:R-:W-:-:S04]  /*1110*/  ISETP.NE.U32.AND P1, PT, RZ, UR5, PT ;  /* 0x00000005ff007c0c */ /* 0x000fc8000bf25070 */
[----:B------:R-:W-:-:S03]  /*1120*/  P2R R29, PR, RZ, 0x2 ;  /* 0x00000002ff1d7803 */ /* 0x000fc60000000000 */
[----:B0-----:R-:W0:Y:S02]  /*1130*/  MUFU.RCP R13, R13 ;  /* 0x0000000d000d7308 */ /* 0x001e240000001000 */
[----:B0-----:R-:W-:Y:S01]  /*1140*/  VIADD R16, R13, 0xffffffe ;  /* 0x0ffffffe0d107836 */ /* 0x001fe20000000000 */
[----:B------:R-:W-:-:S05]  /*1150*/  LOP3.LUT R13, RZ, UR5, RZ, 0x33, !PT ;  /* 0x00000005ff0d7c12 */ /* 0x000fca000f8e33ff */
[----:B------:R0:W2:Y:S02]  /*1160*/  F2I.FTZ.U32.TRUNC.NTZ R17, R16 ;  /* 0x0000001000117305 */ /* 0x0000a4000021f000 */
[----:B0-----:R-:W-:Y:S01]  /*1170*/  IMAD.MOV.U32 R16, RZ, RZ, RZ ;  /* 0x000000ffff107224 */ /* 0x001fe200078e00ff */
[----:B--2---:R-:W-:-:S05]  /*1180*/  IADD3 R19, PT, PT, RZ, -R17, RZ ;  /* 0x80000011ff137210 */ /* 0x004fca0007ffe0ff */
[----:B------:R-:W-:-:S04]  /*1190*/  IMAD R19, R19, UR5, RZ ;  /* 0x0000000513137c24 */ /* 0x000fc8000f8e02ff */
[----:B------:R-:W-:Y:S01]  /*11a0*/  IMAD.HI.U32 R18, R17, R19, R16 ;  /* 0x0000001311127227 */ /* 0x000fe200078e0010 */
[----:B------:R-:W-:-:S03]  /*11b0*/  IADD3 R17, PT, PT, -R22, RZ, RZ ;  /* 0x000000ff16117210 */ /* 0x000fc60007ffe1ff */
[----:B------:R-:W-:Y:S02]  /*11c0*/  IMAD.IADD R16, R11, 0x1, -R6 ;  /* 0x000000010b107824 */ /* 0x000fe400078e0a06 */
[----:B------:R-:W-:-:S03]  /*11d0*/  IMAD.HI.U32 R18, R18, R23, RZ ;  /* 0x0000001712127227 */ /* 0x000fc600078e00ff */
[----:B------:R-:W-:Y:S01]  /*11e0*/  LOP3.LUT R19, R16, 0x1, RZ, 0xc0, !PT ;  /* 0x0000000110137812 */ /* 0x000fe200078ec0ff */
[----:B-1----:R-:W-:Y:S01]  /*11f0*/  IMAD R24, R17, UR4, R4 ;  /* 0x0000000411187c24 */ /* 0x002fe2000f8e0204 */
[----:B------:R-:W-:-:S03]  /*1200*/  IADD3 R20, PT, PT, -R18, RZ, RZ ;  /* 0x000000ff12147210 */ /* 0x000fc60007ffe1ff */
[----:B------:R-:W-:Y:S02]  /*1210*/  IMAD.IADD R26, R19, 0x1, R6 ;  /* 0x00000001131a7824 */ /* 0x000fe400078e0206 */
[----:B------:R-:W-:-:S05]  /*1220*/  IMAD R20, R20, UR5, R23 ;  /* 0x0000000514147c24 */ /* 0x000fca000f8e0217 */
[----:B------:R-:W-:-:S13]  /*1230*/  ISETP.GE.U32.AND P6, PT, R20, UR5, PT ;  /* 0x0000000514007c0c */ /* 0x000fda000bfc6070 */
[----:B------:R-:W-:-:S05]  /*1240*/  @P6 VIADD R20, R20, -UR5 ;  /* 0x8000000514146c36 */ /* 0x000fca0008000000 */
[----:B------:R-:W-:-:S13]  /*1250*/  ISETP.GE.U32.AND P0, PT, R20, UR5, PT ;  /* 0x0000000514007c0c */ /* 0x000fda000bf06070 */
[----:B------:R-:W-:-:S04]  /*1260*/  @P0 IADD3 R20, PT, PT, R20, -UR5, RZ ;  /* 0x8000000514140c10 */ /* 0x000fc8000fffe0ff */
[----:B------:R-:W-:-:S04]  /*1270*/  SEL R20, R13, R20, !P1 ;  /* 0x000000140d147207 */ /* 0x000fc80004800000 */
[----:B------:R-:W-:-:S04]  /*1280*/  ISETP.NE.AND P1, PT, R20, RZ, PT ;  /* 0x000000ff1400720c */ /* 0x000fc80003f25270 */
[----:B------:R-:W-:Y:S02]  /*1290*/  P2R R25, PR, RZ, 0x2 ;  /* 0x00000002ff197803 */ /* 0x000fe40000000000 */
[----:B------:R-:W-:-:S13]  /*12a0*/  ISETP.EQ.OR P1, PT, R19, RZ, P1 ;  /* 0x000000ff1300720c */ /* 0x000fda0000f22670 */
[----:B------:R-:W-:Y:S05]  /*12b0*/  @P1 BRA `(.L_x_109) ;  /* 0x0000000400701947 */ /* 0x000fea0003800000 */
[----:B------:R-:W0:Y:S01]  /*12c0*/  LDCU UR4, c[0x0][0x3c8] ;  /* 0x00007900ff0477ac */ /* 0x000e220008000800 */
[----:B------:R-:W-:Y:S01]  /*12d0*/  MOV R26, R14 ;  /* 0x0000000e001a7202 */ /* 0x000fe20000000f00 */
[----:B0-----:R-:W0:Y:S01]  /*12e0*/  I2F.U32.RP R20, UR4 ;  /* 0x0000000400147d06 */ /* 0x001e220008209000 */
[----:B------:R-:W-:-:S04]  /*12f0*/  ISETP.NE.U32.AND P3, PT, RZ, UR4, PT ;  /* 0x00000004ff007c0c */ /* 0x000fc8000bf65070 */
[----:B------:R-:W-:-:S03]  /*1300*/  P2R R30, PR, RZ, 0x8 ;  /* 0x00000008ff1e7803 */ /* 0x000fc60000000000 */
[----:B0-----:R-:W0:Y:S02]  /*1310*/  MUFU.RCP R20, R20 ;  /* 0x0000001400147308 */ /* 0x001e240000001000 */
[----:B0-----:R-:W-:Y:S02]  /*1320*/  IADD3 R16, PT, PT, R20, 0xffffffe, RZ ;  /* 0x0ffffffe14107810 */ /* 0x001fe40007ffe0ff */
[----:B------:R-:W-:-:S04]  /*1330*/  LOP3.LUT R20, RZ, UR4, RZ, 0x33, !PT ;  /* 0x00000004ff147c12 */ /* 0x000fc8000f8e33ff */
[----:B------:R0:W1:Y:S02]  /*1340*/  F2I.FTZ.U32.TRUNC.NTZ R17, R16 ;  /* 0x0000001000117305 */ /* 0x000064000021f000 */
[----:B0-----:R-:W-:Y:S02]  /*1350*/  HFMA2 R16, -RZ, RZ, 0, 0 ;  /* 0x00000000ff107431 */ /* 0x001fe400000001ff */
[----:B-1----:R-:W-:-:S04]  /*1360*/  IMAD.MOV R19, RZ, RZ, -R17 ;  /* 0x000000ffff137224 */ /* 0x002fc800078e0a11 */
[----:B------:R-:W-:-:S04]  /*1370*/  IMAD R19, R19, UR4, RZ ;  /* 0x0000000413137c24 */ /* 0x000fc8000f8e02ff */
[----:B------:R-:W-:-:S06]  /*1380*/  IMAD.HI.U32 R17, R17, R19, R16 ;  /* 0x0000001311117227 */ /* 0x000fcc00078e0010 */
[----:B------:R-:W-:-:S04]  /*1390*/  IMAD.HI.U32 R19, R17, R24, RZ ;  /* 0x0000001811137227 */ /* 0x000fc800078e00ff */
[----:B------:R-:W-:-:S04]  /*13a0*/  IMAD.MOV R17, RZ, RZ, -R19 ;  /* 0x000000ffff117224 */ /* 0x000fc800078e0a13 */
[----:B------:R-:W-:-:S05]  /*13b0*/  IMAD R17, R17, UR4, R24 ;  /* 0x0000000411117c24 */ /* 0x000fca000f8e0218 */
[----:B------:R-:W-:-:S13]  /*13c0*/  ISETP.GE.U32.AND P1, PT, R17, UR4, PT ;  /* 0x0000000411007c0c */ /* 0x000fda000bf26070 */
[----:B------:R-:W-:-:S04]  /*13d0*/  @P1 IADD3 R17, PT, PT, R17, -UR4, RZ ;  /* 0x8000000411111c10 */ /* 0x000fc8000fffe0ff */
[----:B------:R-:W-:-:S13]  /*13e0*/  ISETP.GE.U32.AND P2, PT, R17, UR4, PT ;  /* 0x0000000411007c0c */ /* 0x000fda000bf46070 */
[----:B------:R-:W-:-:S05]  /*13f0*/  @P2 VIADD R17, R17, -UR4 ;  /* 0x8000000411112c36 */ /* 0x000fca0008000000 */
[----:B------:R-:W-:-:S04]  /*1400*/  SEL R17, R20, R17, !P3 ;  /* 0x0000001114117207 */ /* 0x000fc80005800000 */
[----:B------:R-:W-:-:S13]  /*1410*/  ISETP.NE.AND P3, PT, R17, RZ, PT ;  /* 0x000000ff1100720c */ /* 0x000fda0003f65270 */
[----:B------:R-:W-:Y:S05]  /*1420*/  @P3 BRA `(.L_x_109) ;  /* 0x0000000400143947 */ /* 0x000fea0003800000 */
[----:B------:R-:W0:Y:S02]  /*1430*/  LDCU UR4, c[0x0][0x3cc] ;  /* 0x00007980ff0477ac */ /* 0x000e240008000800 */
[----:B0-----:R-:W0:Y:S01]  /*1440*/  I2F.U32.RP R21, UR4 ;  /* 0x0000000400157d06 */ /* 0x001e220008209000 */
[----:B------:R-:W-:-:S07]  /*1450*/  ISETP.NE.U32.AND P5, PT, RZ, UR4, PT ;  /* 0x00000004ff007c0c */ /* 0x000fce000bfa5070 */
[----:B0-----:R-:W0:Y:S02]  /*1460*/  MUFU.RCP R21, R21 ;  /* 0x0000001500157308 */ /* 0x001e240000001000 */
[----:B0-----:R-:W-:Y:S01]  /*1470*/  VIADD R16, R21, 0xffffffe ;  /* 0x0ffffffe15107836 */ /* 0x001fe20000000000 */
[----:B------:R-:W-:-:S05]  /*1480*/  LOP3.LUT R21, RZ, UR4, RZ, 0x33, !PT ;  /* 0x00000004ff157c12 */ /* 0x000fca000f8e33ff */
[----:B------:R0:W1:Y:S02]  /*1490*/  F2I.FTZ.U32.TRUNC.NTZ R17, R16 ;  /* 0x0000001000117305 */ /* 0x000064000021f000 */
[----:B0-----:R-:W-:Y:S01]  /*14a0*/  IMAD.MOV.U32 R16, RZ, RZ, RZ ;  /* 0x000000ffff107224 */ /* 0x001fe200078e00ff */
[----:B-1----:R-:W-:-:S05]  /*14b0*/  IADD3 R31, PT, PT, RZ, -R17, RZ ;  /* 0x80000011ff1f7210 */ /* 0x002fca0007ffe0ff */
[----:B------:R-:W-:-:S04]  /*14c0*/  IMAD R31, R31, UR4, RZ ;  /* 0x000000041f1f7c24 */ /* 0x000fc8000f8e02ff */
[----:B------:R-:W-:-:S06]  /*14d0*/  IMAD.HI.U32 R17, R17, R31, R16 ;  /* 0x0000001f11117227 */ /* 0x000fcc00078e0010 */
[----:B------:R-:W-:-:S05]  /*14e0*/  IMAD.HI.U32 R28, R17, R12, RZ ;  /* 0x0000000c111c7227 */ /* 0x000fca00078e00ff */
[----:B------:R-:W-:-:S05]  /*14f0*/  IADD3 R17, PT, PT, -R28, RZ, RZ ;  /* 0x000000ff1c117210 */ /* 0x000fca0007ffe1ff */
[----:B------:R-:W-:Y:S01]  /*1500*/  IMAD R26, R17, UR4, R12 ;  /* 0x00000004111a7c24 */ /* 0x000fe2000f8e020c */
[----:B------:R-:W-:-:S04]  /*1510*/  P2R R17, PR, RZ, 0x20 ;  /* 0x00000020ff117803 */ /* 0x000fc80000000000 */
[----:B------:R-:W-:-:S13]  /*1520*/  ISETP.GE.U32.AND P3, PT, R26, UR4, PT ;  /* 0x000000041a007c0c */ /* 0x000fda000bf66070 */
[----:B------:R-:W-:-:S05]  /*1530*/  @P3 VIADD R26, R26, -UR4 ;  /* 0x800000041a1a3c36 */ /* 0x000fca0008000000 */
[----:B------:R-:W-:-:S13]  /*1540*/  ISETP.GE.U32.AND P4, PT, R26, UR4, PT ;  /* 0x000000041a007c0c */ /* 0x000fda000bf86070 */
[----:B------:R-:W-:-:S04]  /*1550*/  @P4 IADD3 R26, PT, PT, R26, -UR4, RZ ;  /* 0x800000041a1a4c10 */ /* 0x000fc8000fffe0ff */
[----:B------:R-:W-:Y:S01]  /*1560*/  SEL R16, R21, R26, !P5 ;  /* 0x0000001a15107207 */ /* 0x000fe20006800000 */
[----:B------:R-:W-:-:S03]  /*1570*/  IMAD.MOV.U32 R26, RZ, RZ, R14 ;  /* 0x000000ffff1a7224 */ /* 0x000fc600078e000e */
[----:B------:R-:W-:-:S13]  /*1580*/  ISETP.NE.AND P5, PT, R16, RZ, PT ;  /* 0x000000ff1000720c */ /* 0x000fda0003fa5270 */
[----:B------:R-:W-:Y:S05]  /*1590*/  @P5 BRA `(.L_x_109) ;  /* 0x0000000000b85947 */ /* 0x000fea0003800000 */
[----:B------:R-:W-:Y:S01]  /*15a0*/  @P6 IADD3 R18, PT, PT, R18, 0x1, RZ ;  /* 0x0000000112126810 */ /* 0x000fe20007ffe0ff */
[----:B------:R-:W0:Y:S01]  /*15b0*/  LDCU UR4, c[0x0][0x3a4] ;  /* 0x00007480ff0477ac */ /* 0x000e220008000800 */
[----:B------:R-:W-:Y:S02]  /*15c0*/  @P1 IADD3 R19, PT, PT, R19, 0x1, RZ ;  /* 0x0000000113131810 */ /* 0x000fe40007ffe0ff */
[----:B------:R-:W-:Y:S01]  /*15d0*/  ISETP.NE.AND P6, PT, R30, RZ, PT ;  /* 0x000000ff1e00720c */ /* 0x000fe20003fc5270 */
[----:B------:R-:W-:Y:S01]  /*15e0*/  @P0 VIADD R18, R18, 0x1 ;  /* 0x0000000112120836 */ /* 0x000fe20000000000 */
[----:B------:R-:W-:Y:S01]  /*15f0*/  ISETP.NE.AND P0, PT, R29, RZ, PT ;  /* 0x000000ff1d00720c */ /* 0x000fe20003f05270 */
[----:B------:R-:W-:Y:S01]  /*1600*/  @P2 VIADD R19, R19, 0x1 ;  /* 0x0000000113132836 */ /* 0x000fe20000000000 */
[----:B------:R-:W1:Y:S01]  /*1610*/  LDCU UR5, c[0x0][0x3a8] ;  /* 0x00007500ff0577ac */ /* 0x000e620008000800 */
[----:B------:R-:W-:Y:S01]  /*1620*/  ISETP.NE.AND P5, PT, R17, RZ, PT ;  /* 0x000000ff1100720c */ /* 0x000fe20003fa5270 */
[----:B------:R-:W-:Y:S01]  /*1630*/  HFMA2 R17, -RZ, RZ, 0, 0 ;  /* 0x00000000ff117431 */ /* 0x000fe200000001ff */
[----:B------:R-:W-:Y:S01]  /*1640*/  SEL R18, R13, R18, !P0 ;  /* 0x000000120d127207 */ /* 0x000fe20004000000 */
[----:B------:R-:W2:Y:S01]  /*1650*/  LDCU.64 UR6, c[0x0][0x3d0] ;  /* 0x00007a00ff0677ac */ /* 0x000ea20008000a00 */
[----:B------:R-:W-:Y:S01]  /*1660*/  SEL R16, R20, R19, !P6 ;  /* 0x0000001314107207 */ /* 0x000fe20007000000 */
[----:B------:R-:W-:Y:S01]  /*1670*/  IMAD.MOV.U32 R19, RZ, RZ, RZ ;  /* 0x000000ffff137224 */ /* 0x000fe200078e00ff */
[----:B------:R-:W-:-:S02]  /*1680*/  IADD3 R13, P0, PT, R15, R18, RZ ;  /* 0x000000120f0d7210 */ /* 0x000fc40007f1e0ff */
[----:B------:R-:W-:-:S03]  /*1690*/  @P3 IADD3 R28, PT, PT, R28, 0x1, RZ ;  /* 0x000000011c1c3810 */ /* 0x000fc60007ffe0ff */
[----:B------:R-:W-:Y:S02]  /*16a0*/  IMAD.X R18, RZ, RZ, RZ, P0 ;  /* 0x000000ffff127224 */ /* 0x000fe400000e06ff */
[----:B0-----:R-:W-:-:S04]  /*16b0*/  IMAD.WIDE.U32 R16, R13, UR4, R16 ;  /* 0x000000040d107c25 */ /* 0x001fc8000f8e0010 */
[----:B------:R-:W-:Y:S02]  /*16c0*/  @P4 VIADD R28, R28, 0x1 ;  /* 0x000000011c1c4836 */ /* 0x000fe40000000000 */
[----:B------:R-:W-:-:S03]  /*16d0*/  IMAD R13, R18, UR4, RZ ;  /* 0x00000004120d7c24 */ /* 0x000fc6000f8e02ff */
[----:B------:R-:W-:Y:S02]  /*16e0*/  SEL R18, R21, R28, !P5 ;  /* 0x0000001c15127207 */ /* 0x000fe40006800000 */
[----:B------:R-:W-:Y:S02]  /*16f0*/  IADD3 R13, PT, PT, R17, R13, RZ ;  /* 0x0000000d110d7210 */ /* 0x000fe40007ffe0ff */
[----:B------:R-:W-:Y:S01]  /*1700*/  MOV R17, RZ ;  /* 0x000000ff00117202 */ /* 0x000fe20000000f00 */
[----:B-1----:R-:W-:-:S04]  /*1710*/  IMAD.WIDE.U32 R18, R16, UR5, R18 ;  /* 0x0000000510127c25 */ /* 0x002fc8000f8e0012 */
[----:B------:R-:W-:Y:S01]  /*1720*/  IMAD R13, R13, UR5, RZ ;  /* 0x000000050d0d7c24 */ /* 0x000fe2000f8e02ff */
[----:B------:R-:W0:Y:S01]  /*1730*/  LDCU.64 UR4, c[0x0][0x388] ;  /* 0x00007100ff0477ac */ /* 0x000e220008000a00 */
[----:B------:R-:W-:-:S03]  /*1740*/  IMAD.MOV.U32 R16, RZ, RZ, R8 ;  /* 0x000000ffff107224 */ /* 0x000fc600078e0008 */
[----:B------:R-:W-:Y:S01]  /*1750*/  IADD3 R13, PT, PT, R19, R13, RZ ;  /* 0x0000000d130d7210 */ /* 0x000fe20007ffe0ff */
[----:B--2---:R-:W-:Y:S01]  /*1760*/  IMAD.WIDE.U32 R18, R18, UR6, R16 ;  /* 0x0000000612127c25 */ /* 0x004fe2000f8e0010 */
[----:B------:R-:W-:-:S03]  /*1770*/  MOV R16, R22 ;  /* 0x0000001600107202 */ /* 0x000fc60000000f00 */
[----:B------:R-:W-:Y:S01]  /*1780*/  IMAD R13, R13, UR6, RZ ;  /* 0x000000060d0d7c24 */ /* 0x000fe2000f8e02ff */
[----:B------:R-:W1:Y:S03]  /*1790*/  LDCU UR6, c[0x0][0x3d8] ;  /* 0x00007b00ff0677ac */ /* 0x000e660008000800 */
[----:B------:R-:W-:Y:S02]  /*17a0*/  IMAD.IADD R13, R19, 0x1, R13 ;  /* 0x00000001130d7824 */ /* 0x000fe400078e020d */
[----:B------:R-:W-:Y:S01]  /*17b0*/  IMAD.WIDE.U32 R18, R18, UR7, R16 ;  /* 0x0000000712127c25 */ /* 0x000fe2000f8e0010 */
[----:B------:R-:W-:-:S03]  /*17c0*/  MOV R16, R6 ;  /* 0x0000000600107202 */ /* 0x000fc60000000f00 */
[----:B------:R-:W-:-:S04]  /*17d0*/  IMAD R13, R13, UR7, RZ ;  /* 0x000000070d0d7c24 */ /* 0x000fc8000f8e02ff */
[----:B------:R-:W-:Y:S02]  /*17e0*/  IMAD.IADD R13, R19, 0x1, R13 ;  /* 0x00000001130d7824 */ /* 0x000fe400078e020d */
[----:B-1----:R-:W-:-:S04]  /*17f0*/  IMAD.WIDE.U32 R18, R18, UR6, R16 ;  /* 0x0000000612127c25 */ /* 0x002fc8000f8e0010 */
[----:B------:R-:W-:Y:S01]  /*1800*/  IMAD R13, R13, UR6, RZ ;  /* 0x000000060d0d7c24 */ /* 0x000fe2000f8e02ff */
[----:B0-----:R-:W-:-:S03]  /*1810*/  LEA R16, P0, R18, UR4, 0x1 ;  /* 0x0000000412107c11 */ /* 0x001fc6000f8008ff */
[----:B------:R-:W-:-:S05]  /*1820*/  IMAD.IADD R13, R19, 0x1, R13 ;  /* 0x00000001130d7824 */ /* 0x000fca00078e020d */
[----:B------:R-:W-:-:S05]  /*1830*/  LEA.HI.X R17, R18, UR5, R13, 0x1, P0 ;  /* 0x0000000512117c11 */ /* 0x000fca00080f0c0d */
[----:B------:R-:W2:Y:S01]  /*1840*/  LDG.E.U16 R16, desc[UR8][R16.64] ;  /* 0x0000000810107981 */ /* 0x000ea2000c1e1500 */
[----:B------:R-:W-:Y:S01]  /*1850*/  IMAD.MOV.U32 R26, RZ, RZ, R14 ;  /* 0x000000ffff1a7224 */ /* 0x000fe200078e000e */
[----:B--2---:R-:W-:-:S05]  /*1860*/  SHF.L.U32 R18, R16, 0x10, RZ ;  /* 0x0000001010127819 */ /* 0x004fca00000006ff */
[----:B------:R-:W-:-:S07]  /*1870*/  FADD.FTZ R27, R27, R18 ;  /* 0x000000121b1b7221 */ /* 0x000fce0000010000 */
.L_x_109:
[----:B------:R-:W-:Y:S05]  /*1880*/  BSYNC.RECONVERGENT B3 ;  /* 0x0000000000037941 */ /* 0x000fea0003800200 */
.L_x_108:
[----:B------:R-:W-:-:S13]  /*1890*/  ISETP.NE.AND P0, PT, R11, R14, PT ;  /* 0x0000000e0b00720c */ /* 0x000fda0003f05270 */
[----:B------:R-:W-:Y:S05]  /*18a0*/  @!P0 BRA `(.L_x_107) ;  /* 0x0000000c00648947 */ /* 0x000fea0003800000 */
.L_x_114:
[----:B------:R-:W0:Y:S01]  /*18b0*/  LDC R13, c[0x0][0x3c0] ;  /* 0x0000f000ff0d7b82 */ /* 0x000e220000000800 */
[----:B------:R-:W-:Y:S01]  /*18c0*/  ISETP.NE.AND P0, PT, R25, RZ, PT ;  /* 0x000000ff1900720c */ /* 0x000fe20003f05270 */
[----:B------:R-:W-:-:S12]  /*18d0*/  BSSY.RECONVERGENT B3, `(.L_x_110) ;  /* 0x000006a000037945 */ /* 0x000fd80003800200 */
[----:B------:R-:W-:Y:S05]  /*18e0*/  @P0 BRA `(.L_x_111) ;  /* 0x0000000400a00947 */ /* 0x000fea0003800000 */
[----:B------:R-:W1:Y:S02]  /*18f0*/  LDCU UR4, c[0x0][0x3c8] ;  /* 0x00007900ff0477ac */ /* 0x000e640008000800 */
[----:B-1----:R-:W1:Y:S01]  /*1900*/  I2F.U32.RP R19, UR4 ;  /* 0x0000000400137d06 */ /* 0x002e620008209000 */
[----:B------:R-:W-:-:S07]  /*1910*/  ISETP.NE.U32.AND P2, PT, RZ, UR4, PT ;  /* 0x00000004ff007c0c */ /* 0x000fce000bf45070 */
[----:B-1----:R-:W1:Y:S02]  /*1920*/  MUFU.RCP R19, R19 ;  /* 0x0000001300137308 */ /* 0x002e640000001000 */
[----:B-1----:R-:W-:Y:S02]  /*1930*/  IADD3 R16, PT, PT, R19, 0xffffffe, RZ ;  /* 0x0ffffffe13107810 */ /* 0x002fe40007ffe0ff */
[----:B------:R-:W-:-:S04]  /*1940*/  LOP3.LUT R19, RZ, UR4, RZ, 0x33, !PT ;  /* 0x00000004ff137c12 */ /* 0x000fc8000f8e33ff */
[----:B------:R1:W2:Y:S02]  /*1950*/  F2I.FTZ.U32.TRUNC.NTZ R17, R16 ;  /* 0x0000001000117305 */ /* 0x0002a4000021f000 */
[----:B-1----:R-:W-:Y:S02]  /*1960*/  HFMA2 R16, -RZ, RZ, 0, 0 ;  /* 0x00000000ff107431 */ /* 0x002fe400000001ff */
[----:B--2---:R-:W-:-:S04]  /*1970*/  IMAD.MOV R21, RZ, RZ, -R17 ;  /* 0x000000ffff157224 */ /* 0x004fc800078e0a11 */
        /* <DEDUP_REMOVED lines=12> */
[----:B------:R-:W1:Y:S01]  /*1a40*/  LDCU UR4, c[0x0][0x3cc] ;  /* 0x00007980ff0477ac */ /* 0x000e620008000800 */
[----:B------:R-:W-:Y:S01]  /*1a50*/  MOV R16, RZ ;  /* 0x000000ff00107202 */ /* 0x000fe20000000f00 */
[----:B-1----:R-:W1:Y:S01]  /*1a60*/  I2F.U32.RP R21, UR4 ;  /* 0x0000000400157d06 */ /* 0x002e620008209000 */
[----:B------:R-:W-:-:S07]  /*1a70*/  ISETP.NE.U32.AND P5, PT, RZ, UR4, PT ;  /* 0x00000004ff007c0c */ /* 0x000fce000bfa5070 */
[----:B-1----:R-:W1:Y:S02]  /*1a80*/  MUFU.RCP R21, R21 ;  /* 0x0000001500157308 */ /* 0x002e640000001000 */
[----:B-1----:R-:W-:Y:S02]  /*1a90*/  IADD3 R28, PT, PT, R21, 0xffffffe, RZ ;  /* 0x0ffffffe151c7810 */ /* 0x002fe40007ffe0ff */
[----:B------:R-:W-:-:S04]  /*1aa0*/  LOP3.LUT R21, RZ, UR4, RZ, 0x33, !PT ;  /* 0x00000004ff157c12 */ /* 0x000fc8000f8e33ff */
[----:B------:R-:W1:Y:S02]  /*1ab0*/  F2I.FTZ.U32.TRUNC.NTZ R17, R28 ;  /* 0x0000001c00117305 */ /* 0x000e64000021f000 */
[----:B-1----:R-:W-:-:S04]  /*1ac0*/  IMAD.MOV R29, RZ, RZ, -R17 ;  /* 0x000000ffff1d7224 */ /* 0x002fc800078e0a11 */
[----:B------:R-:W-:-:S04]  /*1ad0*/  IMAD R29, R29, UR4, RZ ;  /* 0x000000041d1d7c24 */ /* 0x000fc8000f8e02ff */
[----:B------:R-:W-:-:S04]  /*1ae0*/  IMAD.HI.U32 R20, R17, R29, R16 ;  /* 0x0000001d11147227 */ /* 0x000fc800078e0010 */
[----:B------:R-:W-:-:S04]  /*1af0*/  IMAD.MOV R16, RZ, RZ, -R26 ;  /* 0x000000ffff107224 */ /* 0x000fc800078e0a1a */
[----:B0-----:R-:W-:-:S04]  /*1b00*/  IMAD R17, R13, R16, R2 ;  /* 0x000000100d117224 */ /* 0x001fc800078e0202 */
[----:B------:R-:W-:-:S05]  /*1b10*/  IMAD.HI.U32 R20, R20, R17, RZ ;  /* 0x0000001114147227 */ /* 0x000fca00078e00ff */
[----:B------:R-:W-:-:S05]  /*1b20*/  IADD3 R16, PT, PT, -R20, RZ, RZ ;  /* 0x000000ff14107210 */ /* 0x000fca0007ffe1ff */
[----:B------:R-:W-:-:S05]  /*1b30*/  IMAD R16, R16, UR4, R17 ;  /* 0x0000000410107c24 */ /* 0x000fca000f8e0211 */
[----:B------:R-:W-:-:S13]  /*1b40*/  ISETP.GE.U32.AND P3, PT, R16, UR4, PT ;  /* 0x0000000410007c0c */ /* 0x000fda000bf66070 */
[----:B------:R-:W-:-:S05]  /*1b50*/  @P3 VIADD R16, R16, -UR4 ;  /* 0x8000000410103c36 */ /* 0x000fca0008000000 */
[----:B------:R-:W-:-:S13]  /*1b60*/  ISETP.GE.U32.AND P4, PT, R16, UR4, PT ;  /* 0x0000000410007c0c */ /* 0x000fda000bf86070 */
[----:B------:R-:W-:-:S04]  /*1b70*/  @P4 IADD3 R16, PT, PT, R16, -UR4, RZ ;  /* 0x8000000410104c10 */ /* 0x000fc8000fffe0ff */
[----:B------:R-:W-:-:S04]  /*1b80*/  SEL R16, R21, R16, !P5 ;  /* 0x0000001015107207 */ /* 0x000fc80006800000 */
[----:B------:R-:W-:-:S13]  /*1b90*/  ISETP.NE.AND P6, PT, R16, RZ, PT ;  /* 0x000000ff1000720c */ /* 0x000fda0003fc5270 */
[----:B------:R-:W-:Y:S05]  /*1ba0*/  @P6 BRA `(.L_x_111) ;  /* 0x0000000000f06947 */ /* 0x000fea0003800000 */
[----:B------:R-:W0:Y:S01]  /*1bb0*/  LDCU UR4, c[0x0][0x3c4] ;  /* 0x00007880ff0477ac */ /* 0x000e220008000800 */
[----:B------:R-:W-:Y:S01]  /*1bc0*/  @P0 IADD3 R18, PT, PT, R18, 0x1, RZ ;  /* 0x0000000112120810 */ /* 0x000fe20007ffe0ff */
[----:B------:R-:W-:Y:S01]  /*1bd0*/  @P3 VIADD R20, R20, 0x1 ;  /* 0x0000000114143836 */ /* 0x000fe20000000000 */
[----:B------:R-:W1:Y:S03]  /*1be0*/  LDCU UR5, c[0x0][0x3a4] ;  /* 0x00007480ff0577ac */ /* 0x000e660008000800 */
[----:B------:R-:W-:Y:S01]  /*1bf0*/  @P1 VIADD R18, R18, 0x1 ;  /* 0x0000000112121836 */ /* 0x000fe20000000000 */
[----:B------:R-:W-:Y:S01]  /*1c00*/  @P4 IADD3 R20, PT, PT, R20, 0x1, RZ ;  /* 0x0000000114144810 */ /* 0x000fe20007ffe0ff */
[----:B------:R-:W2:Y:S03]  /*1c10*/  LDCU.64 UR6, c[0x0][0x3d0] ;  /* 0x00007a00ff0677ac */ /* 0x000ea60008000a00 */
[----:B------:R-:W-:Y:S01]  /*1c20*/  SEL R18, R19, R18, !P2 ;  /* 0x0000001213127207 */ /* 0x000fe20005000000 */
[----:B------:R-:W3:Y:S01]  /*1c30*/  LDCU.64 UR10, c[0x0][0x388] ;  /* 0x00007100ff0a77ac */ /* 0x000ee20008000a00 */
[----:B------:R-:W-:Y:S01]  /*1c40*/  SEL R20, R21, R20, !P5 ;  /* 0x0000001415147207 */ /* 0x000fe20006800000 */
[----:B------:R-:W-:Y:S01]  /*1c50*/  IMAD.MOV.U32 R21, RZ, RZ, RZ ;  /* 0x000000ffff157224 */ /* 0x000fe200078e00ff */
[----:B0-----:R-:W0:Y:S01]  /*1c60*/  I2F.U32.RP R28, UR4 ;  /* 0x00000004001c7d06 */ /* 0x001e220008209000 */
[----:B------:R-:W-:-:S07]  /*1c70*/  ISETP.NE.U32.AND P2, PT, RZ, UR4, PT ;  /* 0x00000004ff007c0c */ /* 0x000fce000bf45070 */
[----:B0-----:R-:W0:Y:S02]  /*1c80*/  MUFU.RCP R28, R28 ;  /* 0x0000001c001c7308 */ /* 0x001e240000001000 */
[----:B0-----:R-:W-:-:S06]  /*1c90*/  VIADD R16, R28, 0xffffffe ;  /* 0x0ffffffe1c107836 */ /* 0x001fcc0000000000 */
[----:B------:R0:W4:Y:S02]  /*1ca0*/  F2I.FTZ.U32.TRUNC.NTZ R17, R16 ;  /* 0x0000001000117305 */ /* 0x000124000021f000 */
[----:B0-----:R-:W-:Y:S01]  /*1cb0*/  IMAD.MOV.U32 R16, RZ, RZ, RZ ;  /* 0x000000ffff107224 */ /* 0x001fe200078e00ff */
[----:B----4-:R-:W-:-:S05]  /*1cc0*/  IADD3 R19, PT, PT, RZ, -R17, RZ ;  /* 0x80000011ff137210 */ /* 0x010fca0007ffe0ff */
[----:B------:R-:W-:-:S04]  /*1cd0*/  IMAD R19, R19, UR4, RZ ;  /* 0x0000000413137c24 */ /* 0x000fc8000f8e02ff */
[----:B------:R-:W-:-:S04]  /*1ce0*/  IMAD.HI.U32 R16, R17, R19, R16 ;  /* 0x0000001311107227 */ /* 0x000fc800078e0010 */
[----:B------:R-:W-:Y:S02]  /*1cf0*/  IMAD.MOV.U32 R19, RZ, RZ, RZ ;  /* 0x000000ffff137224 */ /* 0x000fe400078e00ff */
        /* <DEDUP_REMOVED lines=8> */
[----:B------:R-:W-:Y:S01]  /*1d80*/  @!P2 LOP3.LUT R16, RZ, UR4, RZ, 0x33, !PT ;  /* 0x00000004ff10ac12 */ /* 0x000fe2000f8e33ff */
[----:B------:R-:W0:Y:S03]  /*1d90*/  LDCU UR4, c[0x0][0x3a8] ;  /* 0x00007500ff0477ac */ /* 0x000e260008000800 */
[----:B------:R-:W-:-:S04]  /*1da0*/  IADD3 R17, P0, PT, R15, R16, RZ ;  /* 0x000000100f117210 */ /* 0x000fc80007f1e0ff */
[----:B------:R-:W-:Y:S01]  /*1db0*/  IADD3.X R16, PT, PT, RZ, RZ, RZ, P0, !PT ;  /* 0x000000ffff107210 */ /* 0x000fe200007fe4ff */
[----:B-1----:R-:W-:-:S04]  /*1dc0*/  IMAD.WIDE.U32 R18, R17, UR5, R18 ;  /* 0x0000000511127c25 */ /* 0x002fc8000f8e0012 */
[----:B------:R-:W-:Y:S02]  /*1dd0*/  IMAD R17, R16, UR5, RZ ;  /* 0x0000000510117c24 */ /* 0x000fe4000f8e02ff */
[----:B------:R-:W-:-:S03]  /*1de0*/  IMAD.MOV.U32 R16, RZ, RZ, R8 ;  /* 0x000000ffff107224 */ /* 0x000fc600078e0008 */
[----:B------:R-:W-:Y:S01]  /*1df0*/  IADD3 R17, PT, PT, R19, R17, RZ ;  /* 0x0000001113117210 */ /* 0x000fe20007ffe0ff */
[----:B0-----:R-:W-:-:S04]  /*1e00*/  IMAD.WIDE.U32 R18, R18, UR4, R20 ;  /* 0x0000000412127c25 */ /* 0x001fc8000f8e0014 */
[----:B------:R-:W-:Y:S01]  /*1e10*/  IMAD R17, R17, UR4, RZ ;  /* 0x0000000411117c24 */ /* 0x000fe2000f8e02ff */
[----:B------:R-:W0:Y:S04]  /*1e20*/  LDCU UR4, c[0x0][0x3d8] ;  /* 0x00007b00ff0477ac */ /* 0x000e280008000800 */
[----:B------:R-:W-:Y:S02]  /*1e30*/  IADD3 R20, PT, PT, R17, R19, RZ ;  /* 0x0000001311147210 */ /* 0x000fe40007ffe0ff */
[----:B------:R-:W-:-:S03]  /*1e40*/  MOV R17, RZ ;  /* 0x000000ff00117202 */ /* 0x000fc60000000f00 */
[----:B--2---:R-:W-:Y:S01]  /*1e50*/  IMAD.WIDE.U32 R18, R18, UR6, R16 ;  /* 0x0000000612127c25 */ /* 0x004fe2000f8e0010 */
[----:B------:R-:W-:-:S03]  /*1e60*/  MOV R16, R22 ;  /* 0x0000001600107202 */ /* 0x000fc60000000f00 */
[----:B------:R-:W-:-:S04]  /*1e70*/  IMAD R17, R20, UR6, RZ ;  /* 0x0000000614117c24 */ /* 0x000fc8000f8e02ff */
[----:B------:R-:W-:Y:S02]  /*1e80*/  IMAD.IADD R19, R19, 0x1, R17 ;  /* 0x0000000113137824 */ /* 0x000fe400078e0211 */
[----:B------:R-:W-:Y:S02]  /*1e90*/  IMAD.MOV.U32 R17, RZ, RZ, RZ ;  /* 0x000000ffff117224 */ /* 0x000fe400078e00ff */
[----:B------:R-:W-:Y:S02]  /*1ea0*/  IMAD R19, R19, UR7, RZ ;  /* 0x0000000713137c24 */ /* 0x000fe4000f8e02ff */
[----:B------:R-:W-:-:S04]  /*1eb0*/  IMAD.WIDE.U32 R16, R18, UR7, R16 ;  /* 0x0000000712107c25 */ /* 0x000fc8000f8e0010 */
[----:B------:R-:W-:Y:S01]  /*1ec0*/  IMAD.MOV.U32 R18, RZ, RZ, R26 ;  /* 0x000000ffff127224 */ /* 0x000fe200078e001a */
[----:B------:R-:W-:Y:S01]  /*1ed0*/  IADD3 R20, PT, PT, R17, R19, RZ ;  /* 0x0000001311147210 */ /* 0x000fe20007ffe0ff */
[----:B------:R-:W-:-:S03]  /*1ee0*/  HFMA2 R19, -RZ, RZ, 0, 0 ;  /* 0x00000000ff137431 */ /* 0x000fc600000001ff */
[----:B0-----:R-:W-:-:S04]  /*1ef0*/  IMAD.WIDE.U32 R16, R16, UR4, R18 ;  /* 0x0000000410107c25 */ /* 0x001fc8000f8e0012 */
[----:B------:R-:W-:Y:S01]  /*1f00*/  IMAD R19, R20, UR4, RZ ;  /* 0x0000000414137c24 */ /* 0x000fe2000f8e02ff */
[----:B---3--:R-:W-:-:S03]  /*1f10*/  LEA R18, P0, R16, UR10, 0x1 ;  /* 0x0000000a10127c11 */ /* 0x008fc6000f8008ff */
[----:B------:R-:W-:-:S05]  /*1f20*/  IMAD.IADD R17, R17, 0x1, R19 ;  /* 0x0000000111117824 */ /* 0x000fca00078e0213 */
[----:B------:R-:W-:-:S05]  /*1f30*/  LEA.HI.X R19, R16, UR11, R17, 0x1, P0 ;  /* 0x0000000b10137c11 */ /* 0x000fca00080f0c11 */
[----:B------:R-:W2:Y:S02]  /*1f40*/  LDG.E.U16 R18, desc[UR8][R18.64] ;  /* 0x0000000812127981 */ /* 0x000ea4000c1e1500 */
[----:B--2---:R-:W-:-:S05]  /*1f50*/  SHF.L.U32 R16, R18, 0x10, RZ ;  /* 0x0000001012107819 */ /* 0x004fca00000006ff */
[----:B------:R-:W-:-:S07]  /*1f60*/  FADD.FTZ R27, R27, R16 ;  /* 0x000000101b1b7221 */ /* 0x000fce0000010000 */
.L_x_111:
[----:B------:R-:W-:Y:S05]  /*1f70*/  BSYNC.RECONVERGENT B3 ;  /* 0x0000000000037941 */ /* 0x000fea0003800200 */
.L_x_110:
[----:B------:R-:W-:Y:S01]  /*1f80*/  ISETP.NE.AND P0, PT, R25, RZ, PT ;  /* 0x000000ff1900720c */ /* 0x000fe20003f05270 */
[----:B------:R-:W-:Y:S01]  /*1f90*/  BSSY.RECONVERGENT B3, `(.L_x_112) ;  /* 0x0000067000037945 */ /* 0x000fe20003800200 */
[----:B0-----:R-:W-:-:S11]  /*1fa0*/  IMAD R13, R26, R13, R13 ;  /* 0x0000000d1a0d7224 */ /* 0x001fd600078e020d */
        /* <DEDUP_REMOVED lines=23> */
[----:B------:R-:W-:Y:S01]  /*2120*/  IMAD.MOV.U32 R16, RZ, RZ, RZ ;  /* 0x000000ffff107224 */ /* 0x000fe200078e00ff */
[----:B0-----:R-:W0:Y:S01]  /*2130*/  I2F.U32.RP R20, UR4 ;  /* 0x0000000400147d06 */ /* 0x001e220008209000 */
[----:B------:R-:W-:-:S07]  /*2140*/  ISETP.NE.U32.AND P5, PT, RZ, UR4, PT ;  /* 0x00000004ff007c0c */ /* 0x000fce000bfa5070 */
[----:B0-----:R-:W0:Y:S02]  /*2150*/  MUFU.RCP R20, R20 ;  /* 0x0000001400147308 */ /* 0x001e240000001000 */
[----:B0-----:R-:W-:Y:S01]  /*2160*/  VIADD R21, R20, 0xffffffe ;  /* 0x0ffffffe14157836 */ /* 0x001fe20000000000 */
[----:B------:R-:W-:-:S05]  /*2170*/  LOP3.LUT R20, RZ, UR4, RZ, 0x33, !PT ;  /* 0x00000004ff147c12 */ /* 0x000fca000f8e33ff */
[----:B------:R-:W0:Y:S02]  /*2180*/  F2I.FTZ.U32.TRUNC.NTZ R17, R21 ;  /* 0x0000001500117305 */ /* 0x000e24000021f000 */
[----:B0-----:R-:W-:-:S05]  /*2190*/  IADD3 R29, PT, PT, RZ, -R17, RZ ;  /* 0x80000011ff1d7210 */ /* 0x001fca0007ffe0ff */
[----:B------:R-:W-:-:S04]  /*21a0*/  IMAD R29, R29, UR4, RZ ;  /* 0x000000041d1d7c24 */ /* 0x000fc8000f8e02ff */
[----:B------:R-:W-:Y:S01]  /*21b0*/  IMAD.HI.U32 R29, R17, R29, R16 ;  /* 0x0000001d111d7227 */ /* 0x000fe200078e0010 */
[----:B------:R-:W-:-:S05]  /*21c0*/  IADD3 R16, PT, PT, R2, -R13, RZ ;  /* 0x8000000d02107210 */ /* 0x000fca0007ffe0ff */
        /* <DEDUP_REMOVED lines=18> */
[----:B------:R-:W-:Y:S01]  /*22f0*/  IMAD.MOV.U32 R19, RZ, RZ, RZ ;  /* 0x000000ffff137224 */ /* 0x000fe200078e00ff */
[----:B------:R-:W3:Y:S01]  /*2300*/  LDCU.64 UR10, c[0x0][0x388] ;  /* 0x00007100ff0a77ac */ /* 0x000ee20008000a00 */
[----:B0-----:R-:W0:Y:S01]  /*2310*/  I2F.U32.RP R21, UR4 ;  /* 0x0000000400157d06 */ /* 0x001e220008209000 */
[----:B------:R-:W-:-:S07]  /*2320*/  ISETP.NE.U32.AND P2, PT, RZ, UR4, PT ;  /* 0x00000004ff007c0c */ /* 0x000fce000bf45070 */
[----:B0-----:R-:W0:Y:S02]  /*2330*/  MUFU.RCP R21, R21 ;  /* 0x0000001500157308 */ /* 0x001e240000001000 */
[----:B0-----:R-:W-:-:S06]  /*2340*/  IADD3 R16, PT, PT, R21, 0xffffffe, RZ ;  /* 0x0ffffffe15107810 */ /* 0x001fcc0007ffe0ff */
[----:B------:R0:W4:Y:S02]  /*2350*/  F2I.FTZ.U32.TRUNC.NTZ R17, R16 ;  /* 0x0000001000117305 */ /* 0x000124000021f000 */
[----:B0-----:R-:W-:Y:S01]  /*2360*/  MOV R16, RZ ;  /* 0x000000ff00107202 */ /* 0x001fe20000000f00 */
[----:B----4-:R-:W-:-:S04]  /*2370*/  IMAD.MOV R29, RZ, RZ, -R17 ;  /* 0x000000ffff1d7224 */ /* 0x010fc800078e0a11 */
[----:B------:R-:W-:-:S04]  /*2380*/  IMAD R29, R29, UR4, RZ ;  /* 0x000000041d1d7c24 */ /* 0x000fc8000f8e02ff */
[----:B------:R-:W-:-:S06]  /*2390*/  IMAD.HI.U32 R28, R17, R29, R16 ;  /* 0x0000001d111c7227 */ /* 0x000fcc00078e0010 */
        /* <DEDUP_REMOVED lines=8> */
[----:B------:R-:W-:Y:S01]  /*2420*/  @!P2 LOP3.LUT R28, RZ, UR4, RZ, 0x33, !PT ;  /* 0x00000004ff1cac12 */ /* 0x000fe2000f8e33ff */
[----:B------:R-:W0:Y:S03]  /*2430*/  LDCU UR4, c[0x0][0x3a8] ;  /* 0x00007500ff0477ac */ /* 0x000e260008000800 */
[----:B------:R-:W-:-:S04]  /*2440*/  IADD3 R17, P0, PT, R15, R28, RZ ;  /* 0x0000001c0f117210 */ /* 0x000fc80007f1e0ff */
[----:B------:R-:W-:Y:S01]  /*2450*/  IADD3.X R16, PT, PT, RZ, RZ, RZ, P0, !PT ;  /* 0x000000ffff107210 */ /* 0x000fe200007fe4ff */
[----:B-1----:R-:W-:-:S04]  /*2460*/  IMAD.WIDE.U32 R18, R17, UR5, R18 ;  /* 0x0000000511127c25 */ /* 0x002fc8000f8e0012 */
[----:B------:R-:W-:Y:S01]  /*2470*/  IMAD R17, R16, UR5, RZ ;  /* 0x0000000510117c24 */ /* 0x000fe2000f8e02ff */
[----:B------:R-:W-:-:S03]  /*2480*/  SEL R16, R20, R13, !P5 ;  /* 0x0000000d14107207 */ /* 0x000fc60006800000 */
[----:B------:R-:W-:Y:S02]  /*2490*/  IMAD.IADD R13, R19, 0x1, R17 ;  /* 0x00000001130d7824 */ /* 0x000fe400078e0211 */
[----:B------:R-:W-:Y:S02]  /*24a0*/  HFMA2 R17, -RZ, RZ, 0, 0 ;  /* 0x00000000ff117431 */ /* 0x000fe400000001ff */
[----:B0-----:R-:W-:Y:S02]  /*24b0*/  IMAD R13, R13, UR4, RZ ;  /* 0x000000040d0d7c24 */ /* 0x001fe4000f8e02ff */
[----:B------:R-:W-:Y:S01]  /*24c0*/  IMAD.WIDE.U32 R18, R18, UR4, R16 ;  /* 0x0000000412127c25 */ /* 0x000fe2000f8e0010 */
[----:B------:R-:W-:Y:S01]  /*24d0*/  MOV R16, R8 ;  /* 0x0000000800107202 */ /* 0x000fe20000000f00 */
[----:B------:R-:W0:Y:S02]  /*24e0*/  LDCU UR4, c[0x0][0x3d8] ;  /* 0x00007b00ff0477ac */ /* 0x000e240008000800 */
[----:B------:R-:W-:-:S02]  /*24f0*/  IMAD.IADD R13, R13, 0x1, R19 ;  /* 0x000000010d0d7824 */ /* 0x000fc400078e0213 */
[----:B--2---:R-:W-:Y:S01]  /*2500*/  IMAD.WIDE.U32 R18, R18, UR6, R16 ;  /* 0x0000000612127c25 */ /* 0x004fe2000f8e0010 */
[----:B------:R-:W-:-:S03]  /*2510*/  MOV R16, R22 ;  /* 0x0000001600107202 */ /* 0x000fc60000000f00 */
[----:B------:R-:W-:-:S04]  /*2520*/  IMAD R13, R13, UR6, RZ ;  /* 0x000000060d0d7c24 */ /* 0x000fc8000f8e02ff */
[----:B------:R-:W-:Y:S02]  /*2530*/  IMAD.IADD R13, R19, 0x1, R13 ;  /* 0x00000001130d7824 */ /* 0x000fe400078e020d */
[----:B------:R-:W-:Y:S01]  /*2540*/  IMAD.WIDE.U32 R18, R18, UR7, R16 ;  /* 0x0000000712127c25 */ /* 0x000fe2000f8e0010 */
[----:B------:R-:W-:-:S03]  /*2550*/  MOV R16, R26 ;  /* 0x0000001a00107202 */ /* 0x000fc60000000f00 */
[----:B------:R-:W-:-:S04]  /*2560*/  IMAD R13, R13, UR7, RZ ;  /* 0x000000070d0d7c24 */ /* 0x000fc8000f8e02ff */
[----:B------:R-:W-:Y:S02]  /*2570*/  IMAD.IADD R13, R19, 0x1, R13 ;  /* 0x00000001130d7824 */ /* 0x000fe400078e020d */
        /* <DEDUP_REMOVED lines=8> */
.L_x_113:
[----:B------:R-:W-:Y:S05]  /*2600*/  BSYNC.RECONVERGENT B3 ;  /* 0x0000000000037941 */ /* 0x000fea0003800200 */
.L_x_112:
[----:B------:R-:W-:-:S05]  /*2610*/  VIADD R26, R26, 0x2 ;  /* 0x000000021a1a7836 */ /* 0x000fca0000000000 */
[----:B------:R-:W-:-:S13]  /*2620*/  ISETP.GE.U32.AND P0, PT, R26, R11, PT ;  /* 0x0000000b1a00720c */ /* 0x000fda0003f06070 */
[----:B------:R-:W-:Y:S05]  /*2630*/  @!P0 BRA `(.L_x_114) ;  /* 0xfffffff0009c8947 */ /* 0x000fea000383ffff */
.L_x_107:
[----:B------:R-:W-:Y:S05]  /*2640*/  BSYNC.RECONVERGENT B0 ;  /* 0x0000000000007941 */ /* 0x000fea0003800200 */
.L_x_106:
[----:B------:R-:W-:-:S04]  /*2650*/  IADD3 R22, PT, PT, R22, 0x1, RZ ;  /* 0x0000000116167810 */ /* 0x000fc80007ffe0ff */
[----:B------:R-:W-:-:S13]  /*2660*/  ISETP.GE.U32.AND P0, PT, R22, R10, PT ;  /* 0x0000000a1600720c */ /* 0x000fda0003f06070 */
[----:B------:R-:W-:Y:S05]  /*2670*/  @!P0 BRA `(.L_x_115) ;  /* 0xffffffe800888947 */ /* 0x000fea000383ffff */
.L_x_105:
[----:B------:R-:W-:Y:S05]  /*2680*/  BSYNC.RECONVERGENT B1 ;  /* 0x0000000000017941 */ /* 0x000fea0003800200 */
.L_x_104:
[----:B------:R-:W-:-:S05]  /*2690*/  VIADD R8, R8, 0x1 ;  /* 0x0000000108087836 */ /* 0x000fca0000000000 */
[----:B------:R-:W-:-:S13]  /*26a0*/  ISETP.GE.U32.AND P0, PT, R8, R9, PT ;  /* 0x000000090800720c */ /* 0x000fda0003f06070 */
[----:B------:R-:W-:Y:S05]  /*26b0*/  @!P0 BRA `(.L_x_116) ;  /* 0xffffffe8005c8947 */ /* 0x000fea000383ffff */
.L_x_103:
[----:B------:R-:W-:Y:S05]  /*26c0*/  BSYNC.RECONVERGENT B2 ;  /* 0x0000000000027941 */ /* 0x000fea0003800200 */
.L_x_102:
[----:B------:R-:W0:Y:S01]  /*26d0*/  LDCU UR4, c[0x0][0x360] ;  /* 0x00006c00ff0477ac */ /* 0x000e220008000800 */
[----:B------:R-:W0:Y:S01]  /*26e0*/  LDC R2, c[0x0][0x370] ;  /* 0x0000dc00ff027b82 */ /* 0x000e220000000800 */
[----:B------:R-:W-:Y:S01]  /*26f0*/  SHF.R.S64 R4, RZ, 0x1f, R0 ;  /* 0x0000001fff047819 */ /* 0x000fe20000001000 */
[----:B------:R-:W1:Y:S01]  /*2700*/  LDCU.64 UR6, c[0x0][0x3e0] ;  /* 0x00007c00ff0677ac */ /* 0x000e620008000a00 */
[----:B------:R-:W-:Y:S01]  /*2710*/  F2FP.BF16.F32.PACK_AB R27, RZ, R27 ;  /* 0x0000001bff1b723e */ /* 0x000fe200000010ff */
[----:B------:R-:W2:Y:S01]  /*2720*/  LDCU.64 UR10, c[0x0][0x380] ;  /* 0x00007000ff0a77ac */ /* 0x000ea20008000a00 */
[----:B-1----:R-:W-:Y:S01]  /*2730*/  IADD3 R4, P0, PT, R4, UR6, RZ ;  /* 0x0000000604047c10 */ /* 0x002fe2000ff1e0ff */
[----:B0-----:R-:W-:-:S03]  /*2740*/  IMAD R7, R2, UR4, RZ ;  /* 0x0000000402077c24 */ /* 0x001fc6000f8e02ff */
[----:B------:R-:W-:Y:S02]  /*2750*/  LEA.HI.X.SX32 R5, R0, UR7, 0x1, P0 ;  /* 0x0000000700057c11 */ /* 0x000fe400080f0eff */
[----:B------:R-:W-:-:S03]  /*2760*/  IADD3 R0, P0, PT, R7, R0, RZ ;  /* 0x0000000007007210 */ /* 0x000fc60007f1e0ff */
[----:B------:R1:W-:Y:S01]  /*2770*/  STG.E.U16 desc[UR8][R4.64], R27 ;  /* 0x0000001b04007986 */ /* 0x0003e2000c101508 */
[----:B------:R-:W-:Y:S02]  /*2780*/  IADD3.X R3, PT, PT, RZ, R3, RZ, P0, !PT ;  /* 0x00000003ff037210 */ /* 0x000fe400007fe4ff */
[----:B--2---:R-:W-:-:S04]  /*2790*/  ISETP.GE.U32.AND P0, PT, R0, UR10, PT ;  /* 0x0000000a00007c0c */ /* 0x004fc8000bf06070 */
[----:B------:R-:W-:-:S13]  /*27a0*/  ISETP.GE.AND.EX P0, PT, R3, UR11, PT, P0 ;  /* 0x0000000b03007c0c */ /* 0x000fda000bf06300 */
[----:B-1----:R-:W-:Y:S05]  /*27b0*/  @!P0 BRA `(.L_x_117) ;  /* 0xffffffd800408947 */ /* 0x002fea000383ffff */
[----:B------:R-:W-:Y:S05]  /*27c0*/  EXIT ;  /* 0x000000000000794d */ /* 0x000fea0003800000 */
.L_x_118:
        /* <DEDUP_REMOVED lines=11> */
.L_x_196:


//--------------------- .text._ZN2at6native13vol2im_kernelIN3c104HalfEfEEvlPKT_jjjjjjjjjjjjjjjjjjjPS4_ --------------------------
	.section	.text._ZN2at6native13vol2im_kernelIN3c104HalfEfEEvlPKT_jjjjjjjjjjjjjjjjjjjPS4_,"ax",@progbits
	.align	128
        .global         _ZN2at6native13vol2im_kernelIN3c104HalfEfEEvlPKT_jjjjjjjjjjjjjjjjjjjPS4_
        .type           _ZN2at6native13vol2im_kernelIN3c104HalfEfEEvlPKT_jjjjjjjjjjjjjjjjjjjPS4_,@function
        .size           _ZN2at6native13vol2im_kernelIN3c104HalfEfEEvlPKT_jjjjjjjjjjjjjjjjjjjPS4_,(.L_x_197 - _ZN2at6native13vol2im_kernelIN3c104HalfEfEEvlPKT_jjjjjjjjjjjjjjjjjjjPS4_)
        .other          _ZN2at6native13vol2im_kernelIN3c104HalfEfEEvlPKT_jjjjjjjjjjjjjjjjjjjPS4_,@"STO_CUDA_ENTRY STV_DEFAULT"
_ZN2at6native13vol2im_kernelIN3c104HalfEfEEvlPKT_jjjjjjjjjjjjjjjjjjjPS4_:
.text._ZN2at6native13vol2im_kernelIN3c104HalfEfEEvlPKT_jjjjjjjjjjjjjjjjjjjPS4_:
        /* <DEDUP_REMOVED lines=12> */
.L_x_140:
        /* <DEDUP_REMOVED lines=78> */
[----:B------:R-:W-:Y:S01]  /*05a0*/  IADD3 R6, PT, PT, -R15, R2, RZ ;  /* 0x000000020f067210 */ /* 0x000fe20007ffe1ff */
        /* <DEDUP_REMOVED lines=19> */
.L_x_120:
[----:B------:R-:W-:Y:S05]  /*06e0*/  BSYNC.RECONVERGENT B0 ;  /* 0x0000000000007941 */ /* 0x000fea0003800200 */
.L_x_119:
[----:B------:R-:W-:Y:S04]  /*06f0*/  BSSY.RECONVERGENT B0, `(.L_x_121) ;  /* 0x0000017000007945 */ /* 0x000fe80003800200 */
[----:B------:R-:W-:Y:S05]  /*0700*/  @!P3 BRA `(.L_x_122) ;  /* 0x000000000054b947 */ /* 0x000fea0003800000 */
[----:B------:R-:W0:Y:S02]  /*0710*/  LDCU UR4, c[0x0][0x3bc] ;  /* 0x00007780ff0477ac */ /* 0x000e240008000800 */
[----:B0-----:R-:W0:Y:S01]  /*0720*/  I2F.U32.RP R9, UR4 ;  /* 0x0000000400097d06 */ /* 0x001e220008209000 */
[----:B------:R-:W-:-:S07]  /*0730*/  ISETP.NE.U32.AND P2, PT, RZ, UR4, PT ;  /* 0x00000004ff007c0c */ /* 0x000fce000bf45070 */
[----:B0-----:R-:W0:Y:S02]  /*0740*/  MUFU.RCP R9, R9 ;  /* 0x0000000900097308 */ /* 0x001e240000001000 */
[----:B0-----:R-:W-:-:S06]  /*0750*/  IADD3 R10, PT, PT, R9, 0xffffffe, RZ ;  /* 0x0ffffffe090a7810 */ /* 0x001fcc0007ffe0ff */
[----:B------:R0:W1:Y:S02]  /*0760*/  F2I.FTZ.U32.TRUNC.NTZ R11, R10 ;  /* 0x0000000a000b7305 */ /* 0x000064000021f000 */
[----:B0-----:R-:W-:Y:S02]  /*0770*/  HFMA2 R10, -RZ, RZ, 0, 0 ;  /* 0x00000000ff0a7431 */ /* 0x001fe400000001ff */
[----:B-1----:R-:W-:-:S04]  /*0780*/  IMAD.MOV R5, RZ, RZ, -R11 ;  /* 0x000000ffff057224 */ /* 0x002fc800078e0a0b */
[----:B------:R-:W-:-:S04]  /*0790*/  IMAD R5, R5, UR4, RZ ;  /* 0x0000000405057c24 */ /* 0x000fc8000f8e02ff */
[----:B------:R-:W-:-:S04]  /*07a0*/  IMAD.HI.U32 R12, R11, R5, R10 ;  /* 0x000000050b0c7227 */ /* 0x000fc800078e000a */
[----:B------:R-:W-:-:S04]  /*07b0*/  IMAD.IADD R5, R4, 0x1, -R17 ;  /* 0x0000000104057824 */ /* 0x000fc800078e0a11 */
        /* <DEDUP_REMOVED lines=8> */
[----:B------:R-:W-:-:S04]  /*0840*/  @!P2 LOP3.LUT R12, RZ, UR4, RZ, 0x33, !PT ;  /* 0x00000004ff0cac12 */ /* 0x000fc8000f8e33ff */
[----:B------:R-:W-:-:S07]  /*0850*/  IADD3 R5, PT, PT, R12, 0x1, RZ ;  /* 0x000000010c057810 */ /* 0x000fce0007ffe0ff */
.L_x_122:
[----:B------:R-:W-:Y:S05]  /*0860*/  BSYNC.RECONVERGENT B0 ;  /* 0x0000000000007941 */ /* 0x000fea0003800200 */
.L_x_121:
[----:B------:R-:W0:Y:S01]  /*0870*/  LDCU UR4, c[0x0][0x3bc] ;  /* 0x00007780ff0477ac */ /* 0x000e220008000800 */
[----:B------:R-:W-:Y:S01]  /*0880*/  IMAD.MOV.U32 R10, RZ, RZ, RZ ;  /* 0x000000ffff0a7224 */ /* 0x000fe200078e00ff */
[----:B------:R-:W1:Y:S01]  /*0890*/  LDC R13, c[0x0][0x3c4] ;  /* 0x0000f100ff0d7b82 */ /* 0x000e620000000800 */
[----:B------:R-:W-:Y:S01]  /*08a0*/  IADD3 R8, PT, PT, R8, -0x1, RZ ;  /* 0xffffffff08087810 */ /* 0x000fe20007ffe0ff */
[----:B------:R-:W-:Y:S01]  /*08b0*/  BSSY.RECONVERGENT B0, `(.L_x_123) ;  /* 0x000002b000007945 */ /* 0x000fe20003800200 */
[----:B0-----:R-:W0:Y:S01]  /*08c0*/  I2F.U32.RP R12, UR4 ;  /* 0x00000004000c7d06 */ /* 0x001e220008209000 */
[----:B------:R-:W-:-:S07]  /*08d0*/  ISETP.NE.U32.AND P3, PT, RZ, UR4, PT ;  /* 0x00000004ff007c0c */ /* 0x000fce000bf65070 */
[----:B0-----:R-:W0:Y:S02]  /*08e0*/  MUFU.RCP R12, R12 ;  /* 0x0000000c000c7308 */ /* 0x001e240000001000 */
[----:B0-----:R-:W-:Y:S02]  /*08f0*/  VIADD R11, R12, 0xffffffe ;  /* 0x0ffffffe0c0b7836 */ /* 0x001fe40000000000 */
[----:B-1----:R-:W-:Y:S02]  /*0900*/  IMAD R12, R8, R13, 0x1 ;  /* 0x00000001080c7424 */ /* 0x002fe400078e020d */
[----:B------:R-:W-:Y:S02]  /*0910*/  IMAD.MOV.U32 R8, RZ, RZ, RZ ;  /* 0x000000ffff087224 */ /* 0x000fe400078e00ff */
[----:B------:R-:W0:Y:S01]  /*0920*/  F2I.FTZ.U32.TRUNC.NTZ R11, R11 ;  /* 0x0000000b000b7305 */ /* 0x000e22000021f000 */
[----:B------:R-:W-:Y:S02]  /*0930*/  ISETP.GE.U32.AND P2, PT, R7, R12, PT ;  /* 0x0000000c0700720c */ /* 0x000fe40003f46070 */
[----:B0-----:R-:W-:-:S05]  /*0940*/  IADD3 R9, PT, PT, RZ, -R11, RZ ;  /* 0x8000000bff097210 */ /* 0x001fca0007ffe0ff */
        /* <DEDUP_REMOVED lines=10> */
[----:B------:R-:W-:Y:S01]  /*09f0*/  @!P3 LOP3.LUT R10, RZ, UR4, RZ, 0x33, !PT ;  /* 0x00000004ff0abc12 */ /* 0x000fe2000f8e33ff */
[----:B------:R-:W-:Y:S06]  /*0a00*/  @!P2 BRA `(.L_x_124) ;  /* 0x000000000054a947 */ /* 0x000fec0003800000 */
[----:B------:R-:W0:Y:S01]  /*0a10*/  LDCU UR4, c[0x0][0x3b8] ;  /* 0x00007700ff0477ac */ /* 0x000e220008000800 */
[----:B------:R-:W-:Y:S01]  /*0a20*/  MOV R8, RZ ;  /* 0x000000ff00087202 */ /* 0x000fe20000000f00 */
[----:B0-----:R-:W0:Y:S01]  /*0a30*/  I2F.U32.RP R11, UR4 ;  /* 0x00000004000b7d06 */ /* 0x001e220008209000 */
[----:B------:R-:W-:-:S07]  /*0a40*/  ISETP.NE.U32.AND P2, PT, RZ, UR4, PT ;  /* 0x00000004ff007c0c */ /* 0x000fce000bf45070 */
[----:B0-----:R-:W0:Y:S02]  /*0a50*/  MUFU.RCP R11, R11 ;  /* 0x0000000b000b7308 */ /* 0x001e240000001000 */
[----:B0-----:R-:W-:-:S06]  /*0a60*/  IADD3 R9, PT, PT, R11, 0xffffffe, RZ ;  /* 0x0ffffffe0b097810 */ /* 0x001fcc0007ffe0ff */
[----:B------:R-:W0:Y:S02]  /*0a70*/  F2I.FTZ.U32.TRUNC.NTZ R9, R9 ;  /* 0x0000000900097305 */ /* 0x000e24000021f000 */
[----:B0-----:R-:W-:-:S04]  /*0a80*/  IMAD.MOV R13, RZ, RZ, -R9 ;  /* 0x000000ffff0d7224 */ /* 0x001fc800078e0a09 */
        /* <DEDUP_REMOVED lines=13> */
.L_x_124:
[----:B------:R-:W-:Y:S05]  /*0b60*/  BSYNC.RECONVERGENT B0 ;  /* 0x0000000000007941 */ /* 0x000fea0003800200 */
.L_x_123:
[----:B------:R-:W0:Y:S01]  /*0b70*/  LDCU UR4, c[0x0][0x3b8] ;  /* 0x00007700ff0477ac */ /* 0x000e220008000800 */
[----:B------:R-:W1:Y:S01]  /*0b80*/  LDC R13, c[0x0][0x3c0] ;  /* 0x0000f000ff0d7b82 */ /* 0x000e620000000800 */
[----:B------:R-:W-:Y:S01]  /*0b90*/  BSSY.RECONVERGENT B2, `(.L_x_125) ;  /* 0x00001b3000027945 */ /* 0x000fe20003800200 */
[----:B------:R-:W-:Y:S01]  /*0ba0*/  IMAD.MOV.U32 R27, RZ, RZ, RZ ;  /* 0x000000ffff1b7224 */ /* 0x000fe200078e00ff */
[----:B0-----:R-:W0:Y:S01]  /*0bb0*/  I2F.U32.RP R11, UR4 ;  /* 0x00000004000b7d06 */ /* 0x001e220008209000 */
[----:B------:R-:W-:-:S07]  /*0bc0*/  ISETP.NE.U32.AND P4, PT, RZ, UR4, PT ;  /* 0x00000004ff007c0c */ /* 0x000fce000bf85070 */
[----:B-1----:R-:W1:Y:S08]  /*0bd0*/  I2F.U32.RP R9, R13 ;  /* 0x0000000d00097306 */ /* 0x002e700000209000 */
[----:B0-----:R-:W0:Y:S08]  /*0be0*/  MUFU.RCP R11, R11 ;  /* 0x0000000b000b7308 */ /* 0x001e300000001000 */
[----:B-1----:R-:W1:Y:S01]  /*0bf0*/  MUFU.RCP R9, R9 ;  /* 0x0000000900097308 */ /* 0x002e620000001000 */
[----:B0-----:R-:W-:-:S07]  /*0c00*/  VIADD R16, R11, 0xffffffe ;  /* 0x0ffffffe0b107836 */ /* 0x001fce0000000000 */
[----:B------:R0:W2:Y:S01]  /*0c10*/  F2I.FTZ.U32.TRUNC.NTZ R17, R16 ;  /* 0x0000001000117305 */ /* 0x0000a2000021f000 */
[----:B-1----:R-:W-:-:S07]  /*0c20*/  IADD3 R14, PT, PT, R9, 0xffffffe, RZ ;  /* 0x0ffffffe090e7810 */ /* 0x002fce0007ffe0ff */
[----:B------:R1:W3:Y:S01]  /*0c30*/  F2I.FTZ.U32.TRUNC.NTZ R15, R14 ;  /* 0x0000000e000f7305 */ /* 0x0002e2000021f000 */
[----:B0-----:R-:W-:Y:S02]  /*0c40*/  IMAD.MOV.U32 R16, RZ, RZ, RZ ;  /* 0x000000ffff107224 */ /* 0x001fe400078e00ff */
[----:B--2---:R-:W-:Y:S02]  /*0c50*/  IMAD.MOV R19, RZ, RZ, -R17 ;  /* 0x000000ffff137224 */ /* 0x004fe400078e0a11 */
[----:B-1----:R-:W-:Y:S02]  /*0c60*/  HFMA2 R14, -RZ, RZ, 0, 0 ;  /* 0x00000000ff0e7431 */ /* 0x002fe400000001ff */
[----:B------:R-:W-:Y:S01]  /*0c70*/  IMAD R19, R19, UR4, RZ ;  /* 0x0000000413137c24 */ /* 0x000fe2000f8e02ff */
[----:B---3--:R-:W-:-:S03]  /*0c80*/  IADD3 R18, PT, PT, RZ, -R15, RZ ;  /* 0x8000000fff127210 */ /* 0x008fc60007ffe0ff */
[----:B------:R-:W-:Y:S02]  /*0c90*/  IMAD.HI.U32 R12, R17, R19, R16 ;  /* 0x00000013110c7227 */ /* 0x000fe400078e0010 */
[----:B------:R-:W0:Y:S02]  /*0ca0*/  LDC R16, c[0x0][0x3d0] ;  /* 0x0000f400ff107b82 */ /* 0x000e240000000800 */
[----:B------:R-:W-:Y:S02]  /*0cb0*/  IMAD R11, R18, R13, RZ ;  /* 0x0000000d120b7224 */ /* 0x000fe400078e02ff */
[----:B------:R-:W-:-:S04]  /*0cc0*/  IMAD.HI.U32 R9, R12, R7, RZ ;  /* 0x000000070c097227 */ /* 0x000fc800078e00ff */
[----:B------:R-:W-:Y:S02]  /*0cd0*/  IMAD.HI.U32 R11, R15, R11, R14 ;  /* 0x0000000b0f0b7227 */ /* 0x000fe400078e000e */
[----:B------:R-:W1:Y:S02]  /*0ce0*/  LDC R15, c[0x0][0x3d4] ;  /* 0x0000f500ff0f7b82 */ /* 0x000e640000000800 */
[----:B------:R-:W-:Y:S02]  /*0cf0*/  IMAD.MOV R14, RZ, RZ, -R9 ;  /* 0x000000ffff0e7224 */ /* 0x000fe400078e0a09 */
[----:B------:R-:W-:-:S04]  /*0d00*/  IMAD.HI.U32 R11, R11, R2, RZ ;  /* 0x000000020b0b7227 */ /* 0x000fc800078e00ff */
[----:B------:R-:W-:Y:S01]  /*0d10*/  IMAD R14, R14, UR4, R7 ;  /* 0x000000040e0e7c24 */ /* 0x000fe2000f8e0207 */
[----:B------:R-:W-:-:S04]  /*0d20*/  IADD3 R12, PT, PT, -R11, RZ, RZ ;  /* 0x000000ff0b0c7210 */ /* 0x000fc80007ffe1ff */
[----:B------:R-:W-:Y:S01]  /*0d30*/  ISETP.GE.U32.AND P2, PT, R14, UR4, PT ;  /* 0x000000040e007c0c */ /* 0x000fe2000bf46070 */
[----:B------:R-:W-:-:S05]  /*0d40*/  IMAD R12, R13, R12, R2 ;  /* 0x0000000c0d0c7224 */ /* 0x000fca00078e0202 */
[----:B------:R-:W-:Y:S02]  /*0d50*/  ISETP.GE.U32.AND P0, PT, R12, R13, PT ;  /* 0x0000000d0c00720c */ /* 0x000fe40003f06070 */
[----:B-1----:R-:W-:-:S05]  /*0d60*/  VIADDMNMX.U32 R10, R10, 0x1, R15, PT ;  /* 0x000000010a0a7846 */ /* 0x002fca000380000f */
[----:B------:R-:W-:Y:S02]  /*0d70*/  @P2 VIADD R14, R14, -UR4 ;  /* 0x800000040e0e2c36 */ /* 0x000fe40008000000 */
[----:B------:R-:W-:Y:S01]  /*0d80*/  @P2 VIADD R9, R9, 0x1 ;  /* 0x0000000109092836 */ /* 0x000fe20000000000 */
[----:B------:R-:W-:Y:S02]  /*0d90*/  ISETP.NE.U32.AND P2, PT, R13, RZ, PT ;  /* 0x000000ff0d00720c */ /* 0x000fe40003f45070 */
[----:B------:R-:W-:Y:S01]  /*0da0*/  ISETP.GE.U32.AND P3, PT, R14, UR4, PT ;  /* 0x000000040e007c0c */ /* 0x000fe2000bf66070 */
[----:B------:R-:W-:Y:S01]  /*0db0*/  @P0 VIADD R11, R11, 0x1 ;  /* 0x000000010b0b0836 */ /* 0x000fe20000000000 */
[----:B------:R-:W1:Y:S01]  /*0dc0*/  LDC R14, c[0x0][0x3d8] ;  /* 0x0000f600ff0e7b82 */ /* 0x000e620000000800 */
[----:B------:R-:W-:-:S04]  /*0dd0*/  @P0 IADD3 R12, PT, PT, R12, -R13, RZ ;  /* 0x8000000d0c0c0210 */ /* 0x000fc80007ffe0ff */
[----:B------:R-:W-:-:S06]  /*0de0*/  ISETP.GE.U32.AND P1, PT, R12, R13, PT ;  /* 0x0000000d0c00720c */ /* 0x000fcc0003f26070 */
[----:B------:R-:W-:Y:S02]  /*0df0*/  @P3 IADD3 R9, PT, PT, R9, 0x1, RZ ;  /* 0x0000000109093810 */ /* 0x000fe40007ffe0ff */
[----:B------:R-:W-:-:S04]  /*0e00*/  @!P4 LOP3.LUT R9, RZ, UR4, RZ, 0x33, !PT ;  /* 0x00000004ff09cc12 */ /* 0x000fc8000f8e33ff */
[----:B0-----:R-:W-:Y:S02]  /*0e10*/  VIADDMNMX.U32 R9, R9, 0x1, R16, PT ;  /* 0x0000000109097846 */ /* 0x001fe40003800010 */
[----:B------:R-:W-:Y:S02]  /*0e20*/  @P1 IADD3 R11, PT, PT, R11, 0x1, RZ ;  /* 0x000000010b0b1810 */ /* 0x000fe40007ffe0ff */
[----:B------:R-:W-:Y:S02]  /*0e30*/  ISETP.GE.U32.AND P0, PT, R8, R9, PT ;  /* 0x000000090800720c */ /* 0x000fe40003f06070 */
[----:B------:R-:W-:-:S04]  /*0e40*/  @!P2 LOP3.LUT R11, RZ, R13, RZ, 0x33, !PT ;  /* 0x0000000dff0ba212 */ /* 0x000fc800078e33ff */
[----:B-1----:R-:W-:-:S07]  /*0e50*/  VIADDMNMX.U32 R11, R11, 0x1, R14, PT ;  /* 0x000000010b0b7846 */ /* 0x002fce000380000e */
[----:B------:R-:W-:Y:S05]  /*0e60*/  @P0 BRA `(.L_x_126) ;  /* 0x0000001800140947 */ /* 0x000fea0003800000 */
[----:B------:R-:W0:Y:S01]  /*0e70*/  LDCU.64 UR4, c[0x0][0x390] ;  /* 0x00007200ff0477ac */ /* 0x000e220008000a00 */
[----:B------:R-:W-:Y:S01]  /*0e80*/  IMAD.MOV.U32 R27, RZ, RZ, RZ ;  /* 0x000000ffff1b7224 */ /* 0x000fe200078e00ff */
[----:B------:R-:W1:Y:S01]  /*0e90*/  LDCU UR6, c[0x0][0x398] ;  /* 0x00007300ff0677ac */ /* 0x000e620008000800 */
[----:B0-----:R-:W-:Y:S01]  /*0ea0*/  UIMAD UR4, UR5, UR4, URZ ;  /* 0x00000004050472a4 */ /* 0x001fe2000f8e02ff */
[----:B------:R-:W0:Y:S03]  /*0eb0*/  LDCU UR5, c[0x0][0x3a0] ;  /* 0x00007400ff0577ac */ /* 0x000e260008000800 */
[----:B-1----:R-:W-:-:S06]  /*0ec0*/  UIMAD UR4, UR4, UR6, URZ ;  /* 0x00000006040472a4 */ /* 0x002fcc000f8e02ff */
[----:B------:R-:W-:Y:S01]  /*0ed0*/  IMAD R17, RZ, RZ, -UR4 ;  /* 0x80000004ff117e24 */ /* 0x000fe2000f8e02ff */
[----:B------:R-:W-:Y:S02]  /*0ee0*/  ISETP.NE.U32.AND P2, PT, RZ, UR4, PT ;  /* 0x00000004ff007c0c */ /* 0x000fe4000bf45070 */
[----:B------:R-:W1:Y:S08]  /*0ef0*/  I2F.U32.RP R12, UR4 ;  /* 0x00000004000c7d06 */ /* 0x000e700008209000 */
[----:B-1----:R-:W1:Y:S02]  /*0f00*/  MUFU.RCP R12, R12 ;  /* 0x0000000c000c7308 */ /* 0x002e640000001000 */
[----:B-1----:R-:W-:Y:S01]  /*0f10*/  IADD3 R14, PT, PT, R12, 0xffffffe, RZ ;  /* 0x0ffffffe0c0e7810 */ /* 0x002fe20007ffe0ff */
[----:B------:R-:W-:-:S05]  /*0f20*/  IMAD.MOV R12, RZ, RZ, -R6 ;  /* 0x000000ffff0c7224 */ /* 0x000fca00078e0a06 */
[----:B------:R1:W2:Y:S01]  /*0f30*/  F2I.FTZ.U32.TRUNC.NTZ R15, R14 ;  /* 0x0000000e000f7305 */ /* 0x0002a2000021f000 */
[----:B------:R-:W-:Y:S01]  /*0f40*/  IMAD R12, R13, R12, R2 ;  /* 0x0000000c0d0c7224 */ /* 0x000fe200078e0202 */
[----:B-1----:R-:W-:Y:S01]  /*0f50*/  MOV R14, RZ ;  /* 0x000000ff000e7202 */ /* 0x002fe20000000f00 */
[----:B--2---:R-:W-:-:S04]  /*0f60*/  IMAD R17, R17, R15, RZ ;  /* 0x0000000f11117224 */ /* 0x004fc800078e02ff */
[----:B------:R-:W-:Y:S01]  /*0f70*/  IMAD.HI.U32 R15, R15, R17, R14 ;  /* 0x000000110f0f7227 */ /* 0x000fe200078e000e */
[----:B------:R-:W-:-:S05]  /*0f80*/  IADD3 R14, PT, PT, R6, 0x1, RZ ;  /* 0x00000001060e7810 */ /* 0x000fca0007ffe0ff */
        /* <DEDUP_REMOVED lines=9> */
[----:B0-----:R-:W-:-:S07]  /*1020*/  IMAD R15, R15, UR5, RZ ;  /* 0x000000050f0f7c24 */ /* 0x001fce000f8e02ff */
.L_x_139:
[----:B------:R-:W-:Y:S01]  /*1030*/  ISETP.GE.U32.AND P0, PT, R5, R10, PT ;  /* 0x0000000a0500720c */ /* 0x000fe20003f06070 */
[----:B------:R-:W-:-:S12]  /*1040*/  BSSY.RECONVERGENT B1, `(.L_x_127) ;  /* 0x0000164000017945 */ /* 0x000fd80003800200 */
[----:B------:R-:W-:Y:S05]  /*1050*/  @P0 BRA `(.L_x_128) ;  /* 0x0000001400880947 */ /* 0x000fea0003800000 */
[----:B------:R-:W0:Y:S01]  /*1060*/  LDCU UR4, c[0x0][0x3b8] ;  /* 0x00007700ff0477ac */ /* 0x000e220008000800 */
[----:B------:R-:W-:Y:S01]  /*1070*/  IADD3 R16, PT, PT, -R8, RZ, RZ ;  /* 0x000000ff08107210 */ /* 0x000fe20007ffe1ff */
[----:B------:R-:W-:-:S04]  /*1080*/  IMAD.MOV.U32 R22, RZ, RZ, R5 ;  /* 0x000000ffff167224 */ /* 0x000fc800078e0005 */
[----:B0-----:R-:W-:-:S07]  /*1090*/  IMAD R23, R16, UR4, R7 ;  /* 0x0000000410177c24 */ /* 0x001fce000f8e0207 */
.L_x_138:
        /* <DEDUP_REMOVED lines=10> */
[----:B0-----:R-:W-:Y:S02]  /*1140*/  IADD3 R16, PT, PT, R13, 0xffffffe, RZ ;  /* 0x0ffffffe0d107810 */ /* 0x001fe40007ffe0ff */
[----:B------:R-:W-:-:S04]  /*1150*/  LOP3.LUT R13, RZ, UR5, RZ, 0x33, !PT ;  /* 0x00000005ff0d7c12 */ /* 0x000fc8000f8e33ff */
[----:B------:R0:W2:Y:S02]  /*1160*/  F2I.FTZ.U32.TRUNC.NTZ R17, R16 ;  /* 0x0000001000117305 */ /* 0x0000a4000021f000 */
[----:B0-----:R-:W-:Y:S01]  /*1170*/  MOV R16, RZ ;  /* 0x000000ff00107202 */ /* 0x001fe20000000f00 */
[----:B--2---:R-:W-:-:S04]  /*1180*/  IMAD.MOV R19, RZ, RZ, -R17 ;  /* 0x000000ffff137224 */ /* 0x004fc800078e0a11 */
[----:B------:R-:W-:-:S04]  /*1190*/  IMAD R19, R19, UR5, RZ ;  /* 0x0000000513137c24 */ /* 0x000fc8000f8e02ff */
[----:B------:R-:W-:Y:S01]  /*11a0*/  IMAD.HI.U32 R18, R17, R19, R16 ;  /* 0x0000001311127227 */ /* 0x000fe200078e0010 */
[----:B------:R-:W-:-:S03]  /*11b0*/  IADD3 R16, PT, PT, R11, -R6, RZ ;  /* 0x800000060b107210 */ /* 0x000fc60007ffe0ff */
[----:B------:R-:W-:Y:S01]  /*11c0*/  IMAD.MOV R17, RZ, RZ, -R22 ;  /* 0x000000ffff117224 */ /* 0x000fe200078e0a16 */
[----:B------:R-:W-:Y:S01]  /*11d0*/  LOP3.LUT R19, R16, 0x1, RZ, 0xc0, !PT ;  /* 0x0000000110137812 */ /* 0x000fe200078ec0ff */
[----:B------:R-:W-:-:S03]  /*11e0*/  IMAD.HI.U32 R18, R18, R23, RZ ;  /* 0x0000001712127227 */ /* 0x000fc600078e00ff */
[----:B------:R-:W-:Y:S01]  /*11f0*/  IADD3 R26, PT, PT, R19, R6, RZ ;  /* 0x00000006131a7210 */ /* 0x000fe20007ffe0ff */
[----:B------:R-:W-:Y:S02]  /*1200*/  IMAD.MOV R20, RZ, RZ, -R18 ;  /* 0x000000ffff147224 */ /* 0x000fe400078e0a12 */
[----:B-1----:R-:W-:Y:S02]  /*1210*/  IMAD R24, R17, UR4, R4 ;  /* 0x0000000411187c24 */ /* 0x002fe4000f8e0204 */
[----:B------:R-:W-:-:S05]  /*1220*/  IMAD R20, R20, UR5, R23 ;  /* 0x0000000514147c24 */ /* 0x000fca000f8e0217 */
[----:B------:R-:W-:-:S13]  /*1230*/  ISETP.GE.U32.AND P6, PT, R20, UR5, PT ;  /* 0x0000000514007c0c */ /* 0x000fda000bfc6070 */
[----:B------:R-:W-:-:S04]  /*1240*/  @P6 IADD3 R20, PT, PT, R20, -UR5, RZ ;  /* 0x8000000514146c10 */ /* 0x000fc8000fffe0ff */
[----:B------:R-:W-:-:S13]  /*1250*/  ISETP.GE.U32.AND P0, PT, R20, UR5, PT ;  /* 0x0000000514007c0c */ /* 0x000fda000bf06070 */
[----:B------:R-:W-:-:S05]  /*1260*/  @P0 VIADD R20, R20, -UR5 ;  /* 0x8000000514140c36 */ /* 0x000fca0008000000 */
[----:B------:R-:W-:-:S04]  /*1270*/  SEL R20, R13, R20, !P1 ;  /* 0x000000140d147207 */ /* 0x000fc80004800000 */
[----:B------:R-:W-:-:S04]  /*1280*/  ISETP.NE.AND P1, PT, R20, RZ, PT ;  /* 0x000000ff1400720c */ /* 0x000fc80003f25270 */
[----:B------:R-:W-:Y:S02]  /*1290*/  P2R R25, PR, RZ, 0x2 ;  /* 0x00000002ff197803 */ /* 0x000fe40000000000 */
[----:B------:R-:W-:-:S13]  /*12a0*/  ISETP.EQ.OR P1, PT, R19, RZ, P1 ;  /* 0x000000ff1300720c */ /* 0x000fda0000f22670 */
[----:B------:R-:W-:Y:S05]  /*12b0*/  @P1 BRA `(.L_x_132) ;  /* 0x0000000400701947 */ /* 0x000fea0003800000 */
[----:B------:R-:W0:Y:S01]  /*12c0*/  LDCU UR4, c[0x0][0x3c8] ;  /* 0x00007900ff0477ac */ /* 0x000e220008000800 */
[----:B------:R-:W-:Y:S01]  /*12d0*/  IMAD.MOV.U32 R26, RZ, RZ, R14 ;  /* 0x000000ffff1a7224 */ /* 0x000fe200078e000e */
[----:B0-----:R-:W0:Y:S01]  /*12e0*/  I2F.U32.RP R20, UR4 ;  /* 0x0000000400147d06 */ /* 0x001e220008209000 */
[----:B------:R-:W-:-:S04]  /*12f0*/  ISETP.NE.U32.AND P3, PT, RZ, UR4, PT ;  /* 0x00000004ff007c0c */ /* 0x000fc8000bf65070 */
[----:B------:R-:W-:-:S03]  /*1300*/  P2R R30, PR, RZ, 0x8 ;  /* 0x00000008ff1e7803 */ /* 0x000fc60000000000 */
        /* <DEDUP_REMOVED lines=18> */
[----:B------:R-:W0:Y:S02]  /*1430*/  LDCU UR4, c[0x0][0x3cc] ;  /* 0x00007980ff0477ac */ /* 0x000e240008000800 */
[----:B0-----:R-:W0:Y:S01]  /*1440*/  I2F.U32.RP R21, UR4 ;  /* 0x0000000400157d06 */ /* 0x001e220008209000 */
[----:B------:R-:W-:-:S07]  /*1450*/  ISETP.NE.U32.AND P5, PT, RZ, UR4, PT ;  /* 0x00000004ff007c0c */ /* 0x000fce000bfa5070 */
        /* <DEDUP_REMOVED lines=10> */
[----:B------:R-:W-:Y:S01]  /*1500*/  IMAD R26, R17, UR4, R12 ;  /* 0x00000004111a7c24 */ /* 0x000fe2000f8e020c */
[----:B------:R-:W-:-:S04]  /*1510*/  P2R R17, PR, RZ, 0x20 ;  /* 0x00000020ff117803 */ /* 0x000fc80000000000 */
[----:B------:R-:W-:-:S13]  /*1520*/  ISETP.GE.U32.AND P3, PT, R26, UR4, PT ;  /* 0x000000041a007c0c */ /* 0x000fda000bf66070 */
[----:B------:R-:W-:-:S04]  /*1530*/  @P3 IADD3 R26, PT, PT, R26, -UR4, RZ ;  /* 0x800000041a1a3c10 */ /* 0x000fc8000fffe0ff */
[----:B------:R-:W-:-:S13]  /*1540*/  ISETP.GE.U32.AND P4, PT, R26, UR4, PT ;  /* 0x000000041a007c0c */ /* 0x000fda000bf86070 */
[----:B------:R-:W-:-:S05]  /*1550*/  @P4 VIADD R26, R26, -UR4 ;  /* 0x800000041a1a4c36 */ /* 0x000fca0008000000 */
[----:B------:R-:W-:Y:S02]  /*1560*/  SEL R16, R21, R26, !P5 ;  /* 0x0000001a15107207 */ /* 0x000fe40006800000 */
[----:B------:R-:W-:Y:S02]  /*1570*/  MOV R26, R14 ;  /* 0x0000000e001a7202 */ /* 0x000fe40000000f00 */
[----:B------:R-:W-:-:S13]  /*1580*/  ISETP.NE.AND P5, PT, R16, RZ, PT ;  /* 0x000000ff1000720c */ /* 0x000fda0003fa5270 */
[----:B------:R-:W-:Y:S05]  /*1590*/  @P5 BRA `(.L_x_132) ;  /* 0x0000000000b85947 */ /* 0x000fea0003800000 */
[----:B------:R-:W-:Y:S01]  /*15a0*/  @P6 VIADD R18, R18, 0x1 ;  /* 0x0000000112126836 */ /* 0x000fe20000000000 */
[----:B------:R-:W0:Y:S01]  /*15b0*/  LDCU UR4, c[0x0][0x3a4] ;  /* 0x00007480ff0477ac */ /* 0x000e220008000800 */
[----:B------:R-:W-:Y:S01]  /*15c0*/  @P1 VIADD R19, R19, 0x1 ;  /* 0x0000000113131836 */ /* 0x000fe20000000000 */
[----:B------:R-:W-:Y:S01]  /*15d0*/  ISETP.NE.AND P6, PT, R30, RZ, PT ;  /* 0x000000ff1e00720c */ /* 0x000fe20003fc5270 */
[----:B------:R-:W-:Y:S01]  /*15e0*/  @P3 VIADD R28, R28, 0x1 ;  /* 0x000000011c1c3836 */ /* 0x000fe20000000000 */
[----:B------:R-:W-:Y:S01]  /*15f0*/  @P0 IADD3 R18, PT, PT, R18, 0x1, RZ ;  /* 0x0000000112120810 */ /* 0x000fe20007ffe0ff */
[----:B------:R-:W1:Y:S01]  /*1600*/  LDCU UR5, c[0x0][0x3a8] ;  /* 0x00007500ff0577ac */ /* 0x000e620008000800 */
[----:B------:R-:W-:Y:S02]  /*1610*/  ISETP.NE.AND P0, PT, R29, RZ, PT ;  /* 0x000000ff1d00720c */ /* 0x000fe40003f05270 */
[----:B------:R-:W-:Y:S01]  /*1620*/  @P2 IADD3 R19, PT, PT, R19, 0x1, RZ ;  /* 0x0000000113132810 */ /* 0x000fe20007ffe0ff */
[----:B------:R-:W2:Y:S01]  /*1630*/  LDCU.64 UR6, c[0x0][0x3d0] ;  /* 0x00007a00ff0677ac */ /* 0x000ea20008000a00 */
[----:B------:R-:W-:-:S02]  /*1640*/  SEL R18, R13, R18, !P0 ;  /* 0x000000120d127207 */ /* 0x000fc40004000000 */
[----:B------:R-:W-:Y:S01]  /*1650*/  ISETP.NE.AND P5, PT, R17, RZ, PT ;  /* 0x000000ff1100720c */ /* 0x000fe20003fa5270 */
[----:B------:R-:W-:Y:S01]  /*1660*/  IMAD.MOV.U32 R17, RZ, RZ, RZ ;  /* 0x000000ffff117224 */ /* 0x000fe200078e00ff */
[----:B------:R-:W-:Y:S02]  /*1670*/  IADD3 R13, P0, PT, R15, R18, RZ ;  /* 0x000000120f0d7210 */ /* 0x000fe40007f1e0ff */
[----:B------:R-:W-:Y:S02]  /*1680*/  SEL R16, R20, R19, !P6 ;  /* 0x0000001314107207 */ /* 0x000fe40007000000 */
[----:B------:R-:W-:Y:S02]  /*1690*/  IADD3.X R18, PT, PT, RZ, RZ, RZ, P0, !PT ;  /* 0x000000ffff127210 */ /* 0x000fe400007fe4ff */
[----:B------:R-:W-:Y:S01]  /*16a0*/  @P4 IADD3 R28, PT, PT, R28, 0x1, RZ ;  /* 0x000000011c1c4810 */ /* 0x000fe20007ffe0ff */
[----:B0-----:R-:W-:Y:S01]  /*16b0*/  IMAD.WIDE.U32 R16, R13, UR4, R16 ;  /* 0x000000040d107c25 */ /* 0x001fe2000f8e0010 */
[----:B------:R-:W-:-:S03]  /*16c0*/  MOV R19, RZ ;  /* 0x000000ff00137202 */ /* 0x000fc60000000f00 */
[----:B------:R-:W-:Y:S01]  /*16d0*/  IMAD R13, R18, UR4, RZ ;  /* 0x00000004120d7c24 */ /* 0x000fe2000f8e02ff */
[----:B------:R-:W-:-:S03]  /*16e0*/  SEL R18, R21, R28, !P5 ;  /* 0x0000001c15127207 */ /* 0x000fc60006800000 */
[----:B------:R-:W-:Y:S02]  /*16f0*/  IMAD.IADD R13, R17, 0x1, R13 ;  /* 0x00000001110d7824 */ /* 0x000fe400078e020d */
[----:B-1----:R-:W-:Y:S01]  /*1700*/  IMAD.WIDE.U32 R18, R16, UR5, R18 ;  /* 0x0000000510127c25 */ /* 0x002fe2000f8e0012 */
[----:B------:R-:W-:-:S03]  /*1710*/  MOV R16, R8 ;  /* 0x0000000800107202 */ /* 0x000fc60000000f00 */
[----:B------:R-:W-:Y:S01]  /*1720*/  IMAD R13, R13, UR5, RZ ;  /* 0x000000050d0d7c24 */ /* 0x000fe2000f8e02ff */
[----:B------:R-:W0:Y:S01]  /*1730*/  LDCU.64 UR4, c[0x0][0x388] ;  /* 0x00007100ff0477ac */ /* 0x000e220008000a00 */
[----:B------:R-:W-:Y:S02]  /*1740*/  IMAD.MOV.U32 R17, RZ, RZ, RZ ;  /* 0x000000ffff117224 */ /* 0x000fe400078e00ff */
[----:B------:R-:W-:Y:S02]  /*1750*/  IMAD.IADD R13, R19, 0x1, R13 ;  /* 0x00000001130d7824 */ /* 0x000fe400078e020d */
[----:B--2---:R-:W-:-:S04]  /*1760*/  IMAD.WIDE.U32 R18, R18, UR6, R16 ;  /* 0x0000000612127c25 */ /* 0x004fc8000f8e0010 */
[----:B------:R-:W-:Y:S01]  /*1770*/  IMAD R13, R13, UR6, RZ ;  /* 0x000000060d0d7c24 */ /* 0x000fe2000f8e02ff */
[----:B------:R-:W1:Y:S01]  /*1780*/  LDCU UR6, c[0x0][0x3d8] ;  /* 0x00007b00ff0677ac */ /* 0x000e620008000800 */
[----:B------:R-:W-:-:S03]  /*1790*/  IMAD.MOV.U32 R16, RZ, RZ, R22 ;  /* 0x000000ffff107224 */ /* 0x000fc600078e0016 */
[----:B------:R-:W-:Y:S01]  /*17a0*/  IADD3 R13, PT, PT, R19, R13, RZ ;  /* 0x0000000d130d7210 */ /* 0x000fe20007ffe0ff */
[----:B------:R-:W-:-:S04]  /*17b0*/  IMAD.WIDE.U32 R18, R18, UR7, R16 ;  /* 0x0000000712127c25 */ /* 0x000fc8000f8e0010 */
[----:B------:R-:W-:Y:S02]  /*17c0*/  IMAD R13, R13, UR7, RZ ;  /* 0x000000070d0d7c24 */ /* 0x000fe4000f8e02ff */
[----:B------:R-:W-:-:S03]  /*17d0*/  IMAD.MOV.U32 R16, RZ, RZ, R6 ;  /* 0x000000ffff107224 */ /* 0x000fc600078e0006 */
[----:B------:R-:W-:Y:S01]  /*17e0*/  IADD3 R13, PT, PT, R19, R13, RZ ;  /* 0x0000000d130d7210 */ /* 0x000fe20007ffe0ff */
[----:B-1----:R-:W-:-:S04]  /*17f0*/  IMAD.WIDE.U32 R18, R18, UR6, R16 ;  /* 0x0000000612127c25 */ /* 0x002fc8000f8e0010 */
[----:B------:R-:W-:Y:S01]  /*1800*/  IMAD R13, R13, UR6, RZ ;  /* 0x000000060d0d7c24 */ /* 0x000fe2000f8e02ff */
[----:B0-----:R-:W-:-:S04]  /*1810*/  LEA R16, P0, R18, UR4, 0x1 ;  /* 0x0000000412107c11 */ /* 0x001fc8000f8008ff */
[----:B------:R-:W-:-:S04]  /*1820*/  IADD3 R13, PT, PT, R19, R13, RZ ;  /* 0x0000000d130d7210 */ /* 0x000fc80007ffe0ff */
[----:B------:R-:W-:-:S05]  /*1830*/  LEA.HI.X R17, R18, UR5, R13, 0x1, P0 ;  /* 0x0000000512117c11 */ /* 0x000fca00080f0c0d */
[----:B------:R-:W2:Y:S01]  /*1840*/  LDG.E.U16 R16, desc[UR8][R16.64] ;  /* 0x0000000810107981 */ /* 0x000ea2000c1e1500 */
[----:B------:R-:W-:Y:S02]  /*1850*/  IMAD.MOV.U32 R26, RZ, RZ, R14 ;  /* 0x000000ffff1a7224 */ /* 0x000fe400078e000e */
[----:B--2---:R-:W-:-:S05]  /*1860*/  HADD2.F32 R18, -RZ, R16.H0_H0 ;  /* 0x20000010ff127230 */ /* 0x004fca0000004100 */
[----:B------:R-:W-:-:S07]  /*1870*/  FADD.FTZ R27, R27, R18 ;  /* 0x000000121b1b7221 */ /* 0x000fce0000010000 */
.L_x_132:
[----:B------:R-:W-:Y:S05]  /*1880*/  BSYNC.RECONVERGENT B3 ;  /* 0x0000000000037941 */ /* 0x000fea0003800200 */
.L_x_131:
[----:B------:R-:W-:-:S13]  /*1890*/  ISETP.NE.AND P0, PT, R11, R14, PT ;  /* 0x0000000e0b00720c */ /* 0x000fda0003f05270 */
[----:B------:R-:W-:Y:S05]  /*18a0*/  @!P0 BRA `(.L_x_130) ;  /* 0x0000000c00648947 */ /* 0x000fea0003800000 */
.L_x_137:
        /* <DEDUP_REMOVED lines=106> */
[----:B--2---:R-:W-:-:S05]  /*1f50*/  HADD2.F32 R16, -RZ, R18.H0_H0 ;  /* 0x20000012ff107230 */ /* 0x004fca0000004100 */
[----:B------:R-:W-:-:S07]  /*1f60*/  FADD.FTZ R27, R27, R16 ;  /* 0x000000101b1b7221 */ /* 0x000fce0000010000 */
.L_x_134:
[----:B------:R-:W-:Y:S05]  /*1f70*/  BSYNC.RECONVERGENT B3 ;  /* 0x0000000000037941 */ /* 0x000fea0003800200 */
.L_x_133:
        /* <DEDUP_REMOVED lines=11> */
[----:B0-----:R-:W-:Y:S01]  /*2030*/  MOV R16, RZ ;  /* 0x000000ff00107202 */ /* 0x001fe20000000f00 */
        /* <DEDUP_REMOVED lines=14> */
[----:B------:R-:W-:Y:S01]  /*2120*/  HFMA2 R16, -RZ, RZ, 0, 0 ;  /* 0x00000000ff107431 */ /* 0x000fe200000001ff */
[----:B0-----:R-:W0:Y:S01]  /*2130*/  I2F.U32.RP R20, UR4 ;  /* 0x0000000400147d06 */ /* 0x001e220008209000 */
[----:B------:R-:W-:-:S07]  /*2140*/  ISETP.NE.U32.AND P5, PT, RZ, UR4, PT ;  /* 0x00000004ff007c0c */ /* 0x000fce000bfa5070 */
[----:B0-----:R-:W0:Y:S02]  /*2150*/  MUFU.RCP R20, R20 ;  /* 0x0000001400147308 */ /* 0x001e240000001000 */
[----:B0-----:R-:W-:Y:S02]  /*2160*/  IADD3 R21, PT, PT, R20, 0xffffffe, RZ ;  /* 0x0ffffffe14157810 */ /* 0x001fe40007ffe0ff */
[----:B------:R-:W-:-:S04]  /*2170*/  LOP3.LUT R20, RZ, UR4, RZ, 0x33, !PT ;  /* 0x00000004ff147c12 */ /* 0x000fc8000f8e33ff */
        /* <DEDUP_REMOVED lines=16> */
[----:B------:R-:W-:Y:S01]  /*2280*/  @P0 VIADD R18, R18, 0x1 ;  /* 0x0000000112120836 */ /* 0x000fe20000000000 */
[----:B------:R-:W-:Y:S01]  /*2290*/  @P3 IADD3 R13, PT, PT, R13, 0x1, RZ ;  /* 0x000000010d0d3810 */ /* 0x000fe20007ffe0ff */
[----:B------:R-:W1:Y:S03]  /*22a0*/  LDCU UR5, c[0x0][0x3a4] ;  /* 0x00007480ff0577ac */ /* 0x000e660008000800 */
[----:B------:R-:W-:Y:S01]  /*22b0*/  @P1 IADD3 R18, PT, PT, R18, 0x1, RZ ;  /* 0x0000000112121810 */ /* 0x000fe20007ffe0ff */
[----:B------:R-:W-:Y:S01]  /*22c0*/  @P4 VIADD R13, R13, 0x1 ;  /* 0x000000010d0d4836 */ /* 0x000fe20000000000 */
[----:B------:R-:W2:Y:S02]  /*22d0*/  LDCU.64 UR6, c[0x0][0x3d0] ;  /* 0x00007a00ff0677ac */ /* 0x000ea40008000a00 */
[----:B------:R-:W-:-:S02]  /*22e0*/  SEL R18, R19, R18, !P2 ;  /* 0x0000001213127207 */ /* 0x000fc40005000000 */
[----:B------:R-:W-:Y:S01]  /*22f0*/  MOV R19, RZ ;  /* 0x000000ff00137202 */ /* 0x000fe20000000f00 */
[----:B------:R-:W3:Y:S01]  /*2300*/  LDCU.64 UR10, c[0x0][0x388] ;  /* 0x00007100ff0a77ac */ /* 0x000ee20008000a00 */
        /* <DEDUP_REMOVED lines=8> */
[----:B------:R-:W-:-:S06]  /*2390*/  IMAD.HI.U32 R28, R17, R29, R16 ;  /* 0x0000001d111c7227 */ /* 0x000fcc00078e0010 */
        /* <DEDUP_REMOVED lines=10> */
[----:B------:R-:W-:-:S05]  /*2440*/  IADD3 R17, P0, PT, R15, R28, RZ ;  /* 0x0000001c0f117210 */ /* 0x000fca0007f1e0ff */
[----:B------:R-:W-:Y:S02]  /*2450*/  IMAD.X R16, RZ, RZ, RZ, P0 ;  /* 0x000000ffff107224 */ /* 0x000fe400000e06ff */
[----:B-1----:R-:W-:-:S04]  /*2460*/  IMAD.WIDE.U32 R18, R17, UR5, R18 ;  /* 0x0000000511127c25 */ /* 0x002fc8000f8e0012 */
[----:B------:R-:W-:Y:S01]  /*2470*/  IMAD R17, R16, UR5, RZ ;  /* 0x0000000510117c24 */ /* 0x000fe2000f8e02ff */
[----:B------:R-:W-:-:S04]  /*2480*/  SEL R16, R20, R13, !P5 ;  /* 0x0000000d14107207 */ /* 0x000fc80006800000 */
[----:B------:R-:W-:Y:S01]  /*2490*/  IADD3 R13, PT, PT, R19, R17, RZ ;  /* 0x00000011130d7210 */ /* 0x000fe20007ffe0ff */
[----:B------:R-:W-:Y:S02]  /*24a0*/  IMAD.MOV.U32 R17, RZ, RZ, RZ ;  /* 0x000000ffff117224 */ /* 0x000fe400078e00ff */
[----:B0-----:R-:W-:-:S04]  /*24b0*/  IMAD.WIDE.U32 R18, R18, UR4, R16 ;  /* 0x0000000412127c25 */ /* 0x001fc8000f8e0010 */
[----:B------:R-:W-:Y:S01]  /*24c0*/  IMAD R13, R13, UR4, RZ ;  /* 0x000000040d0d7c24 */ /* 0x000fe2000f8e02ff */
[----:B------:R-:W0:Y:S01]  /*24d0*/  LDCU UR4, c[0x0][0x3d8] ;  /* 0x00007b00ff0477ac */ /* 0x000e220008000800 */
[----:B------:R-:W-:-:S03]  /*24e0*/  IMAD.MOV.U32 R16, RZ, RZ, R8 ;  /* 0x000000ffff107224 */ /* 0x000fc600078e0008 */
[----:B------:R-:W-:Y:S01]  /*24f0*/  IADD3 R13, PT, PT, R13, R19, RZ ;  /* 0x000000130d0d7210 */ /* 0x000fe20007ffe0ff */
[----:B--2---:R-:W-:-:S04]  /*2500*/  IMAD.WIDE.U32 R18, R18, UR6, R16 ;  /* 0x0000000612127c25 */ /* 0x004fc8000f8e0010 */
[----:B------:R-:W-:Y:S02]  /*2510*/  IMAD R13, R13, UR6, RZ ;  /* 0x000000060d0d7c24 */ /* 0x000fe4000f8e02ff */
[----:B------:R-:W-:-:S03]  /*2520*/  IMAD.MOV.U32 R16, RZ, RZ, R22 ;  /* 0x000000ffff107224 */ /* 0x000fc600078e0016 */
[----:B------:R-:W-:Y:S01]  /*2530*/  IADD3 R13, PT, PT, R19, R13, RZ ;  /* 0x0000000d130d7210 */ /* 0x000fe20007ffe0ff */
[----:B------:R-:W-:-:S04]  /*2540*/  IMAD.WIDE.U32 R18, R18, UR7, R16 ;  /* 0x0000000712127c25 */ /* 0x000fc8000f8e0010 */
[----:B------:R-:W-:Y:S02]  /*2550*/  IMAD R13, R13, UR7, RZ ;  /* 0x000000070d0d7c24 */ /* 0x000fe4000f8e02ff */
[----:B------:R-:W-:-:S03]  /*2560*/  IMAD.MOV.U32 R16, RZ, RZ, R26 ;  /* 0x000000ffff107224 */ /* 0x000fc600078e001a */
[----:B------:R-:W-:Y:S01]  /*2570*/  IADD3 R13, PT, PT, R19, R13, RZ ;  /* 0x0000000d130d7210 */ /* 0x000fe20007ffe0ff */
[----:B0-----:R-:W-:-:S04]  /*2580*/  IMAD.WIDE.U32 R18, R18, UR4, R16 ;  /* 0x0000000412127c25 */ /* 0x001fc8000f8e0010 */
[----:B------:R-:W-:Y:S01]  /*2590*/  IMAD R13, R13, UR4, RZ ;  /* 0x000000040d0d7c24 */ /* 0x000fe2000f8e02ff */
[----:B---3--:R-:W-:-:S04]  /*25a0*/  LEA R16, P0, R18, UR10, 0x1 ;  /* 0x0000000a12107c11 */ /* 0x008fc8000f8008ff */
[----:B------:R-:W-:-:S04]  /*25b0*/  IADD3 R13, PT, PT, R19, R13, RZ ;  /* 0x0000000d130d7210 */ /* 0x000fc80007ffe0ff */
[----:B------:R-:W-:-:S05]  /*25c0*/  LEA.HI.X R17, R18, UR11, R13, 0x1, P0 ;  /* 0x0000000b12117c11 */ /* 0x000fca00080f0c0d */
[----:B------:R-:W2:Y:S02]  /*25d0*/  LDG.E.U16 R16, desc[UR8][R16.64+0x2] ;  /* 0x0000020810107981 */ /* 0x000ea4000c1e1500 */
[----:B--2---:R-:W-:-:S05]  /*25e0*/  HADD2.F32 R18, -RZ, R16.H0_H0 ;  /* 0x20000010ff127230 */ /* 0x004fca0000004100 */
[----:B------:R-:W-:-:S07]  /*25f0*/  FADD.FTZ R27, R27, R18 ;  /* 0x000000121b1b7221 */ /* 0x000fce0000010000 */
.L_x_136:
[----:B------:R-:W-:Y:S05]  /*2600*/  BSYNC.RECONVERGENT B3 ;  /* 0x0000000000037941 */ /* 0x000fea0003800200 */
.L_x_135:
[----:B------:R-:W-:-:S05]  /*2610*/  VIADD R26, R26, 0x2 ;  /* 0x000000021a1a7836 */ /* 0x000fca0000000000 */
[----:B------:R-:W-:-:S13]  /*2620*/  ISETP.GE.U32.AND P0, PT, R26, R11, PT ;  /* 0x0000000b1a00720c */ /* 0x000fda0003f06070 */
[----:B------:R-:W-:Y:S05]  /*2630*/  @!P0 BRA `(.L_x_137) ;  /* 0xfffffff0009c8947 */ /* 0x000fea000383ffff */
.L_x_130:
[----:B------:R-:W-:Y:S05]  /*2640*/  BSYNC.RECONVERGENT B0 ;  /* 0x0000000000007941 */ /* 0x000fea0003800200 */
.L_x_129:
[----:B------:R-:W-:-:S04]  /*2650*/  IADD3 R22, PT, PT, R22, 0x1, RZ ;  /* 0x0000000116167810 */ /* 0x000fc80007ffe0ff */
[----:B------:R-:W-:-:S13]  /*2660*/  ISETP.GE.U32.AND P0, PT, R22, R10, PT ;  /* 0x0000000a1600720c */ /* 0x000fda0003f06070 */
[----:B------:R-:W-:Y:S05]  /*2670*/  @!P0 BRA `(.L_x_138) ;  /* 0xffffffe800888947 */ /* 0x000fea000383ffff */
.L_x_128:
[----:B------:R-:W-:Y:S05]  /*2680*/  BSYNC.RECONVERGENT B1 ;  /* 0x0000000000017941 */ /* 0x000fea0003800200 */
.L_x_127:
[----:B------:R-:W-:-:S05]  /*2690*/  VIADD R8, R8, 0x1 ;  /* 0x0000000108087836 */ /* 0x000fca0000000000 */
[----:B------:R-:W-:-:S13]  /*26a0*/  ISETP.GE.U32.AND P0, PT, R8, R9, PT ;  /* 0x000000090800720c */ /* 0x000fda0003f06070 */
[----:B------:R-:W-:Y:S05]  /*26b0*/  @!P0 BRA `(.L_x_139) ;  /* 0xffffffe8005c8947 */ /* 0x000fea000383ffff */
.L_x_126:
[----:B------:R-:W-:Y:S05]  /*26c0*/  BSYNC.RECONVERGENT B2 ;  /* 0x0000000000027941 */ /* 0x000fea0003800200 */
.L_x_125:
[----:B------:R-:W0:Y:S01]  /*26d0*/  LDCU UR4, c[0x0][0x360] ;  /* 0x00006c00ff0477ac */ /* 0x000e220008000800 */
[----:B------:R-:W0:Y:S01]  /*26e0*/  LDC R2, c[0x0][0x370] ;  /* 0x0000dc00ff027b82 */ /* 0x000e220000000800 */
[----:B------:R-:W-:Y:S01]  /*26f0*/  SHF.R.S64 R4, RZ, 0x1f, R0 ;  /* 0x0000001fff047819 */ /* 0x000fe20000001000 */
[----:B------:R-:W1:Y:S01]  /*2700*/  LDCU.64 UR6, c[0x0][0x3e0] ;  /* 0x00007c00ff0677ac */ /* 0x000e620008000a00 */
[----:B------:R-:W-:Y:S01]  /*2710*/  F2FP.F16.F32.PACK_AB R27, RZ, R27 ;  /* 0x0000001bff1b723e */ /* 0x000fe200000000ff */
        /* <DEDUP_REMOVED lines=11> */
.L_x_141:
        /* <DEDUP_REMOVED lines=11> */
.L_x_197:


//--------------------- .text._ZN2at6native13vol2im_kernelIffEEvlPKT_jjjjjjjjjjjjjjjjjjjPS2_ --------------------------
	.section	.text._ZN2at6native13vol2im_kernelIffEEvlPKT_jjjjjjjjjjjjjjjjjjjPS2_,"ax",@progbits
	.align	128
        .global         _ZN2at6native13vol2im_kernelIffEEvlPKT_jjjjjjjjjjjjjjjjjjjPS2_
        .type           _ZN2at6native13vol2im_kernelIffEEvlPKT_jjjjjjjjjjjjjjjjjjjPS2_,@function
        .size           _ZN2at6native13vol2im_kernelIffEEvlPKT_jjjjjjjjjjjjjjjjjjjPS2_,(.L_x_198 - _ZN2at6native13vol2im_kernelIffEEvlPKT_jjjjjjjjjjjjjjjjjjjPS2_)
        .other          _ZN2at6native13vol2im_kernelIffEEvlPKT_jjjjjjjjjjjjjjjjjjjPS2_,@"STO_CUDA_ENTRY STV_DEFAULT"
_ZN2at6native13vol2im_kernelIffEEvlPKT_jjjjjjjjjjjjjjjjjjjPS2_:
.text._ZN2at6native13vol2im_kernelIffEEvlPKT_jjjjjjjjjjjjjjjjjjjPS2_:
        /* <DEDUP_REMOVED lines=12> */
.L_x_163:
        /* <DEDUP_REMOVED lines=98> */
.L_x_143:
[----:B------:R-:W-:Y:S05]  /*06e0*/  BSYNC.RECONVERGENT B0 ;  /* 0x0000000000007941 */ /* 0x000fea0003800200 */
.L_x_142:
        /* <DEDUP_REMOVED lines=23> */
.L_x_145:
[----:B------:R-:W-:Y:S05]  /*0860*/  BSYNC.RECONVERGENT B0 ;  /* 0x0000000000007941 */ /* 0x000fea0003800200 */
.L_x_144:
        /* <DEDUP_REMOVED lines=47> */
.L_x_147:
[----:B------:R-:W-:Y:S05]  /*0b60*/  BSYNC.RECONVERGENT B0 ;  /* 0x0000000000007941 */ /* 0x000fea0003800200 */
.L_x_146:
        /* <DEDUP_REMOVED lines=76> */
.L_x_162:
[----:B------:R-:W-:Y:S01]  /*1030*/  ISETP.GE.U32.AND P0, PT, R5, R10, PT ;  /* 0x0000000a0500720c */ /* 0x000fe20003f06070 */
[----:B------:R-:W-:-:S12]  /*1040*/  BSSY.RECONVERGENT B1, `(.L_x_150) ;  /* 0x0000161000017945 */ /* 0x000fd80003800200 */
[----:B------:R-:W-:Y:S05]  /*1050*/  @P0 BRA `(.L_x_151) ;  /* 0x00000014007c0947 */ /* 0x000fea0003800000 */
[----:B------:R-:W0:Y:S01]  /*1060*/  LDCU UR4, c[0x0][0x3b8] ;  /* 0x00007700ff0477ac */ /* 0x000e220008000800 */
[----:B------:R-:W-:Y:S01]  /*1070*/  IADD3 R16, PT, PT, -R8, RZ, RZ ;  /* 0x000000ff08107210 */ /* 0x000fe20007ffe1ff */
[----:B------:R-:W-:-:S04]  /*1080*/  IMAD.MOV.U32 R22, RZ, RZ, R5 ;  /* 0x000000ffff167224 */ /* 0x000fc800078e0005 */
[----:B0-----:R-:W-:-:S07]  /*1090*/  IMAD R23, R16, UR4, R7 ;  /* 0x0000000410177c24 */ /* 0x001fce000f8e0207 */
.L_x_161:
        /* <DEDUP_REMOVED lines=122> */
[----:B------:R-:W2:Y:S01]  /*1840*/  LDG.E R16, desc[UR8][R16.64] ;  /* 0x0000000810107981 */ /* 0x000ea2000c1e1900 */
[----:B------:R-:W-:Y:S02]  /*1850*/  IMAD.MOV.U32 R26, RZ, RZ, R14 ;  /* 0x000000ffff1a7224 */ /* 0x000fe400078e000e */
[----:B--2---:R-:W-:-:S07]  /*1860*/  FADD.FTZ R27, R27, R16 ;  /* 0x000000101b1b7221 */ /* 0x004fce0000010000 */
.L_x_155:
[----:B------:R-:W-:Y:S05]  /*1870*/  BSYNC.RECONVERGENT B3 ;  /* 0x0000000000037941 */ /* 0x000fea0003800200 */
.L_x_154:
[----:B------:R-:W-:-:S13]  /*1880*/  ISETP.NE.AND P0, PT, R11, R14, PT ;  /* 0x0000000e0b00720c */ /* 0x000fda0003f05270 */
[----:B------:R-:W-:Y:S05]  /*1890*/  @!P0 BRA `(.L_x_153) ;  /* 0x0000000c005c8947 */ /* 0x000fea0003800000 */
.L_x_160:
        /* <DEDUP_REMOVED lines=105> */
[----:B------:R-:W2:Y:S02]  /*1f30*/  LDG.E R18, desc[UR8][R18.64] ;  /* 0x0000000812127981 */ /* 0x000ea4000c1e1900 */
[----:B--2---:R-:W-:-:S07]  /*1f40*/  FADD.FTZ R27, R27, R18 ;  /* 0x000000121b1b7221 */ /* 0x004fce0000010000 */
.L_x_157:
[----:B------:R-:W-:Y:S05]  /*1f50*/  BSYNC.RECONVERGENT B3 ;  /* 0x0000000000037941 */ /* 0x000fea0003800200 */
.L_x_156:
        /* <DEDUP_REMOVED lines=101> */
[----:B------:R-:W2:Y:S02]  /*25b0*/  LDG.E R16, desc[UR8][R16.64+0x4] ;  /* 0x0000040810107981 */ /* 0x000ea4000c1e1900 */
[----:B--2---:R-:W-:-:S07]  /*25c0*/  FADD.FTZ R27, R27, R16 ;  /* 0x000000101b1b7221 */ /* 0x004fce0000010000 */
.L_x_159:
[----:B------:R-:W-:Y:S05]  /*25d0*/  BSYNC.RECONVERGENT B3 ;  /* 0x0000000000037941 */ /* 0x000fea0003800200 */
.L_x_158:
[----:B------:R-:W-:-:S05]  /*25e0*/  VIADD R26, R26, 0x2 ;  /* 0x000000021a1a7836 */ /* 0x000fca0000000000 */
[----:B------:R-:W-:-:S13]  /*25f0*/  ISETP.GE.U32.AND P0, PT, R26, R11, PT ;  /* 0x0000000b1a00720c */ /* 0x000fda0003f06070 */
[----:B------:R-:W-:Y:S05]  /*2600*/  @!P0 BRA `(.L_x_160) ;  /* 0xfffffff000a48947 */ /* 0x000fea000383ffff */
.L_x_153:
[----:B------:R-:W-:Y:S05]  /*2610*/  BSYNC.RECONVERGENT B0 ;  /* 0x0000000000007941 */ /* 0x000fea0003800200 */
.L_x_152:
[----:B------:R-:W-:-:S04]  /*2620*/  IADD3 R22, PT, PT, R22, 0x1, RZ ;  /* 0x0000000116167810 */ /* 0x000fc80007ffe0ff */
[----:B------:R-:W-:-:S13]  /*2630*/  ISETP.GE.U32.AND P0, PT, R22, R10, PT ;  /* 0x0000000a1600720c */ /* 0x000fda0003f06070 */
[----:B------:R-:W-:Y:S05]  /*2640*/  @!P0 BRA `(.L_x_161) ;  /* 0xffffffe800948947 */ /* 0x000fea000383ffff */
.L_x_151:
[----:B------:R-:W-:Y:S05]  /*2650*/  BSYNC.RECONVERGENT B1 ;  /* 0x0000000000017941 */ /* 0x000fea0003800200 */
.L_x_150:
[----:B------:R-:W-:-:S05]  /*2660*/  VIADD R8, R8, 0x1 ;  /* 0x0000000108087836 */ /* 0x000fca0000000000 */
[----:B------:R-:W-:-:S13]  /*2670*/  ISETP.GE.U32.AND P0, PT, R8, R9, PT ;  /* 0x000000090800720c */ /* 0x000fda0003f06070 */
[----:B------:R-:W-:Y:S05]  /*2680*/  @!P0 BRA `(.L_x_162) ;  /* 0xffffffe800688947 */ /* 0x000fea000383ffff */
.L_x_149:
[----:B------:R-:W-:Y:S05]  /*2690*/  BSYNC.RECONVERGENT B2 ;  /* 0x0000000000027941 */ /* 0x000fea0003800200 */
.L_x_148:
[----:B------:R-:W0:Y:S01]  /*26a0*/  LDCU UR4, c[0x0][0x360] ;  /* 0x00006c00ff0477ac */ /* 0x000e220008000800 */
[----:B------:R-:W0:Y:S01]  /*26b0*/  LDC R2, c[0x0][0x370] ;  /* 0x0000dc00ff027b82 */ /* 0x000e220000000800 */
[----:B------:R-:W-:Y:S01]  /*26c0*/  SHF.R.S64 R4, RZ, 0x1e, R0 ;  /* 0x0000001eff047819 */ /* 0x000fe20000001000 */
[----:B------:R-:W1:Y:S01]  /*26d0*/  LDCU.64 UR6, c[0x0][0x3e0] ;  /* 0x00007c00ff0677ac */ /* 0x000e620008000a00 */
[----:B------:R-:W2:Y:S02]  /*26e0*/  LDCU.64 UR10, c[0x0][0x380] ;  /* 0x00007000ff0a77ac */ /* 0x000ea40008000a00 */
[----:B-1----:R-:W-:Y:S01]  /*26f0*/  IADD3 R4, P0, PT, R4, UR6, RZ ;  /* 0x0000000604047c10 */ /* 0x002fe2000ff1e0ff */
[----:B0-----:R-:W-:-:S03]  /*2700*/  IMAD R7, R2, UR4, RZ ;  /* 0x0000000402077c24 */ /* 0x001fc6000f8e02ff */
[----:B------:R-:W-:Y:S02]  /*2710*/  LEA.HI.X.SX32 R5, R0, UR7, 0x2, P0 ;  /* 0x0000000700057c11 */ /* 0x000fe400080f16ff */
[----:B------:R-:W-:-:S03]  /*2720*/  IADD3 R0, P0, PT, R7, R0, RZ ;  /* 0x0000000007007210 */ /* 0x000fc60007f1e0ff */
[----:B------:R1:W-:Y:S01]  /*2730*/  STG.E desc[UR8][R4.64], R27 ;  /* 0x0000001b04007986 */ /* 0x0003e2000c101908 */
[----:B------:R-:W-:Y:S02]  /*2740*/  IADD3.X R3, PT, PT, RZ, R3, RZ, P0, !PT ;  /* 0x00000003ff037210 */ /* 0x000fe400007fe4ff */
[----:B--2---:R-:W-:-:S04]  /*2750*/  ISETP.GE.U32.AND P0, PT, R0, UR10, PT ;  /* 0x0000000a00007c0c */ /* 0x004fc8000bf06070 */
[----:B------:R-:W-:-:S13]  /*2760*/  ISETP.GE.AND.EX P0, PT, R3, UR11, PT, P0 ;  /* 0x0000000b03007c0c */ /* 0x000fda000bf06300 */
[----:B-1----:R-:W-:Y:S05]  /*2770*/  @!P0 BRA `(.L_x_163) ;  /* 0xffffffd800508947 */ /* 0x002fea000383ffff */
[----:B------:R-:W-:Y:S05]  /*2780*/  EXIT ;  /* 0x000000000000794d */ /* 0x000fea0003800000 */
.L_x_164:
        /* <DEDUP_REMOVED lines=15> */
.L_x_198:


//--------------------- .text._ZN2at6native13vol2im_kernelIddEEvlPKT_jjjjjjjjjjjjjjjjjjjPS2_ --------------------------
	.section	.text._ZN2at6native13vol2im_kernelIddEEvlPKT_jjjjjjjjjjjjjjjjjjjPS2_,"ax",@progbits
	.align	128
        .global         _ZN2at6native13vol2im_kernelIddEEvlPKT_jjjjjjjjjjjjjjjjjjjPS2_
        .type           _ZN2at6native13vol2im_kernelIddEEvlPKT_jjjjjjjjjjjjjjjjjjjPS2_,@function
        .size           _ZN2at6native13vol2im_kernelIddEEvlPKT_jjjjjjjjjjjjjjjjjjjPS2_,(.L_x_199 - _ZN2at6native13vol2im_kernelIddEEvlPKT_jjjjjjjjjjjjjjjjjjjPS2_)
        .other          _ZN2at6native13vol2im_kernelIddEEvlPKT_jjjjjjjjjjjjjjjjjjjPS2_,@"STO_CUDA_ENTRY STV_DEFAULT"
_ZN2at6native13vol2im_kernelIddEEvlPKT_jjjjjjjjjjjjjjjjjjjPS2_:
.text._ZN2at6native13vol2im_kernelIddEEvlPKT_jjjjjjjjjjjjjjjjjjjPS2_:
        /* <DEDUP_REMOVED lines=12> */
.L_x_186:
[----:B------:R-:W1:Y:S01]  /*00c0*/  LDCU UR7, c[0x0][0x398] ;  /* 0x00007300ff0777ac */ /* 0x000e620008000800 */
[----:B------:R-:W2:Y:S01]  /*00d0*/  LDC.64 R12, c[0x0][0x3c8] ;  /* 0x0000f200ff0c7b82 */ /* 0x000ea20000000a00 */
[----:B------:R-:W-:Y:S01]  /*00e0*/  BSSY.RECONVERGENT B0, `(.L_x_165) ;  /* 0x0000060000007945 */ /* 0x000fe20003800200 */
[----:B---3--:R-:W3:Y:S01]  /*00f0*/  LDCU.64 UR10, c[0x0][0x390] ;  /* 0x00007200ff0a77ac */ /* 0x008ee20008000a00 */
        /* <DEDUP_REMOVED lines=94> */
.L_x_166:
[----:B------:R-:W-:Y:S05]  /*06e0*/  BSYNC.RECONVERGENT B0 ;  /* 0x0000000000007941 */ /* 0x000fea0003800200 */
.L_x_165:
        /* <DEDUP_REMOVED lines=11> */
[----:B------:R-:W-:-:S04]  /*07a0*/  IMAD.HI.U32 R12, R11, R5, R10 ;  /* 0x000000050b0c7227 */ /* 0x000fc800078e000a */
[----:B------:R-:W-:-:S04]  /*07b0*/  IMAD.IADD R5, R4, 0x1, -R17 ;  /* 0x0000000104057824 */ /* 0x000fc800078e0a11 */
        /* <DEDUP_REMOVED lines=10> */
.L_x_168:
[----:B------:R-:W-:Y:S05]  /*0860*/  BSYNC.RECONVERGENT B0 ;  /* 0x0000000000007941 */ /* 0x000fea0003800200 */
.L_x_167:
[----:B------:R-:W0:Y:S01]  /*0870*/  LDCU UR4, c[0x0][0x3bc] ;  /* 0x00007780ff0477ac */ /* 0x000e220008000800 */
[----:B------:R-:W-:Y:S01]  /*0880*/  IMAD.MOV.U32 R10, RZ, RZ, RZ ;  /* 0x000000ffff0a7224 */ /* 0x000fe200078e00ff */
[----:B------:R-:W1:Y:S01]  /*0890*/  LDC R13, c[0x0][0x3c4] ;  /* 0x0000f100ff0d7b82 */ /* 0x000e620000000800 */
[----:B------:R-:W-:Y:S01]  /*08a0*/  VIADD R8, R8, 0xffffffff ;  /* 0xffffffff08087836 */ /* 0x000fe20000000000 */
[----:B------:R-:W-:Y:S01]  /*08b0*/  BSSY.RECONVERGENT B0, `(.L_x_169) ;  /* 0x000002b000007945 */ /* 0x000fe20003800200 */
[----:B0-----:R-:W0:Y:S01]  /*08c0*/  I2F.U32.RP R12, UR4 ;  /* 0x00000004000c7d06 */ /* 0x001e220008209000 */
[----:B------:R-:W-:-:S07]  /*08d0*/  ISETP.NE.U32.AND P3, PT, RZ, UR4, PT ;  /* 0x00000004ff007c0c */ /* 0x000fce000bf65070 */
[----:B0-----:R-:W0:Y:S02]  /*08e0*/  MUFU.RCP R12, R12 ;  /* 0x0000000c000c7308 */ /* 0x001e240000001000 */
[----:B0-----:R-:W-:Y:S02]  /*08f0*/  VIADD R11, R12, 0xffffffe ;  /* 0x0ffffffe0c0b7836 */ /* 0x001fe40000000000 */
[----:B-1----:R-:W-:Y:S02]  /*0900*/  IMAD R12, R8, R13, 0x1 ;  /* 0x00000001080c7424 */ /* 0x002fe400078e020d */
[----:B------:R-:W-:Y:S02]  /*0910*/  HFMA2 R8, -RZ, RZ, 0, 0 ;  /* 0x00000000ff087431 */ /* 0x000fe400000001ff */
[----:B------:R-:W0:Y:S01]  /*0920*/  F2I.FTZ.U32.TRUNC.NTZ R11, R11 ;  /* 0x0000000b000b7305 */ /* 0x000e22000021f000 */
[----:B------:R-:W-:Y:S02]  /*0930*/  ISETP.GE.U32.AND P2, PT, R7, R12, PT ;  /* 0x0000000c0700720c */ /* 0x000fe40003f46070 */
[----:B0-----:R-:W-:-:S05]  /*0940*/  IADD3 R9, PT, PT, RZ, -R11, RZ ;  /* 0x8000000bff097210 */ /* 0x001fca0007ffe0ff */
        /* <DEDUP_REMOVED lines=33> */
.L_x_170:
[----:B------:R-:W-:Y:S05]  /*0b60*/  BSYNC.RECONVERGENT B0 ;  /* 0x0000000000007941 */ /* 0x000fea0003800200 */
.L_x_169:
[----:B------:R-:W0:Y:S01]  /*0b70*/  LDCU UR4, c[0x0][0x3b8] ;  /* 0x00007700ff0477ac */ /* 0x000e220008000800 */
[----:B------:R-:W1:Y:S01]  /*0b80*/  LDC R13, c[0x0][0x3c0] ;  /* 0x0000f000ff0d7b82 */ /* 0x000e620000000800 */
[----:B------:R-:W-:Y:S01]  /*0b90*/  BSSY.RECONVERGENT B2, `(.L_x_171) ;  /* 0x00001b5000027945 */ /* 0x000fe20003800200 */
        /* <DEDUP_REMOVED lines=9> */
[----:B0-----:R-:W-:Y:S02]  /*0c30*/  MOV R16, RZ ;  /* 0x000000ff00107202 */ /* 0x001fe40000000f00 */
        /* <DEDUP_REMOVED lines=28> */
[----:B0-----:R-:W-:Y:S02]  /*0e00*/  VIADDMNMX.U32 R9, R9, 0x1, R16, PT ;  /* 0x0000000109097846 */ /* 0x001fe40003800010 */
[----:B------:R-:W-:Y:S02]  /*0e10*/  CS2R R16, SRZ ;  /* 0x0000000000107805 */ /* 0x000fe4000001ff00 */
[----:B------:R-:W-:Y:S02]  /*0e20*/  ISETP.GE.U32.AND P0, PT, R8, R9, PT ;  /* 0x000000090800720c */ /* 0x000fe40003f06070 */
[----:B------:R-:W-:Y:S01]  /*0e30*/  @P1 VIADD R11, R11, 0x1 ;  /* 0x000000010b0b1836 */ /* 0x000fe20000000000 */
[----:B------:R-:W-:-:S04]  /*0e40*/  @!P2 LOP3.LUT R11, RZ, R13, RZ, 0x33, !PT ;  /* 0x0000000dff0ba212 */ /* 0x000fc800078e33ff */
[----:B--2---:R-:W-:-:S06]  /*0e50*/  VIADDMNMX.U32 R11, R11, 0x1, R14, PT ;  /* 0x000000010b0b7846 */ /* 0x004fcc000380000e */
[----:B------:R-:W-:Y:S05]  /*0e60*/  @P0 BRA `(.L_x_172) ;  /* 0x00000018001c0947 */ /* 0x000fea0003800000 */
[----:B------:R-:W0:Y:S01]  /*0e70*/  LDCU.64 UR4, c[0x0][0x390] ;  /* 0x00007200ff0477ac */ /* 0x000e220008000a00 */
        /* <DEDUP_REMOVED lines=11> */
[----:B------:R-:W-:Y:S02]  /*0f30*/  IMAD R12, R13, R12, R2 ;  /* 0x0000000c0d0c7224 */ /* 0x000fe400078e0202 */
[----:B-1----:R-:W-:Y:S02]  /*0f40*/  HFMA2 R14, -RZ, RZ, 0, 0 ;  /* 0x00000000ff0e7431 */ /* 0x002fe400000001ff */
        /* <DEDUP_REMOVED lines=9> */
[----:B------:R-:W-:Y:S02]  /*0fe0*/  ISETP.GE.U32.AND P1, PT, R16, UR4, PT ;  /* 0x0000000410007c0c */ /* 0x000fe4000bf26070 */
[----:B------:R-:W-:-:S11]  /*0ff0*/  CS2R R16, SRZ ;  /* 0x0000000000107805 */ /* 0x000fd6000001ff00 */
[----:B------:R-:W-:Y:S02]  /*1000*/  @P1 IADD3 R15, PT, PT, R15, 0x1, RZ ;  /* 0x000000010f0f1810 */ /* 0x000fe40007ffe0ff */
[----:B------:R-:W-:-:S05]  /*1010*/  @!P2 LOP3.LUT R15, RZ, UR4, RZ, 0x33, !PT ;  /* 0x00000004ff0fac12 */ /* 0x000fca000f8e33ff */
[----:B0-----:R-:W-:-:S07]  /*1020*/  IMAD R13, R15, UR5, RZ ;  /* 0x000000050f0d7c24 */ /* 0x001fce000f8e02ff */
.L_x_185:
[----:B------:R-:W-:Y:S01]  /*1030*/  ISETP.GE.U32.AND P0, PT, R5, R10, PT ;  /* 0x0000000a0500720c */ /* 0x000fe20003f06070 */
[----:B------:R-:W-:-:S12]  /*1040*/  BSSY.RECONVERGENT B1, `(.L_x_173) ;  /* 0x0000166000017945 */ /* 0x000fd80003800200 */
[----:B01234-:R-:W-:Y:S05]  /*1050*/  @P0 BRA `(.L_x_174) ;  /* 0x0000001400900947 */ /* 0x01ffea0003800000 */
[----:B------:R-:W0:Y:S01]  /*1060*/  LDCU UR4, c[0x0][0x3b8] ;  /* 0x00007700ff0477ac */ /* 0x000e220008000800 */
[----:B------:R-:W-:Y:S01]  /*1070*/  IMAD.MOV R18, RZ, RZ, -R8 ;  /* 0x000000ffff127224 */ /* 0x000fe200078e0a08 */
[----:B------:R-:W-:-:S03]  /*1080*/  MOV R24, R5 ;  /* 0x0000000500187202 */ /* 0x000fc60000000f00 */
[----:B0-----:R-:W-:-:S07]  /*1090*/  IMAD R15, R18, UR4, R7 ;  /* 0x00000004120f7c24 */ /* 0x001fce000f8e0207 */
.L_x_184:
[----:B------:R-:W-:Y:S01]  /*10a0*/  ISETP.GT.U32.AND P0, PT, R11, R6, PT ;  /* 0x000000060b00720c */ /* 0x000fe20003f04070 */
[----:B------:R-:W-:-:S12]  /*10b0*/  BSSY.RECONVERGENT B0, `(.L_x_175) ;  /* 0x000015b000007945 */ /* 0x000fd80003800200 */
[----:B01234-:R-:W-:Y:S05]  /*10c0*/  @!P0 BRA `(.L_x_176) ;  /* 0x0000001400648947 */ /* 0x01ffea0003800000 */
[----:B------:R-:W0:Y:S01]  /*10d0*/  LDCU UR5, c[0x0][0x3c4] ;  /* 0x00007880ff0577ac */ /* 0x000e220008000800 */
[----:B------:R-:W-:Y:S01]  /*10e0*/  IADD3 R25, PT, PT, -R24, RZ, RZ ;  /* 0x000000ff18197210 */ /* 0x000fe20007ffe1ff */
[----:B------:R-:W-:Y:S01]  /*10f0*/  BSSY.RECONVERGENT B3, `(.L_x_177) ;  /* 0x000007a000037945 */ /* 0x000fe20003800200 */
[----:B------:R-:W1:Y:S01]  /*1100*/  LDCU UR4, c[0x0][0x3bc] ;  /* 0x00007780ff0477ac */ /* 0x000e620008000800 */
[----:B0-----:R-:W0:Y:S01]  /*1110*/  I2F.U32.RP R21, UR5 ;  /* 0x0000000500157d06 */ /* 0x001e220008209000 */
[----:B------:R-:W-:Y:S01]  /*1120*/  ISETP.NE.U32.AND P1, PT, RZ, UR5, PT ;  /* 0x00000005ff007c0c */ /* 0x000fe2000bf25070 */
[----:B-1----:R-:W-:-:S03]  /*1130*/  IMAD R25, R25, UR4, R4 ;  /* 0x0000000419197c24 */ /* 0x002fc6000f8e0204 */
        /* <DEDUP_REMOVED lines=8> */
[----:B------:R-:W-:-:S04]  /*11c0*/  IMAD.HI.U32 R20, R19, R23, R18 ;  /* 0x0000001713147227 */ /* 0x000fc800078e0012 */
[----:B------:R-:W-:Y:S02]  /*11d0*/  IMAD.IADD R18, R11, 0x1, -R6 ;  /* 0x000000010b127824 */ /* 0x000fe400078e0a06 */
[----:B------:R-:W-:-:S03]  /*11e0*/  IMAD.HI.U32 R20, R20, R15, RZ ;  /* 0x0000000f14147227 */ /* 0x000fc600078e00ff */
[----:B------:R-:W-:Y:S02]  /*11f0*/  LOP3.LUT R19, R18, 0x1, RZ, 0xc0, !PT ;  /* 0x0000000112137812 */ /* 0x000fe400078ec0ff */
        /* <DEDUP_REMOVED lines=12> */
[----:B------:R-:W0:Y:S02]  /*12c0*/  LDCU UR4, c[0x0][0x3c8] ;  /* 0x00007900ff0477ac */ /* 0x000e240008000800 */
        /* <DEDUP_REMOVED lines=14> */
[----:B------:R-:W-:-:S04]  /*13b0*/  MOV R26, R14 ;  /* 0x0000000e001a7202 */ /* 0x000fc80000000f00 */
        /* <DEDUP_REMOVED lines=11> */
[----:B0-----:R-:W-:Y:S02]  /*1470*/  VIADD R18, R26, 0xffffffe ;  /* 0x0ffffffe1a127836 */ /* 0x001fe40000000000 */
[----:B------:R-:W-:-:S04]  /*1480*/  IMAD.MOV.U32 R26, RZ, RZ, R14 ;  /* 0x000000ffff1a7224 */ /* 0x000fc800078e000e */
[----:B------:R0:W1:Y:S02]  /*1490*/  F2I.FTZ.U32.TRUNC.NTZ R19, R18 ;  /* 0x0000001200137305 */ /* 0x000064000021f000 */
[----:B0-----:R-:W-:Y:S01]  /*14a0*/  IMAD.MOV.U32 R18, RZ, RZ, RZ ;  /* 0x000000ffff127224 */ /* 0x001fe200078e00ff */
[----:B-1----:R-:W-:-:S05]  /*14b0*/  IADD3 R29, PT, PT, RZ, -R19, RZ ;  /* 0x80000013ff1d7210 */ /* 0x002fca0007ffe0ff */
[----:B------:R-:W-:-:S04]  /*14c0*/  IMAD R29, R29, UR4, RZ ;  /* 0x000000041d1d7c24 */ /* 0x000fc8000f8e02ff */
[----:B------:R-:W-:Y:S01]  /*14d0*/  IMAD.HI.U32 R19, R19, R29, R18 ;  /* 0x0000001d13137227 */ /* 0x000fe200078e0012 */
[----:B------:R-:W-:Y:S02]  /*14e0*/  LOP3.LUT R29, RZ, UR4, RZ, 0x33, !PT ;  /* 0x00000004ff1d7c12 */ /* 0x000fe4000f8e33ff */
[----:B------:R-:W-:-:S03]  /*14f0*/  P2R R18, PR, RZ, 0x20 ;  /* 0x00000020ff127803 */ /* 0x000fc60000000000 */
        /* <DEDUP_REMOVED lines=10> */
[----:B------:R-:W-:Y:S01]  /*15a0*/  @P6 IADD3 R20, PT, PT, R20, 0x1, RZ ;  /* 0x0000000114146810 */ /* 0x000fe20007ffe0ff */
[----:B------:R-:W0:Y:S01]  /*15b0*/  LDCU UR4, c[0x0][0x3a4] ;  /* 0x00007480ff0477ac */ /* 0x000e220008000800 */
[----:B------:R-:W-:Y:S01]  /*15c0*/  @P1 IADD3 R23, PT, PT, R23, 0x1, RZ ;  /* 0x0000000117171810 */ /* 0x000fe20007ffe0ff */
[----:B------:R-:W-:Y:S01]  /*15d0*/  HFMA2 R19, -RZ, RZ, 0, 0 ;  /* 0x00000000ff137431 */ /* 0x000fe200000001ff */
[----:B------:R-:W-:Y:S01]  /*15e0*/  ISETP.NE.AND P6, PT, R31, RZ, PT ;  /* 0x000000ff1f00720c */ /* 0x000fe20003fc5270 */
[----:B------:R-:W-:Y:S01]  /*15f0*/  @P0 VIADD R20, R20, 0x1 ;  /* 0x0000000114140836 */ /* 0x000fe20000000000 */
[----:B------:R-:W-:Y:S01]  /*1600*/  ISETP.NE.AND P0, PT, R30, RZ, PT ;  /* 0x000000ff1e00720c */ /* 0x000fe20003f05270 */
[----:B------:R-:W-:Y:S01]  /*1610*/  @P2 VIADD R23, R23, 0x1 ;  /* 0x0000000117172836 */ /* 0x000fe20000000000 */
[----:B------:R-:W1:Y:S01]  /*1620*/  LDCU UR5, c[0x0][0x3a8] ;  /* 0x00007500ff0577ac */ /* 0x000e620008000800 */
[----:B------:R-:W-:Y:S02]  /*1630*/  ISETP.NE.AND P5, PT, R18, RZ, PT ;  /* 0x000000ff1200720c */ /* 0x000fe40003fa5270 */
[----:B------:R-:W-:Y:S01]  /*1640*/  SEL R20, R21, R20, !P0 ;  /* 0x0000001415147207 */ /* 0x000fe20004000000 */
[----:B------:R-:W2:Y:S01]  /*1650*/  LDCU.64 UR6, c[0x0][0x3d0] ;  /* 0x00007a00ff0677ac */ /* 0x000ea20008000a00 */
[----:B------:R-:W-:-:S02]  /*1660*/  SEL R18, R22, R23, !P6 ;  /* 0x0000001716127207 */ /* 0x000fc40007000000 */
[----:B------:R-:W-:Y:S02]  /*1670*/  IADD3 R21, P0, PT, R13, R20, RZ ;  /* 0x000000140d157210 */ /* 0x000fe40007f1e0ff */
[----:B------:R-:W-:-:S03]  /*1680*/  @P3 IADD3 R28, PT, PT, R28, 0x1, RZ ;  /* 0x000000011c1c3810 */ /* 0x000fc60007ffe0ff */
[----:B------:R-:W-:Y:S02]  /*1690*/  IMAD.X R20, RZ, RZ, RZ, P0 ;  /* 0x000000ffff147224 */ /* 0x000fe400000e06ff */
[----:B0-----:R-:W-:-:S04]  /*16a0*/  IMAD.WIDE.U32 R18, R21, UR4, R18 ;  /* 0x0000000415127c25 */ /* 0x001fc8000f8e0012 */
[----:B------:R-:W-:Y:S02]  /*16b0*/  @P4 VIADD R28, R28, 0x1 ;  /* 0x000000011c1c4836 */ /* 0x000fe40000000000 */
[----:B------:R-:W-:-:S03]  /*16c0*/  IMAD R21, R20, UR4, RZ ;  /* 0x0000000414157c24 */ /* 0x000fc6000f8e02ff */
[----:B------:R-:W-:Y:S02]  /*16d0*/  SEL R20, R29, R28, !P5 ;  /* 0x0000001c1d147207 */ /* 0x000fe40006800000 */
[----:B------:R-:W-:Y:S01]  /*16e0*/  IADD3 R19, PT, PT, R19, R21, RZ ;  /* 0x0000001513137210 */ /* 0x000fe20007ffe0ff */
[----:B------:R-:W-:Y:S02]  /*16f0*/  IMAD.MOV.U32 R21, RZ, RZ, RZ ;  /* 0x000000ffff157224 */ /* 0x000fe400078e00ff */
[----:B-1----:R-:W-:-:S04]  /*1700*/  IMAD.WIDE.U32 R20, R18, UR5, R20 ;  /* 0x0000000512147c25 */ /* 0x002fc8000f8e0014 */
[----:B------:R-:W-:Y:S01]  /*1710*/  IMAD R19, R19, UR5, RZ ;  /* 0x0000000513137c24 */ /* 0x000fe2000f8e02ff */
[----:B------:R-:W0:Y:S01]  /*1720*/  LDCU.64 UR4, c[0x0][0x388] ;  /* 0x00007100ff0477ac */ /* 0x000e220008000a00 */
[----:B------:R-:W-:-:S03]  /*1730*/  IMAD.MOV.U32 R18, RZ, RZ, R8 ;  /* 0x000000ffff127224 */ /* 0x000fc600078e0008 */
[----:B------:R-:W-:Y:S02]  /*1740*/  IADD3 R22, PT, PT, R21, R19, RZ ;  /* 0x0000001315167210 */ /* 0x000fe40007ffe0ff */
[----:B------:R-:W-:-:S03]  /*1750*/  MOV R19, RZ ;  /* 0x000000ff00137202 */ /* 0x000fc60000000f00 */
[----:B--2---:R-:W-:Y:S01]  /*1760*/  IMAD.WIDE.U32 R20, R20, UR6, R18 ;  /* 0x0000000614147c25 */ /* 0x004fe2000f8e0012 */
[----:B------:R-:W-:-:S03]  /*1770*/  MOV R18, R24 ;  /* 0x0000001800127202 */ /* 0x000fc60000000f00 */
[----:B------:R-:W-:Y:S01]  /*1780*/  IMAD R19, R22, UR6, RZ ;  /* 0x0000000616137c24 */ /* 0x000fe2000f8e02ff */
[----:B------:R-:W1:Y:S03]  /*1790*/  LDCU UR6, c[0x0][0x3d8] ;  /* 0x00007b00ff0677ac */ /* 0x000e660008000800 */
[----:B------:R-:W-:Y:S02]  /*17a0*/  IMAD.IADD R22, R21, 0x1, R19 ;  /* 0x0000000115167824 */ /* 0x000fe400078e0213 */
[----:B------:R-:W-:Y:S02]  /*17b0*/  IMAD.MOV.U32 R19, RZ, RZ, RZ ;  /* 0x000000ffff137224 */ /* 0x000fe400078e00ff */
[----:B------:R-:W-:-:S04]  /*17c0*/  IMAD.WIDE.U32 R20, R20, UR7, R18 ;  /* 0x0000000714147c25 */ /* 0x000fc8000f8e0012 */
[----:B------:R-:W-:Y:S02]  /*17d0*/  IMAD R19, R22, UR7, RZ ;  /* 0x0000000716137c24 */ /* 0x000fe4000f8e02ff */
[----:B------:R-:W-:-:S03]  /*17e0*/  IMAD.MOV.U32 R18, RZ, RZ, R6 ;  /* 0x000000ffff127224 */ /* 0x000fc600078e0006 */
[----:B------:R-:W-:Y:S01]  /*17f0*/  IADD3 R22, PT, PT, R21, R19, RZ ;  /* 0x0000001315167210 */ /* 0x000fe20007ffe0ff */
[----:B------:R-:W-:-:S03]  /*1800*/  HFMA2 R19, -RZ, RZ, 0, 0 ;  /* 0x00000000ff137431 */ /* 0x000fc600000001ff */
[----:B-1----:R-:W-:-:S04]  /*1810*/  IMAD.WIDE.U32 R20, R20, UR6, R18 ;  /* 0x0000000614147c25 */ /* 0x002fc8000f8e0012 */
[----:B------:R-:W-:Y:S01]  /*1820*/  IMAD R19, R22, UR6, RZ ;  /* 0x0000000616137c24 */ /* 0x000fe2000f8e02ff */
[----:B0-----:R-:W-:-:S03]  /*1830*/  LEA R18, P0, R20, UR4, 0x3 ;  /* 0x0000000414127c11 */ /* 0x001fc6000f8018ff */
[----:B------:R-:W-:-:S05]  /*1840*/  IMAD.IADD R19, R21, 0x1, R19 ;  /* 0x0000000115137824 */ /* 0x000fca00078e0213 */
[----:B------:R-:W-:-:S06]  /*1850*/  LEA.HI.X R19, R20, UR5, R19, 0x3, P0 ;  /* 0x0000000514137c11 */ /* 0x000fcc00080f1c13 */
[----:B------:R-:W2:Y:S01]  /*1860*/  LDG.E.64 R18, desc[UR8][R18.64] ;  /* 0x0000000812127981 */ /* 0x000ea2000c1e1b00 */
[----:B------:R-:W-:Y:S01]  /*1870*/  MOV R26, R14 ;  /* 0x0000000e001a7202 */ /* 0x000fe20000000f00 */
[----:B--2---:R0:W1:Y:S06]  /*1880*/  DADD R16, R16, R18 ;  /* 0x0000000010107229 */ /* 0x00406c0000000012 */
.L_x_178:
[----:B------:R-:W-:Y:S05]  /*1890*/  BSYNC.RECONVERGENT B3 ;  /* 0x0000000000037941 */ /* 0x000fea0003800200 */
.L_x_177:
[----:B------:R-:W-:-:S13]  /*18a0*/  ISETP.NE.AND P0, PT, R11, R14, PT ;  /* 0x0000000e0b00720c */ /* 0x000fda0003f05270 */
[----:B------:R-:W-:Y:S05]  /*18b0*/  @!P0 BRA `(.L_x_176) ;  /* 0x0000000c00688947 */ /* 0x000fea0003800000 */
.L_x_183:
[----:B--2---:R-:W2:Y:S01]  /*18c0*/  LDC R29, c[0x0][0x3c0] ;  /* 0x0000f000ff1d7b82 */ /* 0x004ea20000000800 */
[----:B------:R-:W-:Y:S01]  /*18d0*/  ISETP.NE.AND P0, PT, R27, RZ, PT ;  /* 0x000000ff1b00720c */ /* 0x000fe20003f05270 */
[----:B------:R-:W-:-:S12]  /*18e0*/  BSSY.RECONVERGENT B3, `(.L_x_179) ;  /* 0x0000069000037945 */ /* 0x000fd80003800200 */
[----:B0--34-:R-:W-:Y:S05]  /*18f0*/  @P0 BRA `(.L_x_180) ;  /* 0x00000004009c0947 */ /* 0x019fea0003800000 */
[----:B------:R-:W3:Y:S02]  /*1900*/  LDCU UR4, c[0x0][0x3c8] ;  /* 0x00007900ff0477ac */ /* 0x000ee40008000800 */
[----:B---3--:R-:W3:Y:S01]  /*1910*/  I2F.U32.RP R21, UR4 ;  /* 0x0000000400157d06 */ /* 0x008ee20008209000 */
[----:B------:R-:W-:-:S07]  /*1920*/  ISETP.NE.U32.AND P2, PT, RZ, UR4, PT ;  /* 0x00000004ff007c0c */ /* 0x000fce000bf45070 */
[----:B---3--:R-:W0:Y:S02]  /*1930*/  MUFU.RCP R21, R21 ;  /* 0x0000001500157308 */ /* 0x008e240000001000 */
[----:B0-----:R-:W-:Y:S01]  /*1940*/  VIADD R18, R21, 0xffffffe ;  /* 0x0ffffffe15127836 */ /* 0x001fe20000000000 */
[----:B------:R-:W-:-:S05]  /*1950*/  LOP3.LUT R21, RZ, UR4, RZ, 0x33, !PT ;  /* 0x00000004ff157c12 */ /* 0x000fca000f8e33ff */
[----:B------:R0:W3:Y:S02]  /*1960*/  F2I.FTZ.U32.TRUNC.NTZ R19, R18 ;  /* 0x0000001200137305 */ /* 0x0000e4000021f000 */
[----:B0-----:R-:W-:Y:S01]  /*1970*/  IMAD.MOV.U32 R18, RZ, RZ, RZ ;  /* 0x000000ffff127224 */ /* 0x001fe200078e00ff */
[----:B---3--:R-:W-:-:S05]  /*1980*/  IADD3 R23, PT, PT, RZ, -R19, RZ ;  /* 0x80000013ff177210 */ /* 0x008fca0007ffe0ff */
        /* <DEDUP_REMOVED lines=23> */
[----:B------:R-:W-:-:S05]  /*1b00*/  IADD3 R18, PT, PT, -R26, RZ, RZ ;  /* 0x000000ff1a127210 */ /* 0x000fca0007ffe1ff */
[----:B--2---:R-:W-:-:S04]  /*1b10*/  IMAD R19, R29, R18, R2 ;  /* 0x000000121d137224 */ /* 0x004fc800078e0202 */
        /* <DEDUP_REMOVED lines=11> */
[----:B------:R-:W-:Y:S02]  /*1bd0*/  @P0 VIADD R20, R20, 0x1 ;  /* 0x0000000114140836 */ /* 0x000fe40000000000 */
[----:B------:R-:W-:Y:S01]  /*1be0*/  @P3 VIADD R22, R22, 0x1 ;  /* 0x0000000116163836 */ /* 0x000fe20000000000 */
[----:B------:R-:W2:Y:S02]  /*1bf0*/  LDCU UR5, c[0x0][0x3a4] ;  /* 0x00007480ff0577ac */ /* 0x000ea40008000800 */
[----:B------:R-:W-:Y:S01]  /*1c00*/  @P1 IADD3 R20, PT, PT, R20, 0x1, RZ ;  /* 0x0000000114141810 */ /* 0x000fe20007ffe0ff */
[----:B------:R-:W-:Y:S01]  /*1c10*/  @P4 VIADD R22, R22, 0x1 ;  /* 0x0000000116164836 */ /* 0x000fe20000000000 */
[----:B------:R-:W3:Y:S02]  /*1c20*/  LDCU.64 UR6, c[0x0][0x3d0] ;  /* 0x00007a00ff0677ac */ /* 0x000ee40008000a00 */
[----:B------:R-:W-:-:S02]  /*1c30*/  SEL R20, R21, R20, !P2 ;  /* 0x0000001415147207 */ /* 0x000fc40005000000 */
[----:B------:R-:W-:Y:S01]  /*1c40*/  SEL R22, R23, R22, !P5 ;  /* 0x0000001617167207 */ /* 0x000fe20006800000 */
[----:B------:R-:W4:Y:S01]  /*1c50*/  LDCU.64 UR10, c[0x0][0x388] ;  /* 0x00007100ff0a77ac */ /* 0x000f220008000a00 */
[----:B------:R-:W-:Y:S01]  /*1c60*/  MOV R23, RZ ;  /* 0x000000ff00177202 */ /* 0x000fe20000000f00 */
[----:B0-----:R-:W0:Y:S01]  /*1c70*/  I2F.U32.RP R28, UR4 ;  /* 0x00000004001c7d06 */ /* 0x001e220008209000 */
[----:B------:R-:W-:-:S07]  /*1c80*/  ISETP.NE.U32.AND P2, PT, RZ, UR4, PT ;  /* 0x00000004ff007c0c */ /* 0x000fce000bf45070 */
[----:B0-----:R-:W0:Y:S02]  /*1c90*/  MUFU.RCP R28, R28 ;  /* 0x0000001c001c7308 */ /* 0x001e240000001000 */
[----:B0-----:R-:W-:-:S06]  /*1ca0*/  IADD3 R18, PT, PT, R28, 0xffffffe, RZ ;  /* 0x0ffffffe1c127810 */ /* 0x001fcc0007ffe0ff */
[----:B------:R0:W5:Y:S02]  /*1cb0*/  F2I.FTZ.U32.TRUNC.NTZ R19, R18 ;  /* 0x0000001200137305 */ /* 0x000164000021f000 */
[----:B0-----:R-:W-:Y:S02]  /*1cc0*/  MOV R18, RZ ;  /* 0x000000ff00127202 */ /* 0x001fe40000000f00 */
[----:B-----5:R-:W-:-:S05]  /*1cd0*/  IADD3 R21, PT, PT, RZ, -R19, RZ ;  /* 0x80000013ff157210 */ /* 0x020fca0007ffe0ff */
[----:B------:R-:W-:-:S04]  /*1ce0*/  IMAD R21, R21, UR4, RZ ;  /* 0x0000000415157c24 */ /* 0x000fc8000f8e02ff */
[----:B------:R-:W-:-:S04]  /*1cf0*/  IMAD.HI.U32 R18, R19, R21, R18 ;  /* 0x0000001513127227 */ /* 0x000fc800078e0012 */
[----:B------:R-:W-:Y:S02]  /*1d00*/  HFMA2 R21, -RZ, RZ, 0, 0 ;  /* 0x00000000ff157431 */ /* 0x000fe400000001ff */
        /* <DEDUP_REMOVED lines=10> */
[----:B------:R-:W-:-:S05]  /*1db0*/  IADD3 R19, P0, PT, R13, R18, RZ ;  /* 0x000000120d137210 */ /* 0x000fca0007f1e0ff */
[----:B------:R-:W-:Y:S02]  /*1dc0*/  IMAD.X R18, RZ, RZ, RZ, P0 ;  /* 0x000000ffff127224 */ /* 0x000fe400000e06ff */
[----:B--2---:R-:W-:-:S04]  /*1dd0*/  IMAD.WIDE.U32 R20, R19, UR5, R20 ;  /* 0x0000000513147c25 */ /* 0x004fc8000f8e0014 */
[----:B------:R-:W-:Y:S01]  /*1de0*/  IMAD R19, R18, UR5, RZ ;  /* 0x0000000512137c24 */ /* 0x000fe2000f8e02ff */
[----:B------:R-:W-:-:S03]  /*1df0*/  MOV R18, R8 ;  /* 0x0000000800127202 */ /* 0x000fc60000000f00 */
[----:B------:R-:W-:Y:S02]  /*1e00*/  IMAD.IADD R19, R21, 0x1, R19 ;  /* 0x0000000115137824 */ /* 0x000fe400078e0213 */
[----:B0-----:R-:W-:-:S04]  /*1e10*/  IMAD.WIDE.U32 R20, R20, UR4, R22 ;  /* 0x0000000414147c25 */ /* 0x001fc8000f8e0016 */
[----:B------:R-:W-:Y:S01]  /*1e20*/  IMAD R19, R19, UR4, RZ ;  /* 0x0000000413137c24 */ /* 0x000fe2000f8e02ff */
[----:B------:R-:W0:Y:S03]  /*1e30*/  LDCU UR4, c[0x0][0x3d8] ;  /* 0x00007b00ff0477ac */ /* 0x000e260008000800 */
[----:B------:R-:W-:Y:S02]  /*1e40*/  IMAD.IADD R22, R19, 0x1, R21 ;  /* 0x0000000113167824 */ /* 0x000fe400078e0215 */
[----:B------:R-:W-:Y:S02]  /*1e50*/  IMAD.MOV.U32 R19, RZ, RZ, RZ ;  /* 0x000000ffff137224 */ /* 0x000fe400078e00ff */
[----:B---3--:R-:W-:-:S04]  /*1e60*/  IMAD.WIDE.U32 R20, R20, UR6, R18 ;  /* 0x0000000614147c25 */ /* 0x008fc8000f8e0012 */
[----:B------:R-:W-:Y:S02]  /*1e70*/  IMAD R19, R22, UR6, RZ ;  /* 0x0000000616137c24 */ /* 0x000fe4000f8e02ff */
[----:B------:R-:W-:-:S03]  /*1e80*/  IMAD.MOV.U32 R18, RZ, RZ, R24 ;  /* 0x000000ffff127224 */ /* 0x000fc600078e0018 */
[----:B------:R-:W-:Y:S01]  /*1e90*/  IADD3 R22, PT, PT, R21, R19, RZ ;  /* 0x0000001315167210 */ /* 0x000fe20007ffe0ff */
[----:B------:R-:W-:-:S03]  /*1ea0*/  HFMA2 R19, -RZ, RZ, 0, 0 ;  /* 0x00000000ff137431 */ /* 0x000fc600000001ff */
[----:B------:R-:W-:Y:S01]  /*1eb0*/  IMAD.WIDE.U32 R20, R20, UR7, R18 ;  /* 0x0000000714147c25 */ /* 0x000fe2000f8e0012 */
[----:B------:R-:W-:-:S03]  /*1ec0*/  MOV R18, R26 ;  /* 0x0000001a00127202 */ /* 0x000fc60000000f00 */
[----:B------:R-:W-:-:S04]  /*1ed0*/  IMAD R19, R22, UR7, RZ ;  /* 0x0000000716137c24 */ /* 0x000fc8000f8e02ff */
[----:B------:R-:W-:Y:S02]  /*1ee0*/  IMAD.IADD R22, R21, 0x1, R19 ;  /* 0x0000000115167824 */ /* 0x000fe400078e0213 */
[----:B------:R-:W-:Y:S02]  /*1ef0*/  IMAD.MOV.U32 R19, RZ, RZ, RZ ;  /* 0x000000ffff137224 */ /* 0x000fe400078e00ff */
[----:B0-----:R-:W-:-:S04]  /*1f00*/  IMAD.WIDE.U32 R20, R20, UR4, R18 ;  /* 0x0000000414147c25 */ /* 0x001fc8000f8e0012 */
[----:B------:R-:W-:Y:S01]  /*1f10*/  IMAD R19, R22, UR4, RZ ;  /* 0x0000000416137c24 */ /* 0x000fe2000f8e02ff */
[----:B----4-:R-:W-:-:S04]  /*1f20*/  LEA R18, P0, R20, UR10, 0x3 ;  /* 0x0000000a14127c11 */ /* 0x010fc8000f8018ff */
[----:B------:R-:W-:-:S04]  /*1f30*/  IADD3 R19, PT, PT, R21, R19, RZ ;  /* 0x0000001315137210 */ /* 0x000fc80007ffe0ff */
[----:B------:R-:W-:-:S06]  /*1f40*/  LEA.HI.X R19, R20, UR11, R19, 0x3, P0 ;  /* 0x0000000b14137c11 */ /* 0x000fcc00080f1c13 */
[----:B------:R-:W1:Y:S02]  /*1f50*/  LDG.E.64 R18, desc[UR8][R18.64] ;  /* 0x0000000812127981 */ /* 0x000e64000c1e1b00 */
[----:B-1----:R3:W4:Y:S02]  /*1f60*/  DADD R16, R16, R18 ;  /* 0x0000000010107229 */ /* 0x0027240000000012 */
.L_x_180:
[----:B------:R-:W-:Y:S05]  /*1f70*/  BSYNC.RECONVERGENT B3 ;  /* 0x0000000000037941 */ /* 0x000fea0003800200 */
.L_x_179:
[----:B------:R-:W-:Y:S01]  /*1f80*/  ISETP.NE.AND P0, PT, R27, RZ, PT ;  /* 0x000000ff1b00720c */ /* 0x000fe20003f05270 */
[----:B------:R-:W-:Y:S01]  /*1f90*/  BSSY.RECONVERGENT B3, `(.L_x_181) ;  /* 0x0000069000037945 */ /* 0x000fe20003800200 */
[----:B--2---:R-:W-:-:S11]  /*1fa0*/  IMAD R29, R26, R29, R29 ;  /* 0x0000001d1a1d7224 */ /* 0x004fd600078e021d */
[----:B------:R-:W-:Y:S05]  /*1fb0*/  @P0 BRA `(.L_x_182) ;  /* 0x0000000400980947 */ /* 0x000fea0003800000 */
[----:B------:R-:W2:Y:S02]  /*1fc0*/  LDCU UR4, c[0x0][0x3c8] ;  /* 0x00007900ff0477ac */ /* 0x000ea40008000800 */
[----:B--2---:R-:W2:Y:S01]  /*1fd0*/  I2F.U32.RP R21, UR4 ;  /* 0x0000000400157d06 */ /* 0x004ea20008209000 */
[----:B------:R-:W-:-:S07]  /*1fe0*/  ISETP.NE.U32.AND P2, PT, RZ, UR4, PT ;  /* 0x00000004ff007c0c */ /* 0x000fce000bf45070 */
[----:B--2---:R-:W0:Y:S02]  /*1ff0*/  MUFU.RCP R21, R21 ;  /* 0x0000001500157308 */ /* 0x004e240000001000 */
[----:B0--3--:R-:W-:Y:S01]  /*2000*/  VIADD R18, R21, 0xffffffe ;  /* 0x0ffffffe15127836 */ /* 0x009fe20000000000 */
[----:B------:R-:W-:-:S05]  /*2010*/  LOP3.LUT R21, RZ, UR4, RZ, 0x33, !PT ;  /* 0x00000004ff157c12 */ /* 0x000fca000f8e33ff */
[----:B------:R0:W2:Y:S02]  /*2020*/  F2I.FTZ.U32.TRUNC.NTZ R19, R18 ;  /* 0x0000001200137305 */ /* 0x0000a4000021f000 */
[----:B0-----:R-:W-:Y:S01]  /*2030*/  IMAD.MOV.U32 R18, RZ, RZ, RZ ;  /* 0x000000ffff127224 */ /* 0x001fe200078e00ff */
[----:B--2---:R-:W-:-:S05]  /*2040*/  IADD3 R23, PT, PT, RZ, -R19, RZ ;  /* 0x80000013ff177210 */ /* 0x004fca0007ffe0ff */
        /* <DEDUP_REMOVED lines=14> */
[----:B------:R-:W-:Y:S01]  /*2130*/  IADD3 R29, PT, PT, R2, -R29, RZ ;  /* 0x8000001d021d7210 */ /* 0x000fe20007ffe0ff */
        /* <DEDUP_REMOVED lines=20> */
[----:B------:R-:W-:Y:S01]  /*2280*/  @P0 VIADD R20, R20, 0x1 ;  /* 0x0000000114140836 */ /* 0x000fe20000000000 */
[----:B------:R-:W-:Y:S01]  /*2290*/  @P3 IADD3 R22, PT, PT, R22, 0x1, RZ ;  /* 0x0000000116163810 */ /* 0x000fe20007ffe0ff */
[----:B------:R-:W2:Y:S03]  /*22a0*/  LDCU UR5, c[0x0][0x3a4] ;  /* 0x00007480ff0577ac */ /* 0x000ea60008000800 */
[----:B------:R-:W-:Y:S01]  /*22b0*/  @P1 IADD3 R20, PT, PT, R20, 0x1, RZ ;  /* 0x0000000114141810 */ /* 0x000fe20007ffe0ff */
[----:B------:R-:W-:Y:S01]  /*22c0*/  @P4 VIADD R22, R22, 0x1 ;  /* 0x0000000116164836 */ /* 0x000fe20000000000 */
[----:B------:R-:W3:Y:S02]  /*22d0*/  LDCU.64 UR6, c[0x0][0x3d0] ;  /* 0x00007a00ff0677ac */ /* 0x000ee40008000a00 */
[----:B------:R-:W-:-:S02]  /*22e0*/  SEL R20, R21, R20, !P2 ;  /* 0x0000001415147207 */ /* 0x000fc40005000000 */
[----:B------:R-:W-:Y:S01]  /*22f0*/  SEL R22, R23, R22, !P5 ;  /* 0x0000001617167207 */ /* 0x000fe20006800000 */
[----:B------:R-:W5:Y:S01]  /*2300*/  LDCU.64 UR10, c[0x0][0x388] ;  /* 0x00007100ff0a77ac */ /* 0x000f620008000a00 */
[----:B------:R-:W-:Y:S01]  /*2310*/  MOV R23, RZ ;  /* 0x000000ff00177202 */ /* 0x000fe20000000f00 */
[----:B0-----:R-:W0:Y:S01]  /*2320*/  I2F.U32.RP R28, UR4 ;  /* 0x00000004001c7d06 */ /* 0x001e220008209000 */
[----:B------:R-:W-:-:S07]  /*2330*/  ISETP.NE.U32.AND P2, PT, RZ, UR4, PT ;  /* 0x00000004ff007c0c */ /* 0x000fce000bf45070 */
[----:B0-----:R-:W0:Y:S02]  /*2340*/  MUFU.RCP R28, R28 ;  /* 0x0000001c001c7308 */ /* 0x001e240000001000 */
[----:B0-----:R-:W-:-:S06]  /*2350*/  IADD3 R18, PT, PT, R28, 0xffffffe, RZ ;  /* 0x0ffffffe1c127810 */ /* 0x001fcc0007ffe0ff */
[----:B------:R0:W1:Y:S02]  /*2360*/  F2I.FTZ.U32.TRUNC.NTZ R19, R18 ;  /* 0x0000001200137305 */ /* 0x000064000021f000 */
[----:B0-----:R-:W-:Y:S01]  /*2370*/  MOV R18, RZ ;  /* 0x000000ff00127202 */ /* 0x001fe20000000f00 */
[----:B-1----:R-:W-:-:S04]  /*2380*/  IMAD.MOV R21, RZ, RZ, -R19 ;  /* 0x000000ffff157224 */ /* 0x002fc800078e0a13 */
        /* <DEDUP_REMOVED lines=36> */
[----:B-----5:R-:W-:-:S04]  /*25d0*/  LEA R18, P0, R20, UR10, 0x3 ;  /* 0x0000000a14127c11 */ /* 0x020fc8000f8018ff */
[----:B------:R-:W-:-:S04]  /*25e0*/  IADD3 R19, PT, PT, R21, R19, RZ ;  /* 0x0000001315137210 */ /* 0x000fc80007ffe0ff */
[----:B------:R-:W-:-:S06]  /*25f0*/  LEA.HI.X R19, R20, UR11, R19, 0x3, P0 ;  /* 0x0000000b14137c11 */ /* 0x000fcc00080f1c13 */
[----:B------:R-:W4:Y:S02]  /*2600*/  LDG.E.64 R18, desc[UR8][R18.64+0x8] ;  /* 0x0000080812127981 */ /* 0x000f24000c1e1b00 */
[----:B----4-:R2:W0:Y:S02]  /*2610*/  DADD R16, R16, R18 ;  /* 0x0000000010107229 */ /* 0x0104240000000012 */
.L_x_182:
[----:B------:R-:W-:Y:S05]  /*2620*/  BSYNC.RECONVERGENT B3 ;  /* 0x0000000000037941 */ /* 0x000fea0003800200 */
.L_x_181:
[----:B------:R-:W-:-:S05]  /*2630*/  VIADD R26, R26, 0x2 ;  /* 0x000000021a1a7836 */ /* 0x000fca0000000000 */
[----:B------:R-:W-:-:S13]  /*2640*/  ISETP.GE.U32.AND P0, PT, R26, R11, PT ;  /* 0x0000000b1a00720c */ /* 0x000fda0003f06070 */
[----:B------:R-:W-:Y:S05]  /*2650*/  @!P0 BRA `(.L_x_183) ;  /* 0xfffffff000988947 */ /* 0x000fea000383ffff */
.L_x_176:
[----:B------:R-:W-:Y:S05]  /*2660*/  BSYNC.RECONVERGENT B0 ;  /* 0x0000000000007941 */ /* 0x000fea0003800200 */
.L_x_175:
[----:B------:R-:W-:-:S04]  /*2670*/  IADD3 R24, PT, PT, R24, 0x1, RZ ;  /* 0x0000000118187810 */ /* 0x000fc80007ffe0ff */
[----:B------:R-:W-:-:S13]  /*2680*/  ISETP.GE.U32.AND P0, PT, R24, R10, PT ;  /* 0x0000000a1800720c */ /* 0x000fda0003f06070 */
[----:B------:R-:W-:Y:S05]  /*2690*/  @!P0 BRA `(.L_x_184) ;  /* 0xffffffe800808947 */ /* 0x000fea000383ffff */
.L_x_174:
[----:B------:R-:W-:Y:S05]  /*26a0*/  BSYNC.RECONVERGENT B1 ;  /* 0x0000000000017941 */ /* 0x000fea0003800200 */
.L_x_173:
[----:B------:R-:W-:-:S05]  /*26b0*/  VIADD R8, R8, 0x1 ;  /* 0x0000000108087836 */ /* 0x000fca0000000000 */
[----:B------:R-:W-:-:S13]  /*26c0*/  ISETP.GE.U32.AND P0, PT, R8, R9, PT ;  /* 0x000000090800720c */ /* 0x000fda0003f06070 */
[----:B------:R-:W-:Y:S05]  /*26d0*/  @!P0 BRA `(.L_x_185) ;  /* 0xffffffe800548947 */ /* 0x000fea000383ffff */
.L_x_172:
[----:B------:R-:W-:Y:S05]  /*26e0*/  BSYNC.RECONVERGENT B2 ;  /* 0x0000000000027941 */ /* 0x000fea0003800200 */
.L_x_171:
[----:B------:R-:W5:Y:S01]  /*26f0*/  LDCU UR4, c[0x0][0x360] ;  /* 0x00006c00ff0477ac */ /* 0x000f620008000800 */
[----:B------:R-:W5:Y:S01]  /*2700*/  LDC R2, c[0x0][0x370] ;  /* 0x0000dc00ff027b82 */ /* 0x000f620000000800 */
[----:B------:R-:W-:Y:S01]  /*2710*/  SHF.R.S64 R4, RZ, 0x1d, R0 ;  /* 0x0000001dff047819 */ /* 0x000fe20000001000 */
[----:B------:R-:W0:Y:S01]  /*2720*/  LDCU.64 UR6, c[0x0][0x3e0] ;  /* 0x00007c00ff0677ac */ /* 0x000e220008000a00 */
[----:B------:R-:W2:Y:S02]  /*2730*/  LDCU.64 UR10, c[0x0][0x380] ;  /* 0x00007000ff0a77ac */ /* 0x000ea40008000a00 */
[----:B0-----:R-:W-:Y:S01]  /*2740*/  IADD3 R4, P0, PT, R4, UR6, RZ ;  /* 0x0000000604047c10 */ /* 0x001fe2000ff1e0ff */
[----:B-----5:R-:W-:-:S03]  /*2750*/  IMAD R7, R2, UR4, RZ ;  /* 0x0000000402077c24 */ /* 0x020fc6000f8e02ff */
[----:B------:R-:W-:Y:S02]  /*2760*/  LEA.HI.X.SX32 R5, R0, UR7, 0x3, P0 ;  /* 0x0000000700057c11 */ /* 0x000fe400080f1eff */
[----:B------:R-:W-:-:S03]  /*2770*/  IADD3 R0, P0, PT, R7, R0, RZ ;  /* 0x0000000007007210 */ /* 0x000fc60007f1e0ff */
[----:B-1--4-:R1:W-:Y:S01]  /*2780*/  STG.E.64 desc[UR8][R4.64], R16 ;  /* 0x0000001004007986 */ /* 0x0123e2000c101b08 */
[----:B------:R-:W-:Y:S02]  /*2790*/  IADD3.X R3, PT, PT, RZ, R3, RZ, P0, !PT ;  /* 0x00000003ff037210 */ /* 0x000fe400007fe4ff */
[----:B--2---:R-:W-:-:S04]  /*27a0*/  ISETP.GE.U32.AND P0, PT, R0, UR10, PT ;  /* 0x0000000a00007c0c */ /* 0x004fc8000bf06070 */
[----:B------:R-:W-:-:S13]  /*27b0*/  ISETP.GE.AND.EX P0, PT, R3, UR11, PT, P0 ;  /* 0x0000000b03007c0c */ /* 0x000fda000bf06300 */
[----:B-1----:R-:W-:Y:S05]  /*27c0*/  @!P0 BRA `(.L_x_186) ;  /* 0xffffffd8003c8947 */ /* 0x002fea000383ffff */
[----:B------:R-:W-:Y:S05]  /*27d0*/  EXIT ;  /* 0x000000000000794d */ /* 0x000fea0003800000 */
.L_x_187:
        /* <DEDUP_REMOVED lines=10> */
.L_x_199:


//--------------------- .nv.shared.reserved.0     --------------------------
	.section	.nv.shared.reserved.0,"aw",@nobits
	.weak		__nv_reservedSMEM_offset_0_alias
	.size		__nv_reservedSMEM_offset_0_alias, 0, 64
	.other		__nv_reservedSMEM_offset_0_alias,@"STO_CUDA_RESERVED_SHARED STV_DEFAULT"
__nv_reservedSMEM_offset_0_alias:
	.zero		0
	.zero		64


//--------------------- .nv.global                --------------------------
	.section	.nv.global,"aw",@nobits
.nv.global:
	.type		_ZN61_INTERNAL_d581dfda_30_NaiveConvolutionTranspose3d_cu_282ee23b4cuda3std3__48in_placeE,@object
	.size		_ZN61_INTERNAL_d581dfda_30_NaiveConvolutionTranspose3d_cu_282ee23b4cuda3std3__48in_placeE,(_ZN61_INTERNAL_d581dfda_30_NaiveConvolutionTranspose3d_cu_282ee23b4cuda3std6ranges3__45__cpo8distanceE - _ZN61_INTERNAL_d581dfda_30_NaiveConvolutionTranspose3d_cu_282ee23b4cuda3std3__48in_placeE)
_ZN61_INTERNAL_d581dfda_30_NaiveConvolutionTranspose3d_cu_282ee23b4cuda3std3__48in_placeE:
	.zero		1
	.type		_ZN61_INTERNAL_d581dfda_30_NaiveConvolutionTranspose3d_cu_282ee23b4cuda3std6ranges3__45__cpo8distanceE,@object
	.size		_ZN61_INTERNAL_d581dfda_30_NaiveConvolutionTranspose3d_cu_282ee23b4cuda3std6ranges3__45__cpo8distanceE,(_ZN61_INTERNAL_d581dfda_30_NaiveConvolutionTranspose3d_cu_282ee23b4cuda3std3__45__cpo6cbeginE - _ZN61_INTERNAL_d581dfda_30_NaiveConvolutionTranspose3d_cu_282ee23b4cuda3std6ranges3__45__cpo8distanceE)
_ZN61_INTERNAL_d581dfda_30_NaiveConvolutionTranspose3d_cu_282ee23b4cuda3std6ranges3__45__cpo8distanceE:
	.zero		1
	.type		_ZN61_INTERNAL_d581dfda_30_NaiveConvolutionTranspose3d_cu_282ee23b4cuda3std3__45__cpo6cbeginE,@object
	.size		_ZN61_INTERNAL_d581dfda_30_NaiveConvolutionTranspose3d_cu_282ee23b4cuda3std3__45__cpo6cbeginE,(_ZN61_INTERNAL_d581dfda_30_NaiveConvolutionTranspose3d_cu_282ee23b4cuda3std6ranges3__45__cpo7advanceE - _ZN61_INTERNAL_d581dfda_30_NaiveConvolutionTranspose3d_cu_282ee23b4cuda3std3__45__cpo6cbeginE)
_ZN61_INTERNAL_d581dfda_30_NaiveConvolutionTranspose3d_cu_282ee23b4cuda3std3__45__cpo6cbeginE:
	.zero		1
	.type		_ZN61_INTERNAL_d581dfda_30_NaiveConvolutionTranspose3d_cu_282ee23b4cuda3std6ranges3__45__cpo7advanceE,@object
	.size		_ZN61_INTERNAL_d581dfda_30_NaiveConvolutionTranspose3d_cu_282ee23b4cuda3std6ranges3__45__cpo7advanceE,(_ZN61_INTERNAL_d581dfda_30_NaiveConvolutionTranspose3d_cu_282ee23b4cuda3std3__45__cpo7crbeginE - _ZN61_INTERNAL_d581dfda_30_NaiveConvolutionTranspose3d_cu_282ee23b4cuda3std6ranges3__45__cpo7advanceE)
_ZN61_INTERNAL_d581dfda_30_NaiveConvolutionTranspose3d_cu_282ee23b4cuda3std6ranges3__45__cpo7advanceE:
	.zero		1
	.type		_ZN61_INTERNAL_d581dfda_30_NaiveConvolutionTranspose3d_cu_282ee23b4cuda3std3__45__cpo7crbeginE,@object
	.size		_ZN61_INTERNAL_d581dfda_30_NaiveConvolutionTranspose3d_cu_282ee23b4cuda3std3__45__cpo7crbeginE,(_ZN61_INTERNAL_d581dfda_30_NaiveConvolutionTranspose3d_cu_282ee23b4cuda3std6ranges3__45__cpo4dataE - _ZN61_INTERNAL_d581dfda_30_NaiveConvolutionTranspose3d_cu_282ee23b4cuda3std3__45__cpo7crbeginE)
_ZN61_INTERNAL_d581dfda_30_NaiveConvolutionTranspose3d_cu_282ee23b4cuda3std3__45__cpo7crbeginE:
	.zero		1
	.type		_ZN61_INTERNAL_d581dfda_30_NaiveConvolutionTranspose3d_cu_282ee23b4cuda3std6ranges3__45__cpo4dataE,@object
	.size		_ZN61_INTERNAL_d581dfda_30_NaiveConvolutionTranspose3d_cu_282ee23b4cuda3std6ranges3__45__cpo4dataE,(_ZN61_INTERNAL_d581dfda_30_NaiveConvolutionTranspose3d_cu_282ee23b4cuda3std6ranges3__45__cpo5beginE - _ZN61_INTERNAL_d581dfda_30_NaiveConvolutionTranspose3d_cu_282ee23b4cuda3std6ranges3__45__cpo4dataE)
_ZN61_INTERNAL_d581dfda_30_NaiveConvolutionTranspose3d_cu_282ee23b4cuda3std6ranges3__45__cpo4dataE:
	.zero		1
	.type		_ZN61_INTERNAL_d581dfda_30_NaiveConvolutionTranspose3d_cu_282ee23b4cuda3std6ranges3__45__cpo5beginE,@object
	.size		_ZN61_INTERNAL_d581dfda_30_NaiveConvolutionTranspose3d_cu_282ee23b4cuda3std6ranges3__45__cpo5beginE,(_ZN61_INTERNAL_d581dfda_30_NaiveConvolutionTranspose3d_cu_282ee23b4cuda3std3__463_GLOBAL__N__d581dfda_30_NaiveConvolutionTranspose3d_cu_282ee23b6ignoreE - _ZN61_INTERNAL_d581dfda_30_NaiveConvolutionTranspose3d_cu_282ee23b4cuda3std6ranges3__45__cpo5beginE)
_ZN61_INTERNAL_d581dfda_30_NaiveConvolutionTranspose3d_cu_282ee23b4cuda3std6ranges3__45__cpo5beginE:
	.zero		1
	.type		_ZN61_INTERNAL_d581dfda_30_NaiveConvolutionTranspose3d_cu_282ee23b4cuda3std3__463_GLOBAL__N__d581dfda_30_NaiveConvolutionTranspose3d_cu_282ee23b6ignoreE,@object
	.size		_ZN61_INTERNAL_d581dfda_30_NaiveConvolutionTranspose3d_cu_282ee23b4cuda3std3__463_GLOBAL__N__d581dfda_30_NaiveConvolutionTranspose3d_cu_282ee23b6ignoreE,(_ZN61_INTERNAL_d581dfda_30_NaiveConvolutionTranspose3d_cu_282ee23b4cuda3std6ranges3__45__cpo4sizeE - _ZN61_INTERNAL_d581dfda_30_NaiveConvolutionTranspose3d_cu_282ee23b4cuda3std3__463_GLOBAL__N__d581dfda_30_NaiveConvolutionTranspose3d_cu_282ee23b6ignoreE)
_ZN61_INTERNAL_d581dfda_30_NaiveConvolutionTranspose3d_cu_282ee23b4cuda3std3__463_GLOBAL__N__d581dfda_30_NaiveConvolutionTranspose3d_cu_282ee23b6ignoreE:
	.zero		1
	.type		_ZN61_INTERNAL_d581dfda_30_NaiveConvolutionTranspose3d_cu_282ee23b4cuda3std6ranges3__45__cpo4sizeE,@object
	.size		_ZN61_INTERNAL_d581dfda_30_NaiveConvolutionTranspose3d_cu_282ee23b4cuda3std6ranges3__45__cpo4sizeE,(_ZN61_INTERNAL_d581dfda_30_NaiveConvolutionTranspose3d_cu_282ee23b4cuda3std3__45__cpo5beginE - _ZN61_INTERNAL_d581dfda_30_NaiveConvolutionTranspose3d_cu_282ee23b4cuda3std6ranges3__45__cpo4sizeE)
_ZN61_INTERNAL_d581dfda_30_NaiveConvolutionTranspose3d_cu_282ee23b4cuda3std6ranges3__45__cpo4sizeE:
	.zero		1
	.type		_ZN61_INTERNAL_d581dfda_30_NaiveConvolutionTranspose3d_cu_282ee23b4cuda3std3__45__cpo5beginE,@object
	.size		_ZN61_INTERNAL_d581dfda_30_NaiveConvolutionTranspose3d_cu_282ee23b4cuda3std3__45__cpo5beginE,(_ZN61_INTERNAL_d581dfda_30_NaiveConvolutionTranspose3d_cu_282ee23b4cuda3std6ranges3__45__cpo6cbeginE - _ZN61_INTERNAL_d581dfda_30_NaiveConvolutionTranspose3d_cu_282ee23b4cuda3std3__45__cpo5beginE)
_ZN61_INTERNAL_d581dfda_30_NaiveConvolutionTranspose3d_cu_282ee23b4cuda3std3__45__cpo5beginE:
	.zero		1
	.type		_ZN61_INTERNAL_d581dfda_30_NaiveConvolutionTranspose3d_cu_282ee23b4cuda3std6ranges3__45__cpo6cbeginE,@object
	.size		_ZN61_INTERNAL_d581dfda_30_NaiveConvolutionTranspose3d_cu_282ee23b4cuda3std6ranges3__45__cpo6cbeginE,(_ZN61_INTERNAL_d581dfda_30_NaiveConvolutionTranspose3d_cu_282ee23b4cuda3std3__45__cpo6rbeginE - _ZN61_INTERNAL_d581dfda_30_NaiveConvolutionTranspose3d_cu_282ee23b4cuda3std6ranges3__45__cpo6cbeginE)
_ZN61_INTERNAL_d581dfda_30_NaiveConvolutionTranspose3d_cu_282ee23b4cuda3std6ranges3__45__cpo6cbeginE:
	.zero		1
	.type		_ZN61_INTERNAL_d581dfda_30_NaiveConvolutionTranspose3d_cu_282ee23b4cuda3std3__45__cpo6rbeginE,@object
	.size		_ZN61_INTERNAL_d581dfda_30_NaiveConvolutionTranspose3d_cu_282ee23b4cuda3std3__45__cpo6rbeginE,(_ZN61_INTERNAL_d581dfda_30_NaiveConvolutionTranspose3d_cu_282ee23b4cuda3std6ranges3__45__cpo4nextE - _ZN61_INTERNAL_d581dfda_30_NaiveConvolutionTranspose3d_cu_282ee23b4cuda3std3__45__cpo6rbeginE)
_ZN61_INTERNAL_d581dfda_30_NaiveConvolutionTranspose3d_cu_282ee23b4cuda3std3__45__cpo6rbeginE:
	.zero		1
	.type		_ZN61_INTERNAL_d581dfda_30_NaiveConvolutionTranspose3d_cu_282ee23b4cuda3std6ranges3__45__cpo4nextE,@object
	.size		_ZN61_INTERNAL_d581dfda_30_NaiveConvolutionTranspose3d_cu_282ee23b4cuda3std6ranges3__45__cpo4nextE,(_ZN61_INTERNAL_d581dfda_30_NaiveConvolutionTranspose3d_cu_282ee23b4cuda3std6ranges3__45__cpo4swapE - _ZN61_INTERNAL_d581dfda_30_NaiveConvolutionTranspose3d_cu_282ee23b4cuda3std6ranges3__45__cpo4nextE)
_ZN61_INTERNAL_d581dfda_30_NaiveConvolutionTranspose3d_cu_282ee23b4cuda3std6ranges3__45__cpo4nextE:
	.zero		1
	.type		_ZN61_INTERNAL_d581dfda_30_NaiveConvolutionTranspose3d_cu_282ee23b4cuda3std6ranges3__45__cpo4swapE,@object
	.size		_ZN61_INTERNAL_d581dfda_30_NaiveConvolutionTranspose3d_cu_282ee23b4cuda3std6ranges3__45__cpo4swapE,(_ZN61_INTERNAL_d581dfda_30_NaiveConvolutionTranspose3d_cu_282ee23b4cuda3std3__420unreachable_sentinelE - _ZN61_INTERNAL_d581dfda_30_NaiveConvolutionTranspose3d_cu_282ee23b4cuda3std6ranges3__45__cpo4swapE)
_ZN61_INTERNAL_d581dfda_30_NaiveConvolutionTranspose3d_cu_282ee23b4cuda3std6ranges3__45__cpo4swapE:
	.zero		1
	.type		_ZN61_INTERNAL_d581dfda_30_NaiveConvolutionTranspose3d_cu_282ee23b4cuda3std3__420unreachable_sentinelE,@object
	.size		_ZN61_INTERNAL_d581dfda_30_NaiveConvolutionTranspose3d_cu_282ee23b4cuda3std3__420unreachable_sentinelE,(_ZN61_INTERNAL_d581dfda_30_NaiveConvolutionTranspose3d_cu_282ee23b6thrust24THRUST_300001_SM_1030_NS6system6detail10sequential3seqE - _ZN61_INTERNAL_d581dfda_30_NaiveConvolutionTranspose3d_cu_282ee23b4cuda3std3__420unreachable_sentinelE)
_ZN61_INTERNAL_d581dfda_30_NaiveConvolutionTranspose3d_cu_282ee23b4cuda3std3__420unreachable_sentinelE:
	.zero		1
	.type		_ZN61_INTERNAL_d581dfda_30_NaiveConvolutionTranspose3d_cu_282ee23b6thrust24THRUST_300001_SM_1030_NS6system6detail10sequential3seqE,@object
	.size		_ZN61_INTERNAL_d581dfda_30_NaiveConvolutionTranspose3d_cu_282ee23b6thrust24THRUST_300001_SM_1030_NS6system6detail10sequential3seqE,(_ZN61_INTERNAL_d581dfda_30_NaiveConvolutionTranspose3d_cu_282ee23b4cuda3std3__45__cpo4cendE - _ZN61_INTERNAL_d581dfda_30_NaiveConvolutionTranspose3d_cu_282ee23b6thrust24THRUST_300001_SM_1030_NS6system6detail10sequential3seqE)
_ZN61_INTERNAL_d581dfda_30_NaiveConvolutionTranspose3d_cu_282ee23b6thrust24THRUST_300001_SM_1030_NS6system6detail10sequential3seqE:
	.zero		1
	.type		_ZN61_INTERNAL_d581dfda_30_NaiveConvolutionTranspose3d_cu_282ee23b4cuda3std3__45__cpo4cendE,@object
	.size		_ZN61_INTERNAL_d581dfda_30_NaiveConvolutionTranspose3d_cu_282ee23b4cuda3std3__45__cpo4cendE,(_ZN61_INTERNAL_d581dfda_30_NaiveConvolutionTranspose3d_cu_282ee23b4cuda3std6ranges3__45__cpo9iter_swapE - _ZN61_INTERNAL_d581dfda_30_NaiveConvolutionTranspose3d_cu_282ee23b4cuda3std3__45__cpo4cendE)
_ZN61_INTERNAL_d581dfda_30_NaiveConvolutionTranspose3d_cu_282ee23b4cuda3std3__45__cpo4cendE:
	.zero		1
	.type		_ZN61_INTERNAL_d581dfda_30_NaiveConvolutionTranspose3d_cu_282ee23b4cuda3std6ranges3__45__cpo9iter_swapE,@object
	.size		_ZN61_INTERNAL_d581dfda_30_NaiveConvolutionTranspose3d_cu_282ee23b4cuda3std6ranges3__45__cpo9iter_swapE,(_ZN61_INTERNAL_d581dfda_30_NaiveConvolutionTranspose3d_cu_282ee23b4cuda3std3__45__cpo5crendE - _ZN61_INTERNAL_d581dfda_30_NaiveConvolutionTranspose3d_cu_282ee23b4cuda3std6ranges3__45__cpo9iter_swapE)
_ZN61_INTERNAL_d581dfda_30_NaiveConvolutionTranspose3d_cu_282ee23b4cuda3std6ranges3__45__cpo9iter_swapE:
	.zero		1
	.type		_ZN61_INTERNAL_d581dfda_30_NaiveConvolutionTranspose3d_cu_282ee23b4cuda3std3__45__cpo5crendE,@object
	.size		_ZN61_INTERNAL_d581dfda_30_NaiveConvolutionTranspose3d_cu_282ee23b4cuda3std3__45__cpo5crendE,(_ZN61_INTERNAL_d581dfda_30_NaiveConvolutionTranspose3d_cu_282ee23b4cuda3std6ranges3__45__cpo5cdataE - _ZN61_INTERNAL_d581dfda_30_NaiveConvolutionTranspose3d_cu_282ee23b4cuda3std3__45__cpo5crendE)
_ZN61_INTERNAL_d581dfda_30_NaiveConvolutionTranspose3d_cu_282ee23b4cuda3std3__45__cpo5crendE:
	.zero		1
	.type		_ZN61_INTERNAL_d581dfda_30_NaiveConvolutionTranspose3d_cu_282ee23b4cuda3std6ranges3__45__cpo5cdataE,@object
	.size		_ZN61_INTERNAL_d581dfda_30_NaiveConvolutionTranspose3d_cu_282ee23b4cuda3std6ranges3__45__cpo5cdataE,(_ZN61_INTERNAL_d581dfda_30_NaiveConvolutionTranspose3d_cu_282ee23b4cuda3std6ranges3__45__cpo3endE - _ZN61_INTERNAL_d581dfda_30_NaiveConvolutionTranspose3d_cu_282ee23b4cuda3std6ranges3__45__cpo5cdataE)
_ZN61_INTERNAL_d581dfda_30_NaiveConvolutionTranspose3d_cu_282ee23b4cuda3std6ranges3__45__cpo5cdataE:
	.zero		1
	.type		_ZN61_INTERNAL_d581dfda_30_NaiveConvolutionTranspose3d_cu_282ee23b4cuda3std6ranges3__45__cpo3endE,@object
	.size		_ZN61_INTERNAL_d581dfda_30_NaiveConvolutionTranspose3d_cu_282ee23b4cuda3std6ranges3__45__cpo3endE,(_ZN61_INTERNAL_d581dfda_30_NaiveConvolutionTranspose3d_cu_282ee23b4cuda3std3__419piecewise_constructE - _ZN61_INTERNAL_d581dfda_30_NaiveConvolutionTranspose3d_cu_282ee23b4cuda3std6ranges3__45__cpo3endE)
_ZN61_INTERNAL_d581dfda_30_NaiveConvolutionTranspose3d_cu_282ee23b4cuda3std6ranges3__45__cpo3endE:
	.zero		1
	.type		_ZN61_INTERNAL_d581dfda_30_NaiveConvolutionTranspose3d_cu_282ee23b4cuda3std3__419piecewise_constructE,@object
	.size		_ZN61_INTERNAL_d581dfda_30_NaiveConvolutionTranspose3d_cu_282ee23b4cuda3std3__419piecewise_constructE,(_ZN61_INTERNAL_d581dfda_30_NaiveConvolutionTranspose3d_cu_282ee23b4cuda3std6ranges3__45__cpo5ssizeE - _ZN61_INTERNAL_d581dfda_30_NaiveConvolutionTranspose3d_cu_282ee23b4cuda3std3__419piecewise_constructE)
_ZN61_INTERNAL_d581dfda_30_NaiveConvolutionTranspose3d_cu_282ee23b4cuda3std3__419piecewise_constructE:
	.zero		1
	.type		_ZN61_INTERNAL_d581dfda_30_NaiveConvolutionTranspose3d_cu_282ee23b4cuda3std6ranges3__45__cpo5ssizeE,@object
	.size		_ZN61_INTERNAL_d581dfda_30_NaiveConvolutionTranspose3d_cu_282ee23b4cuda3std6ranges3__45__cpo5ssizeE,(_ZN61_INTERNAL_d581dfda_30_NaiveConvolutionTranspose3d_cu_282ee23b4cuda3std3__45__cpo3endE - _ZN61_INTERNAL_d581dfda_30_NaiveConvolutionTranspose3d_cu_282ee23b4cuda3std6ranges3__45__cpo5ssizeE)
_ZN61_INTERNAL_d581dfda_30_NaiveConvolutionTranspose3d_cu_282ee23b4cuda3std6ranges3__45__cpo5ssizeE:
	.zero		1
	.type		_ZN61_INTERNAL_d581dfda_30_NaiveConvolutionTranspose3d_cu_282ee23b4cuda3std3__45__cpo3endE,@object
	.size		_ZN61_INTERNAL_d581dfda_30_NaiveConvolutionTranspose3d_cu_282ee23b4cuda3std3__45__cpo3endE,(_ZN61_INTERNAL_d581dfda_30_NaiveConvolutionTranspose3d_cu_282ee23b4cuda3std6ranges3__45__cpo4cendE - _ZN61_INTERNAL_d581dfda_30_NaiveConvolutionTranspose3d_cu_282ee23b4cuda3std3__45__cpo3endE)
_ZN61_INTERNAL_d581dfda_30_NaiveConvolutionTranspose3d_cu_282ee23b4cuda3std3__45__cpo3endE:
	.zero		1
	.type		_ZN61_INTERNAL_d581dfda_30_NaiveConvolutionTranspose3d_cu_282ee23b4cuda3std6ranges3__45__cpo4cendE,@object
	.size		_ZN61_INTERNAL_d581dfda_30_NaiveConvolutionTranspose3d_cu_282ee23b4cuda3std6ranges3__45__cpo4cendE,(_ZN61_INTERNAL_d581dfda_30_NaiveConvolutionTranspose3d_cu_282ee23b4cuda3std3__45__cpo4rendE - _ZN61_INTERNAL_d581dfda_30_NaiveConvolutionTranspose3d_cu_282ee23b4cuda3std6ranges3__45__cpo4cendE)
_ZN61_INTERNAL_d581dfda_30_NaiveConvolutionTranspose3d_cu_282ee23b4cuda3std6ranges3__45__cpo4cendE:
	.zero		1
	.type		_ZN61_INTERNAL_d581dfda_30_NaiveConvolutionTranspose3d_cu_282ee23b4cuda3std3__45__cpo4rendE,@object
	.size		_ZN61_INTERNAL_d581dfda_30_NaiveConvolutionTranspose3d_cu_282ee23b4cuda3std3__45__cpo4rendE,(_ZN61_INTERNAL_d581dfda_30_NaiveConvolutionTranspose3d_cu_282ee23b4cuda3std6ranges3__45__cpo4prevE - _ZN61_INTERNAL_d581dfda_30_NaiveConvolutionTranspose3d_cu_282ee23b4cuda3std3__45__cpo4rendE)
_ZN61_INTERNAL_d581dfda_30_NaiveConvolutionTranspose3d_cu_282ee23b4cuda3std3__45__cpo4rendE:
	.zero		1
	.type		_ZN61_INTERNAL_d581dfda_30_NaiveConvolutionTranspose3d_cu_282ee23b4cuda3std6ranges3__45__cpo4prevE,@object
	.size		_ZN61_INTERNAL_d581dfda_30_NaiveConvolutionTranspose3d_cu_282ee23b4cuda3std6ranges3__45__cpo4prevE,(_ZN61_INTERNAL_d581dfda_30_NaiveConvolutionTranspose3d_cu_282ee23b4cuda3std6ranges3__45__cpo9iter_moveE - _ZN61_INTERNAL_d581dfda_30_NaiveConvolutionTranspose3d_cu_282ee23b4cuda3std6ranges3__45__cpo4prevE)
_ZN61_INTERNAL_d581dfda_30_NaiveConvolutionTranspose3d_cu_282ee23b4cuda3std6ranges3__45__cpo4prevE:
	.zero		1
	.type		_ZN61_INTERNAL_d581dfda_30_NaiveConvolutionTranspose3d_cu_282ee23b4cuda3std6ranges3__45__cpo9iter_moveE,@object
	.size		_ZN61_INTERNAL_d581dfda_30_NaiveConvolutionTranspose3d_cu_282ee23b4cuda3std6ranges3__45__cpo9iter_moveE,(.L_13 - _ZN61_INTERNAL_d581dfda_30_NaiveConvolutionTranspose3d_cu_282ee23b4cuda3std6ranges3__45__cpo9iter_moveE)
_ZN61_INTERNAL_d581dfda_30_NaiveConvolutionTranspose3d_cu_282ee23b4cuda3std6ranges3__45__cpo9iter_moveE:
	.zero		1
.L_13:


//--------------------- .nv.constant0._ZN2at6native14vol2col_kernelIN3c108BFloat16EEEvlPKT_iiiiiiiiiiiiiiiiiiPS4_ --------------------------
	.section	.nv.constant0._ZN2at6native14vol2col_kernelIN3c108BFloat16EEEvlPKT_iiiiiiiiiiiiiiiiiiPS4_,"a",@progbits
	.sectionflags	@""
	.align	4
.nv.constant0._ZN2at6native14vol2col_kernelIN3c108BFloat16EEEvlPKT_iiiiiiiiiiiiiiiiiiPS4_:
	.zero		992


//--------------------- .nv.constant0._ZN2at6native14vol2col_kernelIN3c104HalfEEEvlPKT_iiiiiiiiiiiiiiiiiiPS4_ --------------------------
	.section	.nv.constant0._ZN2at6native14vol2col_kernelIN3c104HalfEEEvlPKT_iiiiiiiiiiiiiiiiiiPS4_,"a",@progbits
	.sectionflags	@""
	.align	4
.nv.constant0._ZN2at6native14vol2col_kernelIN3c104HalfEEEvlPKT_iiiiiiiiiiiiiiiiiiPS4_:
	.zero		992


//--------------------- .nv.constant0._ZN2at6native14vol2col_kernelIfEEvlPKT_iiiiiiiiiiiiiiiiiiPS2_ --------------------------
	.section	.nv.constant0._ZN2at6native14vol2col_kernelIfEEvlPKT_iiiiiiiiiiiiiiiiiiPS2_,"a",@progbits
	.sectionflags	@""
	.align	4
.nv.constant0._ZN2at6native14vol2col_kernelIfEEvlPKT_iiiiiiiiiiiiiiiiiiPS2_:
	.zero		992


//--------------------- .nv.constant0._ZN2at6native14vol2col_kernelIdEEvlPKT_iiiiiiiiiiiiiiiiiiPS2_ --------------------------
	.section	.nv.constant0._ZN2at6native14vol2col_kernelIdEEvlPKT_iiiiiiiiiiiiiiiiiiPS2_,"a",@progbits
	.sectionflags	@""
	.align	4
.nv.constant0._ZN2at6native14vol2col_kernelIdEEvlPKT_iiiiiiiiiiiiiiiiiiPS2_:
	.zero		992


//--------------------- .nv.constant0._ZN2at6native13vol2im_kernelIN3c108BFloat16EfEEvlPKT_jjjjjjjjjjjjjjjjjjjPS4_ --------------------------
	.section	.nv.constant0._ZN2at6native13vol2im_kernelIN3c108BFloat16EfEEvlPKT_jjjjjjjjjjjjjjjjjjjPS4_,"a",@progbits
	.sectionflags	@""
	.align	4
.nv.constant0._ZN2at6native13vol2im_kernelIN3c108BFloat16EfEEvlPKT_jjjjjjjjjjjjjjjjjjjPS4_:
	.zero		1000


//--------------------- .nv.constant0._ZN2at6native13vol2im_kernelIN3c104HalfEfEEvlPKT_jjjjjjjjjjjjjjjjjjjPS4_ --------------------------
	.section	.nv.constant0._ZN2at6native13vol2im_kernelIN3c104HalfEfEEvlPKT_jjjjjjjjjjjjjjjjjjjPS4_,"a",@progbits
	.sectionflags	@""
	.align	4
.nv.constant0._ZN2at6native13vol2im_kernelIN3c104HalfEfEEvlPKT_jjjjjjjjjjjjjjjjjjjPS4_:
	.zero		1000


//--------------------- .nv.constant0._ZN2at6native13vol2im_kernelIffEEvlPKT_jjjjjjjjjjjjjjjjjjjPS2_ --------------------------
	.section	.nv.constant0._ZN2at6native13vol2im_kernelIffEEvlPKT_jjjjjjjjjjjjjjjjjjjPS2_,"a",@progbits
	.sectionflags	@""
	.align	4
.nv.constant0._ZN2at6native13vol2im_kernelIffEEvlPKT_jjjjjjjjjjjjjjjjjjjPS2_:
	.zero		1000


//--------------------- .nv.constant0._ZN2at6native13vol2im_kernelIddEEvlPKT_jjjjjjjjjjjjjjjjjjjPS2_ --------------------------
	.section	.nv.constant0._ZN2at6native13vol2im_kernelIddEEvlPKT_jjjjjjjjjjjjjjjjjjjPS2_,"a",@progbits
	.sectionflags	@""
	.align	4
.nv.constant0._ZN2at6native13vol2im_kernelIddEEvlPKT_jjjjjjjjjjjjjjjjjjjPS2_:
	.zero		1000


//--------------------- SYMBOLS --------------------------

	.type		.nv.reservedSmem.offset0,@object
	.size		.nv.reservedSmem.offset0,0x4
